	.target	sm_90a

	.elftype	@"ET_EXEC"


//--------------------- .note.nv.tkinfo           --------------------------
	.section	.note.nv.tkinfo,"",@"SHT_NOTE"
	.sectionflags	@"SHF_NOTE_NV_TKINFO"
	.tkinfo
        /*0018*/ 	.word	0x00000002
        /*0030*/ 	.string	""
        /*0030*/ 	.string	"ptxas"
        /*0030*/ 	.string	"Cuda compilation tools, release 13.0, V13.0.88"
        /*0030*/ 	.string	"Build cuda_13.0.r13.0/compiler.36424714_0"
        /*0030*/ 	.string	"-arch sm_90a -m 64 "



//--------------------- .note.nv.cuinfo           --------------------------
	.section	.note.nv.cuinfo,"",@"SHT_NOTE"
	.sectionflags	@"SHF_NOTE_NV_CUINFO"
        /*0018*/ 	.short	0x0002
        /*001a*/ 	.short	0x005a
        /*001c*/ 	.short	0x0082
	.zero		2


//--------------------- .nv.info                  --------------------------
	.section	.nv.info,"",@"SHT_CUDA_INFO"
	.align	4


	//----- nvinfo : EIATTR_REGCOUNT
	.align		4
        /*0000*/ 	.byte	0x04, 0x2f
        /*0002*/ 	.short	(.L_12 - .L_11)
	.align		4
.L_11:
        /*0004*/ 	.word	index@(_ZN7cutlass13device_kernelIN5flash22FlashAttnBwdPreprocessIN4cute5tupleIJNS3_1CILi64EEENS5_ILi256EEEEEENS_10bfloat16_tEfNS_4arch4Sm80ELb1ELb1EEEEEvNT_6ParamsE)
        /*0008*/ 	.word	0x0000007a


	//----- nvinfo : EIATTR_FRAME_SIZE
	.align		4
.L_12:
        /*000c*/ 	.byte	0x04, 0x11
        /*000e*/ 	.short	(.L_14 - .L_13)
	.align		4
.L_13:
        /*0010*/ 	.word	index@(_ZN7cutlass13device_kernelIN5flash22FlashAttnBwdPreprocessIN4cute5tupleIJNS3_1CILi64EEENS5_ILi256EEEEEENS_10bfloat16_tEfNS_4arch4Sm80ELb1ELb1EEEEEvNT_6ParamsE)
        /*0014*/ 	.word	0x00000000


	//----- nvinfo : EIATTR_REGCOUNT
	.align		4
.L_14:
        /*0018*/ 	.byte	0x04, 0x2f
        /*001a*/ 	.short	(.L_16 - .L_15)
	.align		4
.L_15:
        /*001c*/ 	.word	index@(_ZN7cutlass13device_kernelIN5flash19enable_sm80_to_sm89INS1_16FlashAttnBwdSm80INS1_25CollectiveMainloopBwdSm80ILi1ELi1EN4cute5tupleIJNS5_1CILi64EEES8_NS7_ILi256EEEEEENS_10bfloat16_tEfNS_4arch4Sm80ELb1ELb0ELb0ELb1ELb0ELb0ELb0ELb0ELi2ELi4ELi2ELi2ELb0EEENS1_24CollectiveEpilogueBwdGQAISA_fSD_Li256ELb1ELb0EEENS1_25SingleTileBwdLPTSchedulerILb1ELi64ELb0EEEEEEEEEvNT_6ParamsE)
        /*0020*/ 	.word	0x00000004


	//----- nvinfo : EIATTR_FRAME_SIZE
	.align		4
.L_16:
        /*0024*/ 	.byte	0x04, 0x11
        /*0026*/ 	.short	(.L_18 - .L_17)
	.align		4
.L_17:
        /*0028*/ 	.word	index@(_ZN7cutlass13device_kernelIN5flash19enable_sm80_to_sm89INS1_16FlashAttnBwdSm80INS1_25CollectiveMainloopBwdSm80ILi1ELi1EN4cute5tupleIJNS5_1CILi64EEES8_NS7_ILi256EEEEEENS_10bfloat16_tEfNS_4arch4Sm80ELb1ELb0ELb0ELb1ELb0ELb0ELb0ELb0ELi2ELi4ELi2ELi2ELb0EEENS1_24CollectiveEpilogueBwdGQAISA_fSD_Li256ELb1ELb0EEENS1_25SingleTileBwdLPTSchedulerILb1ELi64ELb0EEEEEEEEEvNT_6ParamsE)
        /*002c*/ 	.word	0x00000000


	//----- nvinfo : EIATTR_REGCOUNT
	.align		4
.L_18:
        /*0030*/ 	.byte	0x04, 0x2f
        /*0032*/ 	.short	(.L_20 - .L_19)
	.align		4
.L_19:
        /*0034*/ 	.word	index@(_ZN7cutlass13device_kernelIN5flash32FlashAttnBwdPostprocessConvertdQIN4cute5tupleIJNS3_1CILi64EEENS5_ILi256EEEEEENS_10bfloat16_tEfNS_4arch4Sm80ELi256ENS3_8TiledMMAINS3_8MMA_AtomIJNS3_30SM80_16x8x16_F32BF16BF16F32_TNEEEENS3_6LayoutINS4_IJNS5_ILi2EEENS5_ILi4EEENS5_ILi1EEEEEENS4_IJSJ_SH_NS5_ILi0EEEEEEEENS4_IJNS5_ILi32EEES6_NS5_ILi16EEEEEEEELb0EEEEEvNT_6ParamsE)
        /*0038*/ 	.word	0x00000056


	//----- nvinfo : EIATTR_FRAME_SIZE
	.align		4
.L_20:
        /*003c*/ 	.byte	0x04, 0x11
        /*003e*/ 	.short	(.L_22 - .L_21)
	.align		4
.L_21:
        /*0040*/ 	.word	index@(_ZN7cutlass13device_kernelIN5flash32FlashAttnBwdPostprocessConvertdQIN4cute5tupleIJNS3_1CILi64EEENS5_ILi256EEEEEENS_10bfloat16_tEfNS_4arch4Sm80ELi256ENS3_8TiledMMAINS3_8MMA_AtomIJNS3_30SM80_16x8x16_F32BF16BF16F32_TNEEEENS3_6LayoutINS4_IJNS5_ILi2EEENS5_ILi4EEENS5_ILi1EEEEEENS4_IJSJ_SH_NS5_ILi0EEEEEEEENS4_IJNS5_ILi32EEES6_NS5_ILi16EEEEEEEELb0EEEEEvNT_6ParamsE)
        /*0044*/ 	.word	0x00000000


	//----- nvinfo : EIATTR_REGCOUNT
	.align		4
.L_22:
        /*0048*/ 	.byte	0x04, 0x2f
        /*004a*/ 	.short	(.L_24 - .L_23)
	.align		4
.L_23:
        /*004c*/ 	.word	index@(_ZN7cutlass13device_kernelIN5flash19enable_sm80_to_sm89INS1_16FlashAttnBwdSm80INS1_25CollectiveMainloopBwdSm80ILi1ELi1EN4cute5tupleIJNS5_1CILi64EEES8_NS7_ILi256EEEEEENS_10bfloat16_tEfNS_4arch4Sm80ELb1ELb0ELb0ELb1ELb0ELb0ELb0ELb0ELi2ELi4ELi2ELi2ELb0EEENS1_21CollectiveEpilogueBwdISA_SB_SD_Li256ELb1ELb0ELi4EEENS1_25SingleTileBwdLPTSchedulerILb1ELi64ELb0EEEEEEEEEvNT_6ParamsE)
        /*0050*/ 	.word	0x00000004


	//----- nvinfo : EIATTR_FRAME_SIZE
	.align		4
.L_24:
        /*0054*/ 	.byte	0x04, 0x11
        /*0056*/ 	.short	(.L_26 - .L_25)
	.align		4
.L_25:
        /*0058*/ 	.word	index@(_ZN7cutlass13device_kernelIN5flash19enable_sm80_to_sm89INS1_16FlashAttnBwdSm80INS1_25CollectiveMainloopBwdSm80ILi1ELi1EN4cute5tupleIJNS5_1CILi64EEES8_NS7_ILi256EEEEEENS_10bfloat16_tEfNS_4arch4Sm80ELb1ELb0ELb0ELb1ELb0ELb0ELb0ELb0ELi2ELi4ELi2ELi2ELb0EEENS1_21CollectiveEpilogueBwdISA_SB_SD_Li256ELb1ELb0ELi4EEENS1_25SingleTileBwdLPTSchedulerILb1ELi64ELb0EEEEEEEEEvNT_6ParamsE)
        /*005c*/ 	.word	0x00000000


	//----- nvinfo : EIATTR_REGCOUNT
	.align		4
.L_26:
        /*0060*/ 	.byte	0x04, 0x2f
        /*0062*/ 	.short	(.L_28 - .L_27)
	.align		4
.L_27:
        /*0064*/ 	.word	index@(_ZN7cutlass13device_kernelIN5flash22FlashAttnBwdPreprocessIN4cute5tupleIJNS3_1CILi64EEENS5_ILi256EEEEEENS_10bfloat16_tEfNS_4arch4Sm80ELb1ELb0EEEEEvNT_6ParamsE)
        /*0068*/ 	.word	0x0000007c


	//----- nvinfo : EIATTR_FRAME_SIZE
	.align		4
.L_28:
        /*006c*/ 	.byte	0x04, 0x11
        /*006e*/ 	.short	(.L_30 - .L_29)
	.align		4
.L_29:
        /*0070*/ 	.word	index@(_ZN7cutlass13device_kernelIN5flash22FlashAttnBwdPreprocessIN4cute5tupleIJNS3_1CILi64EEENS5_ILi256EEEEEENS_10bfloat16_tEfNS_4arch4Sm80ELb1ELb0EEEEEvNT_6ParamsE)
        /*0074*/ 	.word	0x00000000


	//----- nvinfo : EIATTR_REGCOUNT
	.align		4
.L_30:
        /*0078*/ 	.byte	0x04, 0x2f
        /*007a*/ 	.short	(.L_32 - .L_31)
	.align		4
.L_31:
        /*007c*/ 	.word	index@(_ZN7cutlass13device_kernelIN5flash19enable_sm80_to_sm89INS1_16FlashAttnBwdSm80INS1_25CollectiveMainloopBwdSm80ILi1ELi1EN4cute5tupleIJNS5_1CILi64EEES8_NS7_ILi256EEEEEENS_10bfloat16_tEfNS_4arch4Sm80ELb1ELb0ELb0ELb0ELb0ELb0ELb0ELb0ELi2ELi4ELi2ELi2ELb0EEENS1_24CollectiveEpilogueBwdGQAISA_fSD_Li256ELb0ELb0EEENS1_25SingleTileBwdLPTSchedulerILb0ELi64ELb0EEEEEEEEEvNT_6ParamsE)
        /*0080*/ 	.word	0x00000004


	//----- nvinfo : EIATTR_FRAME_SIZE
	.align		4
.L_32:
        /*0084*/ 	.byte	0x04, 0x11
        /*0086*/ 	.short	(.L_34 - .L_33)
	.align		4
.L_33:
        /*0088*/ 	.word	index@(_ZN7cutlass13device_kernelIN5flash19enable_sm80_to_sm89INS1_16FlashAttnBwdSm80INS1_25CollectiveMainloopBwdSm80ILi1ELi1EN4cute5tupleIJNS5_1CILi64EEES8_NS7_ILi256EEEEEENS_10bfloat16_tEfNS_4arch4Sm80ELb1ELb0ELb0ELb0ELb0ELb0ELb0ELb0ELi2ELi4ELi2ELi2ELb0EEENS1_24CollectiveEpilogueBwdGQAISA_fSD_Li256ELb0ELb0EEENS1_25SingleTileBwdLPTSchedulerILb0ELi64ELb0EEEEEEEEEvNT_6ParamsE)
        /*008c*/ 	.word	0x00000000


	//----- nvinfo : EIATTR_REGCOUNT
	.align		4
.L_34:
        /*0090*/ 	.byte	0x04, 0x2f
        /*0092*/ 	.short	(.L_36 - .L_35)
	.align		4
.L_35:
        /*0094*/ 	.word	index@(_ZN7cutlass13device_kernelIN5flash19enable_sm80_to_sm89INS1_16FlashAttnBwdSm80INS1_25CollectiveMainloopBwdSm80ILi1ELi1EN4cute5tupleIJNS5_1CILi64EEES8_NS7_ILi256EEEEEENS_10bfloat16_tEfNS_4arch4Sm80ELb1ELb0ELb0ELb0ELb0ELb0ELb0ELb0ELi2ELi4ELi2ELi2ELb0EEENS1_21CollectiveEpilogueBwdISA_SB_SD_Li256ELb0ELb0ELi4EEENS1_25SingleTileBwdLPTSchedulerILb0ELi64ELb0EEEEEEEEEvNT_6ParamsE)
        /*0098*/ 	.word	0x00000004


	//----- nvinfo : EIATTR_FRAME_SIZE
	.align		4
.L_36:
        /*009c*/ 	.byte	0x04, 0x11
        /*009e*/ 	.short	(.L_38 - .L_37)
	.align		4
.L_37:
        /*00a0*/ 	.word	index@(_ZN7cutlass13device_kernelIN5flash19enable_sm80_to_sm89INS1_16FlashAttnBwdSm80INS1_25CollectiveMainloopBwdSm80ILi1ELi1EN4cute5tupleIJNS5_1CILi64EEES8_NS7_ILi256EEEEEENS_10bfloat16_tEfNS_4arch4Sm80ELb1ELb0ELb0ELb0ELb0ELb0ELb0ELb0ELi2ELi4ELi2ELi2ELb0EEENS1_21CollectiveEpilogueBwdISA_SB_SD_Li256ELb0ELb0ELi4EEENS1_25SingleTileBwdLPTSchedulerILb0ELi64ELb0EEEEEEEEEvNT_6ParamsE)
        /*00a4*/ 	.word	0x00000000


	//----- nvinfo : EIATTR_REGCOUNT
	.align		4
.L_38:
        /*00a8*/ 	.byte	0x04, 0x2f
        /*00aa*/ 	.short	(.L_40 - .L_39)
	.align		4
.L_39:
        /*00ac*/ 	.word	index@(_ZN7cutlass13device_kernelIN5flash19enable_sm80_to_sm89INS1_16FlashAttnBwdSm80INS1_25CollectiveMainloopBwdSm80ILi1ELi1EN4cute5tupleIJNS5_1CILi64EEES8_NS7_ILi256EEEEEENS_10bfloat16_tEfNS_4arch4Sm80ELb0ELb1ELb0ELb1ELb0ELb0ELb0ELb0ELi2ELi4ELi2ELi2ELb0EEENS1_24CollectiveEpilogueBwdGQAISA_fSD_Li256ELb1ELb0EEENS1_19SingleTileSchedulerILb1ELb0ELb0ELi64EEEEEEEEEvNT_6ParamsE)
        /*00b0*/ 	.word	0x00000004


	//----- nvinfo : EIATTR_FRAME_SIZE
	.align		4
.L_40:
        /*00b4*/ 	.byte	0x04, 0x11
        /*00b6*/ 	.short	(.L_42 - .L_41)
	.align		4
.L_41:
        /*00b8*/ 	.word	index@(_ZN7cutlass13device_kernelIN5flash19enable_sm80_to_sm89INS1_16FlashAttnBwdSm80INS1_25CollectiveMainloopBwdSm80ILi1ELi1EN4cute5tupleIJNS5_1CILi64EEES8_NS7_ILi256EEEEEENS_10bfloat16_tEfNS_4arch4Sm80ELb0ELb1ELb0ELb1ELb0ELb0ELb0ELb0ELi2ELi4ELi2ELi2ELb0EEENS1_24CollectiveEpilogueBwdGQAISA_fSD_Li256ELb1ELb0EEENS1_19SingleTileSchedulerILb1ELb0ELb0ELi64EEEEEEEEEvNT_6ParamsE)
        /*00bc*/ 	.word	0x00000000


	//----- nvinfo : EIATTR_REGCOUNT
	.align		4
.L_42:
        /*00c0*/ 	.byte	0x04, 0x2f
        /*00c2*/ 	.short	(.L_44 - .L_43)
	.align		4
.L_43:
        /*00c4*/ 	.word	index@(_ZN7cutlass13device_kernelIN5flash19enable_sm80_to_sm89INS1_16FlashAttnBwdSm80INS1_25CollectiveMainloopBwdSm80ILi1ELi1EN4cute5tupleIJNS5_1CILi64EEES8_NS7_ILi256EEEEEENS_10bfloat16_tEfNS_4arch4Sm80ELb0ELb1ELb0ELb1ELb0ELb0ELb0ELb0ELi2ELi4ELi2ELi2ELb0EEENS1_21CollectiveEpilogueBwdISA_SB_SD_Li256ELb1ELb0ELi4EEENS1_19SingleTileSchedulerILb1ELb0ELb0ELi64EEEEEEEEEvNT_6ParamsE)
        /*00c8*/ 	.word	0x00000004


	//----- nvinfo : EIATTR_FRAME_SIZE
	.align		4
.L_44:
        /*00cc*/ 	.byte	0x04, 0x11
        /*00ce*/ 	.short	(.L_46 - .L_45)
	.align		4
.L_45:
        /*00d0*/ 	.word	index@(_ZN7cutlass13device_kernelIN5flash19enable_sm80_to_sm89INS1_16FlashAttnBwdSm80INS1_25CollectiveMainloopBwdSm80ILi1ELi1EN4cute5tupleIJNS5_1CILi64EEES8_NS7_ILi256EEEEEENS_10bfloat16_tEfNS_4arch4Sm80ELb0ELb1ELb0ELb1ELb0ELb0ELb0ELb0ELi2ELi4ELi2ELi2ELb0EEENS1_21CollectiveEpilogueBwdISA_SB_SD_Li256ELb1ELb0ELi4EEENS1_19SingleTileSchedulerILb1ELb0ELb0ELi64EEEEEEEEEvNT_6ParamsE)
        /*00d4*/ 	.word	0x00000000


	//----- nvinfo : EIATTR_REGCOUNT
	.align		4
.L_46:
        /*00d8*/ 	.byte	0x04, 0x2f
        /*00da*/ 	.short	(.L_48 - .L_47)
	.align		4
.L_47:
        /*00dc*/ 	.word	index@(_ZN7cutlass13device_kernelIN5flash19enable_sm80_to_sm89INS1_16FlashAttnBwdSm80INS1_25CollectiveMainloopBwdSm80ILi1ELi1EN4cute5tupleIJNS5_1CILi64EEES8_NS7_ILi256EEEEEENS_10bfloat16_tEfNS_4arch4Sm80ELb0ELb1ELb0ELb0ELb0ELb0ELb0ELb0ELi2ELi4ELi2ELi2ELb0EEENS1_24CollectiveEpilogueBwdGQAISA_fSD_Li256ELb0ELb0EEENS1_19SingleTileSchedulerILb0ELb0ELb0ELi64EEEEEEEEEvNT_6ParamsE)
        /*00e0*/ 	.word	0x00000004


	//----- nvinfo : EIATTR_FRAME_SIZE
	.align		4
.L_48:
        /*00e4*/ 	.byte	0x04, 0x11
        /*00e6*/ 	.short	(.L_50 - .L_49)
	.align		4
.L_49:
        /*00e8*/ 	.word	index@(_ZN7cutlass13device_kernelIN5flash19enable_sm80_to_sm89INS1_16FlashAttnBwdSm80INS1_25CollectiveMainloopBwdSm80ILi1ELi1EN4cute5tupleIJNS5_1CILi64EEES8_NS7_ILi256EEEEEENS_10bfloat16_tEfNS_4arch4Sm80ELb0ELb1ELb0ELb0ELb0ELb0ELb0ELb0ELi2ELi4ELi2ELi2ELb0EEENS1_24CollectiveEpilogueBwdGQAISA_fSD_Li256ELb0ELb0EEENS1_19SingleTileSchedulerILb0ELb0ELb0ELi64EEEEEEEEEvNT_6ParamsE)
        /*00ec*/ 	.word	0x00000000


	//----- nvinfo : EIATTR_REGCOUNT
	.align		4
.L_50:
        /*00f0*/ 	.byte	0x04, 0x2f
        /*00f2*/ 	.short	(.L_52 - .L_51)
	.align		4
.L_51:
        /*00f4*/ 	.word	index@(_ZN7cutlass13device_kernelIN5flash19enable_sm80_to_sm89INS1_16FlashAttnBwdSm80INS1_25CollectiveMainloopBwdSm80ILi1ELi1EN4cute5tupleIJNS5_1CILi64EEES8_NS7_ILi256EEEEEENS_10bfloat16_tEfNS_4arch4Sm80ELb0ELb1ELb0ELb0ELb0ELb0ELb0ELb0ELi2ELi4ELi2ELi2ELb0EEENS1_21CollectiveEpilogueBwdISA_SB_SD_Li256ELb0ELb0ELi4EEENS1_19SingleTileSchedulerILb0ELb0ELb0ELi64EEEEEEEEEvNT_6ParamsE)
        /*00f8*/ 	.word	0x00000004


	//----- nvinfo : EIATTR_FRAME_SIZE
	.align		4
.L_52:
        /*00fc*/ 	.byte	0x04, 0x11
        /*00fe*/ 	.short	(.L_54 - .L_53)
	.align		4
.L_53:
        /*0100*/ 	.word	index@(_ZN7cutlass13device_kernelIN5flash19enable_sm80_to_sm89INS1_16FlashAttnBwdSm80INS1_25CollectiveMainloopBwdSm80ILi1ELi1EN4cute5tupleIJNS5_1CILi64EEES8_NS7_ILi256EEEEEENS_10bfloat16_tEfNS_4arch4Sm80ELb0ELb1ELb0ELb0ELb0ELb0ELb0ELb0ELi2ELi4ELi2ELi2ELb0EEENS1_21CollectiveEpilogueBwdISA_SB_SD_Li256ELb0ELb0ELi4EEENS1_19SingleTileSchedulerILb0ELb0ELb0ELi64EEEEEEEEEvNT_6ParamsE)
        /*0104*/ 	.word	0x00000000


	//----- nvinfo : EIATTR_REGCOUNT
	.align		4
.L_54:
        /*0108*/ 	.byte	0x04, 0x2f
        /*010a*/ 	.short	(.L_56 - .L_55)
	.align		4
.L_55:
        /*010c*/ 	.word	index@(_ZN7cutlass13device_kernelIN5flash19enable_sm80_to_sm89INS1_16FlashAttnBwdSm80INS1_25CollectiveMainloopBwdSm80ILi1ELi1EN4cute5tupleIJNS5_1CILi64EEES8_NS7_ILi256EEEEEENS_10bfloat16_tEfNS_4arch4Sm80ELb0ELb0ELb0ELb1ELb0ELb0ELb0ELb0ELi2ELi4ELi2ELi2ELb0EEENS1_24CollectiveEpilogueBwdGQAISA_fSD_Li256ELb1ELb0EEENS1_19SingleTileSchedulerILb1ELb0ELb0ELi64EEEEEEEEEvNT_6ParamsE)
        /*0110*/ 	.word	0x00000004


	//----- nvinfo : EIATTR_FRAME_SIZE
	.align		4
.L_56:
        /*0114*/ 	.byte	0x04, 0x11
        /*0116*/ 	.short	(.L_58 - .L_57)
	.align		4
.L_57:
        /*0118*/ 	.word	index@(_ZN7cutlass13device_kernelIN5flash19enable_sm80_to_sm89INS1_16FlashAttnBwdSm80INS1_25CollectiveMainloopBwdSm80ILi1ELi1EN4cute5tupleIJNS5_1CILi64EEES8_NS7_ILi256EEEEEENS_10bfloat16_tEfNS_4arch4Sm80ELb0ELb0ELb0ELb1ELb0ELb0ELb0ELb0ELi2ELi4ELi2ELi2ELb0EEENS1_24CollectiveEpilogueBwdGQAISA_fSD_Li256ELb1ELb0EEENS1_19SingleTileSchedulerILb1ELb0ELb0ELi64EEEEEEEEEvNT_6ParamsE)
        /*011c*/ 	.word	0x00000000


	//----- nvinfo : EIATTR_REGCOUNT
	.align		4
.L_58:
        /*0120*/ 	.byte	0x04, 0x2f
        /*0122*/ 	.short	(.L_60 - .L_59)
	.align		4
.L_59:
        /*0124*/ 	.word	index@(_ZN7cutlass13device_kernelIN5flash19enable_sm80_to_sm89INS1_16FlashAttnBwdSm80INS1_25CollectiveMainloopBwdSm80ILi1ELi1EN4cute5tupleIJNS5_1CILi64EEES8_NS7_ILi256EEEEEENS_10bfloat16_tEfNS_4arch4Sm80ELb0ELb0ELb0ELb1ELb0ELb0ELb0ELb0ELi2ELi4ELi2ELi2ELb0EEENS1_21CollectiveEpilogueBwdISA_SB_SD_Li256ELb1ELb0ELi4EEENS1_19SingleTileSchedulerILb1ELb0ELb0ELi64EEEEEEEEEvNT_6ParamsE)
        /*0128*/ 	.word	0x00000004


	//----- nvinfo : EIATTR_FRAME_SIZE
	.align		4
.L_60:
        /*012c*/ 	.byte	0x04, 0x11
        /*012e*/ 	.short	(.L_62 - .L_61)
	.align		4
.L_61:
        /*0130*/ 	.word	index@(_ZN7cutlass13device_kernelIN5flash19enable_sm80_to_sm89INS1_16FlashAttnBwdSm80INS1_25CollectiveMainloopBwdSm80ILi1ELi1EN4cute5tupleIJNS5_1CILi64EEES8_NS7_ILi256EEEEEENS_10bfloat16_tEfNS_4arch4Sm80ELb0ELb0ELb0ELb1ELb0ELb0ELb0ELb0ELi2ELi4ELi2ELi2ELb0EEENS1_21CollectiveEpilogueBwdISA_SB_SD_Li256ELb1ELb0ELi4EEENS1_19SingleTileSchedulerILb1ELb0ELb0ELi64EEEEEEEEEvNT_6ParamsE)
        /*0134*/ 	.word	0x00000000


	//----- nvinfo : EIATTR_REGCOUNT
	.align		4
.L_62:
        /*0138*/ 	.byte	0x04, 0x2f
        /*013a*/ 	.short	(.L_64 - .L_63)
	.align		4
.L_63:
        /*013c*/ 	.word	index@(_ZN7cutlass13device_kernelIN5flash19enable_sm80_to_sm89INS1_16FlashAttnBwdSm80INS1_25CollectiveMainloopBwdSm80ILi1ELi1EN4cute5tupleIJNS5_1CILi64EEES8_NS7_ILi256EEEEEENS_10bfloat16_tEfNS_4arch4Sm80ELb0ELb0ELb0ELb0ELb0ELb0ELb0ELb0ELi2ELi4ELi2ELi2ELb0EEENS1_24CollectiveEpilogueBwdGQAISA_fSD_Li256ELb0ELb0EEENS1_19SingleTileSchedulerILb0ELb0ELb0ELi64EEEEEEEEEvNT_6ParamsE)
        /*0140*/ 	.word	0x00000004


	//----- nvinfo : EIATTR_FRAME_SIZE
	.align		4
.L_64:
        /*0144*/ 	.byte	0x04, 0x11
        /*0146*/ 	.short	(.L_66 - .L_65)
	.align		4
.L_65:
        /*0148*/ 	.word	index@(_ZN7cutlass13device_kernelIN5flash19enable_sm80_to_sm89INS1_16FlashAttnBwdSm80INS1_25CollectiveMainloopBwdSm80ILi1ELi1EN4cute5tupleIJNS5_1CILi64EEES8_NS7_ILi256EEEEEENS_10bfloat16_tEfNS_4arch4Sm80ELb0ELb0ELb0ELb0ELb0ELb0ELb0ELb0ELi2ELi4ELi2ELi2ELb0EEENS1_24CollectiveEpilogueBwdGQAISA_fSD_Li256ELb0ELb0EEENS1_19SingleTileSchedulerILb0ELb0ELb0ELi64EEEEEEEEEvNT_6ParamsE)
        /*014c*/ 	.word	0x00000000


	//----- nvinfo : EIATTR_REGCOUNT
	.align		4
.L_66:
        /*0150*/ 	.byte	0x04, 0x2f
        /*0152*/ 	.short	(.L_68 - .L_67)
	.align		4
.L_67:
        /*0154*/ 	.word	index@(_ZN7cutlass13device_kernelIN5flash19enable_sm80_to_sm89INS1_16FlashAttnBwdSm80INS1_25CollectiveMainloopBwdSm80ILi1ELi1EN4cute5tupleIJNS5_1CILi64EEES8_NS7_ILi256EEEEEENS_10bfloat16_tEfNS_4arch4Sm80ELb0ELb0ELb0ELb0ELb0ELb0ELb0ELb0ELi2ELi4ELi2ELi2ELb0EEENS1_21CollectiveEpilogueBwdISA_SB_SD_Li256ELb0ELb0ELi4EEENS1_19SingleTileSchedulerILb0ELb0ELb0ELi64EEEEEEEEEvNT_6ParamsE)
        /*0158*/ 	.word	0x00000004


	//----- nvinfo : EIATTR_FRAME_SIZE
	.align		4
.L_68:
        /*015c*/ 	.byte	0x04, 0x11
        /*015e*/ 	.short	(.L_70 - .L_69)
	.align		4
.L_69:
        /*0160*/ 	.word	index@(_ZN7cutlass13device_kernelIN5flash19enable_sm80_to_sm89INS1_16FlashAttnBwdSm80INS1_25CollectiveMainloopBwdSm80ILi1ELi1EN4cute5tupleIJNS5_1CILi64EEES8_NS7_ILi256EEEEEENS_10bfloat16_tEfNS_4arch4Sm80ELb0ELb0ELb0ELb0ELb0ELb0ELb0ELb0ELi2ELi4ELi2ELi2ELb0EEENS1_21CollectiveEpilogueBwdISA_SB_SD_Li256ELb0ELb0ELi4EEENS1_19SingleTileSchedulerILb0ELb0ELb0ELi64EEEEEEEEEvNT_6ParamsE)
        /*0164*/ 	.word	0x00000000


	//----- nvinfo : EIATTR_REGCOUNT
	.align		4
.L_70:
        /*0168*/ 	.byte	0x04, 0x2f
        /*016a*/ 	.short	(.L_72 - .L_71)
	.align		4
.L_71:
        /*016c*/ 	.word	index@(_ZN7cutlass13device_kernelIN5flash22FlashAttnBwdPreprocessIN4cute5tupleIJNS3_1CILi32EEENS5_ILi256EEEEEENS_10bfloat16_tEfNS_4arch4Sm80ELb1ELb1EEEEEvNT_6ParamsE)
        /*0170*/ 	.word	0x0000003d


	//----- nvinfo : EIATTR_FRAME_SIZE
	.align		4
.L_72:
        /*0174*/ 	.byte	0x04, 0x11
        /*0176*/ 	.short	(.L_74 - .L_73)
	.align		4
.L_73:
        /*0178*/ 	.word	index@(_ZN7cutlass13device_kernelIN5flash22FlashAttnBwdPreprocessIN4cute5tupleIJNS3_1CILi32EEENS5_ILi256EEEEEENS_10bfloat16_tEfNS_4arch4Sm80ELb1ELb1EEEEEvNT_6ParamsE)
        /*017c*/ 	.word	0x00000000


	//----- nvinfo : EIATTR_REGCOUNT
	.align		4
.L_74:
        /*0180*/ 	.byte	0x04, 0x2f
        /*0182*/ 	.short	(.L_76 - .L_75)
	.align		4
.L_75:
        /*0184*/ 	.word	index@(_ZN7cutlass13device_kernelIN5flash19enable_sm80_to_sm89INS1_16FlashAttnBwdSm80INS1_25CollectiveMainloopBwdSm80ILi1ELi1EN4cute5tupleIJNS5_1CILi32EEENS7_ILi64EEENS7_ILi256EEEEEENS_10bfloat16_tEfNS_4arch4Sm80ELb1ELb0ELb0ELb1ELb0ELb0ELb0ELb0ELi2ELi2ELi2ELi1ELb1EEENS1_24CollectiveEpilogueBwdGQAISB_fSE_Li256ELb1ELb0EEENS1_25SingleTileBwdLPTSchedulerILb1ELi64ELb0EEEEEEEEEvNT_6ParamsE)
        /*0188*/ 	.word	0x00000004


	//----- nvinfo : EIATTR_FRAME_SIZE
	.align		4
.L_76:
        /*018c*/ 	.byte	0x04, 0x11
        /*018e*/ 	.short	(.L_78 - .L_77)
	.align		4
.L_77:
        /*0190*/ 	.word	index@(_ZN7cutlass13device_kernelIN5flash19enable_sm80_to_sm89INS1_16FlashAttnBwdSm80INS1_25CollectiveMainloopBwdSm80ILi1ELi1EN4cute5tupleIJNS5_1CILi32EEENS7_ILi64EEENS7_ILi256EEEEEENS_10bfloat16_tEfNS_4arch4Sm80ELb1ELb0ELb0ELb1ELb0ELb0ELb0ELb0ELi2ELi2ELi2ELi1ELb1EEENS1_24CollectiveEpilogueBwdGQAISB_fSE_Li256ELb1ELb0EEENS1_25SingleTileBwdLPTSchedulerILb1ELi64ELb0EEEEEEEEEvNT_6ParamsE)
        /*0194*/ 	.word	0x00000000


	//----- nvinfo : EIATTR_REGCOUNT
	.align		4
.L_78:
        /*0198*/ 	.byte	0x04, 0x2f
        /*019a*/ 	.short	(.L_80 - .L_79)
	.align		4
.L_79:
        /*019c*/ 	.word	index@(_ZN7cutlass13device_kernelIN5flash32FlashAttnBwdPostprocessConvertdQIN4cute5tupleIJNS3_1CILi32EEENS5_ILi256EEEEEENS_10bfloat16_tEfNS_4arch4Sm80ELi256ENS3_8TiledMMAINS3_8MMA_AtomIJNS3_30SM80_16x8x16_F32BF16BF16F32_TNEEEENS3_6LayoutINS4_IJNS5_ILi1EEENS5_ILi8EEESH_EEENS4_IJNS5_ILi0EEESH_SK_EEEEENS4_IJNS5_ILi16EEENS5_ILi128EEESN_EEEEELb0EEEEEvNT_6ParamsE)
        /*01a0*/ 	.word	0x00000038


	//----- nvinfo : EIATTR_FRAME_SIZE
	.align		4
.L_80:
        /*01a4*/ 	.byte	0x04, 0x11
        /*01a6*/ 	.short	(.L_82 - .L_81)
	.align		4
.L_81:
        /*01a8*/ 	.word	index@(_ZN7cutlass13device_kernelIN5flash32FlashAttnBwdPostprocessConvertdQIN4cute5tupleIJNS3_1CILi32EEENS5_ILi256EEEEEENS_10bfloat16_tEfNS_4arch4Sm80ELi256ENS3_8TiledMMAINS3_8MMA_AtomIJNS3_30SM80_16x8x16_F32BF16BF16F32_TNEEEENS3_6LayoutINS4_IJNS5_ILi1EEENS5_ILi8EEESH_EEENS4_IJNS5_ILi0EEESH_SK_EEEEENS4_IJNS5_ILi16EEENS5_ILi128EEESN_EEEEELb0EEEEEvNT_6ParamsE)
        /*01ac*/ 	.word	0x00000000


	//----- nvinfo : EIATTR_REGCOUNT
	.align		4
.L_82:
        /*01b0*/ 	.byte	0x04, 0x2f
        /*01b2*/ 	.short	(.L_84 - .L_83)
	.align		4
.L_83:
        /*01b4*/ 	.word	index@(_ZN7cutlass13device_kernelIN5flash19enable_sm80_to_sm89INS1_16FlashAttnBwdSm80INS1_25CollectiveMainloopBwdSm80ILi1ELi1EN4cute5tupleIJNS5_1CILi32EEENS7_ILi64EEENS7_ILi256EEEEEENS_10bfloat16_tEfNS_4arch4Sm80ELb1ELb0ELb0ELb1ELb0ELb0ELb0ELb0ELi2ELi2ELi2ELi1ELb1EEENS1_21CollectiveEpilogueBwdISB_SC_SE_Li256ELb1ELb0ELi4EEENS1_25SingleTileBwdLPTSchedulerILb1ELi64ELb0EEEEEEEEEvNT_6ParamsE)
        /*01b8*/ 	.word	0x00000004


	//----- nvinfo : EIATTR_FRAME_SIZE
	.align		4
.L_84:
        /*01bc*/ 	.byte	0x04, 0x11
        /*01be*/ 	.short	(.L_86 - .L_85)
	.align		4
.L_85:
        /*01c0*/ 	.word	index@(_ZN7cutlass13device_kernelIN5flash19enable_sm80_to_sm89INS1_16FlashAttnBwdSm80INS1_25CollectiveMainloopBwdSm80ILi1ELi1EN4cute5tupleIJNS5_1CILi32EEENS7_ILi64EEENS7_ILi256EEEEEENS_10bfloat16_tEfNS_4arch4Sm80ELb1ELb0ELb0ELb1ELb0ELb0ELb0ELb0ELi2ELi2ELi2ELi1ELb1EEENS1_21CollectiveEpilogueBwdISB_SC_SE_Li256ELb1ELb0ELi4EEENS1_25SingleTileBwdLPTSchedulerILb1ELi64ELb0EEEEEEEEEvNT_6ParamsE)
        /*01c4*/ 	.word	0x00000000


	//----- nvinfo : EIATTR_REGCOUNT
	.align		4
.L_86:
        /*01c8*/ 	.byte	0x04, 0x2f
        /*01ca*/ 	.short	(.L_88 - .L_87)
	.align		4
.L_87:
        /*01cc*/ 	.word	index@(_ZN7cutlass13device_kernelIN5flash22FlashAttnBwdPreprocessIN4cute5tupleIJNS3_1CILi32EEENS5_ILi256EEEEEENS_10bfloat16_tEfNS_4arch4Sm80ELb1ELb0EEEEEvNT_6ParamsE)
        /*01d0*/ 	.word	0x0000003c


	//----- nvinfo : EIATTR_FRAME_SIZE
	.align		4
.L_88:
        /*01d4*/ 	.byte	0x04, 0x11
        /*01d6*/ 	.short	(.L_90 - .L_89)
	.align		4
.L_89:
        /*01d8*/ 	.word	index@(_ZN7cutlass13device_kernelIN5flash22FlashAttnBwdPreprocessIN4cute5tupleIJNS3_1CILi32EEENS5_ILi256EEEEEENS_10bfloat16_tEfNS_4arch4Sm80ELb1ELb0EEEEEvNT_6ParamsE)
        /*01dc*/ 	.word	0x00000000


	//----- nvinfo : EIATTR_REGCOUNT
	.align		4
.L_90:
        /*01e0*/ 	.byte	0x04, 0x2f
        /*01e2*/ 	.short	(.L_92 - .L_91)
	.align		4
.L_91:
        /*01e4*/ 	.word	index@(_ZN7cutlass13device_kernelIN5flash19enable_sm80_to_sm89INS1_16FlashAttnBwdSm80INS1_25CollectiveMainloopBwdSm80ILi1ELi1EN4cute5tupleIJNS5_1CILi32EEENS7_ILi64EEENS7_ILi256EEEEEENS_10bfloat16_tEfNS_4arch4Sm80ELb1ELb0ELb0ELb0ELb0ELb0ELb0ELb0ELi2ELi2ELi2ELi1ELb1EEENS1_24CollectiveEpilogueBwdGQAISB_fSE_Li256ELb0ELb0EEENS1_25SingleTileBwdLPTSchedulerILb0ELi64ELb0EEEEEEEEEvNT_6ParamsE)
        /*01e8*/ 	.word	0x00000004


	//----- nvinfo : EIATTR_FRAME_SIZE
	.align		4
.L_92:
        /*01ec*/ 	.byte	0x04, 0x11
        /*01ee*/ 	.short	(.L_94 - .L_93)
	.align		4
.L_93:
        /*01f0*/ 	.word	index@(_ZN7cutlass13device_kernelIN5flash19enable_sm80_to_sm89INS1_16FlashAttnBwdSm80INS1_25CollectiveMainloopBwdSm80ILi1ELi1EN4cute5tupleIJNS5_1CILi32EEENS7_ILi64EEENS7_ILi256EEEEEENS_10bfloat16_tEfNS_4arch4Sm80ELb1ELb0ELb0ELb0ELb0ELb0ELb0ELb0ELi2ELi2ELi2ELi1ELb1EEENS1_24CollectiveEpilogueBwdGQAISB_fSE_Li256ELb0ELb0EEENS1_25SingleTileBwdLPTSchedulerILb0ELi64ELb0EEEEEEEEEvNT_6ParamsE)
        /*01f4*/ 	.word	0x00000000


	//----- nvinfo : EIATTR_REGCOUNT
	.align		4
.L_94:
        /*01f8*/ 	.byte	0x04, 0x2f
        /*01fa*/ 	.short	(.L_96 - .L_95)
	.align		4
.L_95:
        /*01fc*/ 	.word	index@(_ZN7cutlass13device_kernelIN5flash19enable_sm80_to_sm89INS1_16FlashAttnBwdSm80INS1_25CollectiveMainloopBwdSm80ILi1ELi1EN4cute5tupleIJNS5_1CILi32EEENS7_ILi64EEENS7_ILi256EEEEEENS_10bfloat16_tEfNS_4arch4Sm80ELb1ELb0ELb0ELb0ELb0ELb0ELb0ELb0ELi2ELi2ELi2ELi1ELb1EEENS1_21CollectiveEpilogueBwdISB_SC_SE_Li256ELb0ELb0ELi4EEENS1_25SingleTileBwdLPTSchedulerILb0ELi64ELb0EEEEEEEEEvNT_6ParamsE)
        /*0200*/ 	.word	0x00000004


	//----- nvinfo : EIATTR_FRAME_SIZE
	.align		4
.L_96:
        /*0204*/ 	.byte	0x04, 0x11
        /*0206*/ 	.short	(.L_98 - .L_97)
	.align		4
.L_97:
        /*0208*/ 	.word	index@(_ZN7cutlass13device_kernelIN5flash19enable_sm80_to_sm89INS1_16FlashAttnBwdSm80INS1_25CollectiveMainloopBwdSm80ILi1ELi1EN4cute5tupleIJNS5_1CILi32EEENS7_ILi64EEENS7_ILi256EEEEEENS_10bfloat16_tEfNS_4arch4Sm80ELb1ELb0ELb0ELb0ELb0ELb0ELb0ELb0ELi2ELi2ELi2ELi1ELb1EEENS1_21CollectiveEpilogueBwdISB_SC_SE_Li256ELb0ELb0ELi4EEENS1_25SingleTileBwdLPTSchedulerILb0ELi64ELb0EEEEEEEEEvNT_6ParamsE)
        /*020c*/ 	.word	0x00000000


	//----- nvinfo : EIATTR_REGCOUNT
	.align		4
.L_98:
        /*0210*/ 	.byte	0x04, 0x2f
        /*0212*/ 	.short	(.L_100 - .L_99)
	.align		4
.L_99:
        /*0214*/ 	.word	index@(_ZN7cutlass13device_kernelIN5flash19enable_sm80_to_sm89INS1_16FlashAttnBwdSm80INS1_25CollectiveMainloopBwdSm80ILi1ELi1EN4cute5tupleIJNS5_1CILi32EEENS7_ILi64EEENS7_ILi256EEEEEENS_10bfloat16_tEfNS_4arch4Sm80ELb0ELb1ELb0ELb1ELb0ELb0ELb0ELb0ELi2ELi2ELi2ELi1ELb1EEENS1_24CollectiveEpilogueBwdGQAISB_fSE_Li256ELb1ELb0EEENS1_19SingleTileSchedulerILb1ELb0ELb0ELi64EEEEEEEEEvNT_6ParamsE)
        /*0218*/ 	.word	0x00000004


	//----- nvinfo : EIATTR_FRAME_SIZE
	.align		4
.L_100:
        /*021c*/ 	.byte	0x04, 0x11
        /*021e*/ 	.short	(.L_102 - .L_101)
	.align		4
.L_101:
        /*0220*/ 	.word	index@(_ZN7cutlass13device_kernelIN5flash19enable_sm80_to_sm89INS1_16FlashAttnBwdSm80INS1_25CollectiveMainloopBwdSm80ILi1ELi1EN4cute5tupleIJNS5_1CILi32EEENS7_ILi64EEENS7_ILi256EEEEEENS_10bfloat16_tEfNS_4arch4Sm80ELb0ELb1ELb0ELb1ELb0ELb0ELb0ELb0ELi2ELi2ELi2ELi1ELb1EEENS1_24CollectiveEpilogueBwdGQAISB_fSE_Li256ELb1ELb0EEENS1_19SingleTileSchedulerILb1ELb0ELb0ELi64EEEEEEEEEvNT_6ParamsE)
        /*0224*/ 	.word	0x00000000


	//----- nvinfo : EIATTR_REGCOUNT
	.align		4
.L_102:
        /*0228*/ 	.byte	0x04, 0x2f
        /*022a*/ 	.short	(.L_104 - .L_103)
	.align		4
.L_103:
        /*022c*/ 	.word	index@(_ZN7cutlass13device_kernelIN5flash19enable_sm80_to_sm89INS1_16FlashAttnBwdSm80INS1_25CollectiveMainloopBwdSm80ILi1ELi1EN4cute5tupleIJNS5_1CILi32EEENS7_ILi64EEENS7_ILi256EEEEEENS_10bfloat16_tEfNS_4arch4Sm80ELb0ELb1ELb0ELb1ELb0ELb0ELb0ELb0ELi2ELi2ELi2ELi1ELb1EEENS1_21CollectiveEpilogueBwdISB_SC_SE_Li256ELb1ELb0ELi4EEENS1_19SingleTileSchedulerILb1ELb0ELb0ELi64EEEEEEEEEvNT_6ParamsE)
        /*0230*/ 	.word	0x00000004


	//----- nvinfo : EIATTR_FRAME_SIZE
	.align		4
.L_104:
        /*0234*/ 	.byte	0x04, 0x11
        /*0236*/ 	.short	(.L_106 - .L_105)
	.align		4
.L_105:
        /*0238*/ 	.word	index@(_ZN7cutlass13device_kernelIN5flash19enable_sm80_to_sm89INS1_16FlashAttnBwdSm80INS1_25CollectiveMainloopBwdSm80ILi1ELi1EN4cute5tupleIJNS5_1CILi32EEENS7_ILi64EEENS7_ILi256EEEEEENS_10bfloat16_tEfNS_4arch4Sm80ELb0ELb1ELb0ELb1ELb0ELb0ELb0ELb0ELi2ELi2ELi2ELi1ELb1EEENS1_21CollectiveEpilogueBwdISB_SC_SE_Li256ELb1ELb0ELi4EEENS1_19SingleTileSchedulerILb1ELb0ELb0ELi64EEEEEEEEEvNT_6ParamsE)
        /*023c*/ 	.word	0x00000000


	//----- nvinfo : EIATTR_REGCOUNT
	.align		4
.L_106:
        /*0240*/ 	.byte	0x04, 0x2f
        /*0242*/ 	.short	(.L_108 - .L_107)
	.align		4
.L_107:
        /*0244*/ 	.word	index@(_ZN7cutlass13device_kernelIN5flash19enable_sm80_to_sm89INS1_16FlashAttnBwdSm80INS1_25CollectiveMainloopBwdSm80ILi1ELi1EN4cute5tupleIJNS5_1CILi32EEENS7_ILi64EEENS7_ILi256EEEEEENS_10bfloat16_tEfNS_4arch4Sm80ELb0ELb1ELb0ELb0ELb0ELb0ELb0ELb0ELi2ELi2ELi2ELi1ELb1EEENS1_24CollectiveEpilogueBwdGQAISB_fSE_Li256ELb0ELb0EEENS1_19SingleTileSchedulerILb0ELb0ELb0ELi64EEEEEEEEEvNT_6ParamsE)
        /*0248*/ 	.word	0x00000004


	//----- nvinfo : EIATTR_FRAME_SIZE
	.align		4
.L_108:
        /*024c*/ 	.byte	0x04, 0x11
        /*024e*/ 	.short	(.L_110 - .L_109)
	.align		4
.L_109:
        /*0250*/ 	.word	index@(_ZN7cutlass13device_kernelIN5flash19enable_sm80_to_sm89INS1_16FlashAttnBwdSm80INS1_25CollectiveMainloopBwdSm80ILi1ELi1EN4cute5tupleIJNS5_1CILi32EEENS7_ILi64EEENS7_ILi256EEEEEENS_10bfloat16_tEfNS_4arch4Sm80ELb0ELb1ELb0ELb0ELb0ELb0ELb0ELb0ELi2ELi2ELi2ELi1ELb1EEENS1_24CollectiveEpilogueBwdGQAISB_fSE_Li256ELb0ELb0EEENS1_19SingleTileSchedulerILb0ELb0ELb0ELi64EEEEEEEEEvNT_6ParamsE)
        /*0254*/ 	.word	0x00000000


	//----- nvinfo : EIATTR_REGCOUNT
	.align		4
.L_110:
        /*0258*/ 	.byte	0x04, 0x2f
        /*025a*/ 	.short	(.L_112 - .L_111)
	.align		4
.L_111:
        /*025c*/ 	.word	index@(_ZN7cutlass13device_kernelIN5flash19enable_sm80_to_sm89INS1_16FlashAttnBwdSm80INS1_25CollectiveMainloopBwdSm80ILi1ELi1EN4cute5tupleIJNS5_1CILi32EEENS7_ILi64EEENS7_ILi256EEEEEENS_10bfloat16_tEfNS_4arch4Sm80ELb0ELb1ELb0ELb0ELb0ELb0ELb0ELb0ELi2ELi2ELi2ELi1ELb1EEENS1_21CollectiveEpilogueBwdISB_SC_SE_Li256ELb0ELb0ELi4EEENS1_19SingleTileSchedulerILb0ELb0ELb0ELi64EEEEEEEEEvNT_6ParamsE)
        /*0260*/ 	.word	0x00000004


	//----- nvinfo : EIATTR_FRAME_SIZE
	.align		4
.L_112:
        /*0264*/ 	.byte	0x04, 0x11
        /*0266*/ 	.short	(.L_114 - .L_113)
	.align		4
.L_113:
        /*0268*/ 	.word	index@(_ZN7cutlass13device_kernelIN5flash19enable_sm80_to_sm89INS1_16FlashAttnBwdSm80INS1_25CollectiveMainloopBwdSm80ILi1ELi1EN4cute5tupleIJNS5_1CILi32EEENS7_ILi64EEENS7_ILi256EEEEEENS_10bfloat16_tEfNS_4arch4Sm80ELb0ELb1ELb0ELb0ELb0ELb0ELb0ELb0ELi2ELi2ELi2ELi1ELb1EEENS1_21CollectiveEpilogueBwdISB_SC_SE_Li256ELb0ELb0ELi4EEENS1_19SingleTileSchedulerILb0ELb0ELb0ELi64EEEEEEEEEvNT_6ParamsE)
        /*026c*/ 	.word	0x00000000


	//----- nvinfo : EIATTR_REGCOUNT
	.align		4
.L_114:
        /*0270*/ 	.byte	0x04, 0x2f
        /*0272*/ 	.short	(.L_116 - .L_115)
	.align		4
.L_115:
        /*0274*/ 	.word	index@(_ZN7cutlass13device_kernelIN5flash19enable_sm80_to_sm89INS1_16FlashAttnBwdSm80INS1_25CollectiveMainloopBwdSm80ILi1ELi1EN4cute5tupleIJNS5_1CILi32EEENS7_ILi64EEENS7_ILi256EEEEEENS_10bfloat16_tEfNS_4arch4Sm80ELb0ELb0ELb0ELb1ELb0ELb0ELb0ELb0ELi2ELi2ELi2ELi1ELb1EEENS1_24CollectiveEpilogueBwdGQAISB_fSE_Li256ELb1ELb0EEENS1_19SingleTileSchedulerILb1ELb0ELb0ELi64EEEEEEEEEvNT_6ParamsE)
        /*0278*/ 	.word	0x00000004


	//----- nvinfo : EIATTR_FRAME_SIZE
	.align		4
.L_116:
        /*027c*/ 	.byte	0x04, 0x11
        /*027e*/ 	.short	(.L_118 - .L_117)
	.align		4
.L_117:
        /*0280*/ 	.word	index@(_ZN7cutlass13device_kernelIN5flash19enable_sm80_to_sm89INS1_16FlashAttnBwdSm80INS1_25CollectiveMainloopBwdSm80ILi1ELi1EN4cute5tupleIJNS5_1CILi32EEENS7_ILi64EEENS7_ILi256EEEEEENS_10bfloat16_tEfNS_4arch4Sm80ELb0ELb0ELb0ELb1ELb0ELb0ELb0ELb0ELi2ELi2ELi2ELi1ELb1EEENS1_24CollectiveEpilogueBwdGQAISB_fSE_Li256ELb1ELb0EEENS1_19SingleTileSchedulerILb1ELb0ELb0ELi64EEEEEEEEEvNT_6ParamsE)
        /*0284*/ 	.word	0x00000000


	//----- nvinfo : EIATTR_REGCOUNT
	.align		4
.L_118:
        /*0288*/ 	.byte	0x04, 0x2f
        /*028a*/ 	.short	(.L_120 - .L_119)
	.align		4
.L_119:
        /*028c*/ 	.word	index@(_ZN7cutlass13device_kernelIN5flash19enable_sm80_to_sm89INS1_16FlashAttnBwdSm80INS1_25CollectiveMainloopBwdSm80ILi1ELi1EN4cute5tupleIJNS5_1CILi32EEENS7_ILi64EEENS7_ILi256EEEEEENS_10bfloat16_tEfNS_4arch4Sm80ELb0ELb0ELb0ELb1ELb0ELb0ELb0ELb0ELi2ELi2ELi2ELi1ELb1EEENS1_21CollectiveEpilogueBwdISB_SC_SE_Li256ELb1ELb0ELi4EEENS1_19SingleTileSchedulerILb1ELb0ELb0ELi64EEEEEEEEEvNT_6ParamsE)
        /*0290*/ 	.word	0x00000004


	//----- nvinfo : EIATTR_FRAME_SIZE
	.align		4
.L_120:
        /*0294*/ 	.byte	0x04, 0x11
        /*0296*/ 	.short	(.L_122 - .L_121)
	.align		4
.L_121:
        /*0298*/ 	.word	index@(_ZN7cutlass13device_kernelIN5flash19enable_sm80_to_sm89INS1_16FlashAttnBwdSm80INS1_25CollectiveMainloopBwdSm80ILi1ELi1EN4cute5tupleIJNS5_1CILi32EEENS7_ILi64EEENS7_ILi256EEEEEENS_10bfloat16_tEfNS_4arch4Sm80ELb0ELb0ELb0ELb1ELb0ELb0ELb0ELb0ELi2ELi2ELi2ELi1ELb1EEENS1_21CollectiveEpilogueBwdISB_SC_SE_Li256ELb1ELb0ELi4EEENS1_19SingleTileSchedulerILb1ELb0ELb0ELi64EEEEEEEEEvNT_6ParamsE)
        /*029c*/ 	.word	0x00000000


	//----- nvinfo : EIATTR_REGCOUNT
	.align		4
.L_122:
        /*02a0*/ 	.byte	0x04, 0x2f
        /*02a2*/ 	.short	(.L_124 - .L_123)
	.align		4
.L_123:
        /*02a4*/ 	.word	index@(_ZN7cutlass13device_kernelIN5flash19enable_sm80_to_sm89INS1_16FlashAttnBwdSm80INS1_25CollectiveMainloopBwdSm80ILi1ELi1EN4cute5tupleIJNS5_1CILi32EEENS7_ILi64EEENS7_ILi256EEEEEENS_10bfloat16_tEfNS_4arch4Sm80ELb0ELb0ELb0ELb0ELb0ELb0ELb0ELb0ELi2ELi2ELi2ELi1ELb1EEENS1_24CollectiveEpilogueBwdGQAISB_fSE_Li256ELb0ELb0EEENS1_19SingleTileSchedulerILb0ELb0ELb0ELi64EEEEEEEEEvNT_6ParamsE)
        /*02a8*/ 	.word	0x00000004


	//----- nvinfo : EIATTR_FRAME_SIZE
	.align		4
.L_124:
        /*02ac*/ 	.byte	0x04, 0x11
        /*02ae*/ 	.short	(.L_126 - .L_125)
	.align		4
.L_125:
        /*02b0*/ 	.word	index@(_ZN7cutlass13device_kernelIN5flash19enable_sm80_to_sm89INS1_16FlashAttnBwdSm80INS1_25CollectiveMainloopBwdSm80ILi1ELi1EN4cute5tupleIJNS5_1CILi32EEENS7_ILi64EEENS7_ILi256EEEEEENS_10bfloat16_tEfNS_4arch4Sm80ELb0ELb0ELb0ELb0ELb0ELb0ELb0ELb0ELi2ELi2ELi2ELi1ELb1EEENS1_24CollectiveEpilogueBwdGQAISB_fSE_Li256ELb0ELb0EEENS1_19SingleTileSchedulerILb0ELb0ELb0ELi64EEEEEEEEEvNT_6ParamsE)
        /*02b4*/ 	.word	0x00000000


	//----- nvinfo : EIATTR_REGCOUNT
	.align		4
.L_126:
        /*02b8*/ 	.byte	0x04, 0x2f
        /*02ba*/ 	.short	(.L_128 - .L_127)
	.align		4
.L_127:
        /*02bc*/ 	.word	index@(_ZN7cutlass13device_kernelIN5flash19enable_sm80_to_sm89INS1_16FlashAttnBwdSm80INS1_25CollectiveMainloopBwdSm80ILi1ELi1EN4cute5tupleIJNS5_1CILi32EEENS7_ILi64EEENS7_ILi256EEEEEENS_10bfloat16_tEfNS_4arch4Sm80ELb0ELb0ELb0ELb0ELb0ELb0ELb0ELb0ELi2ELi2ELi2ELi1ELb1EEENS1_21CollectiveEpilogueBwdISB_SC_SE_Li256ELb0ELb0ELi4EEENS1_19SingleTileSchedulerILb0ELb0ELb0ELi64EEEEEEEEEvNT_6ParamsE)
        /*02c0*/ 	.word	0x00000004


	//----- nvinfo : EIATTR_FRAME_SIZE
	.align		4
.L_128:
        /*02c4*/ 	.byte	0x04, 0x11
        /*02c6*/ 	.short	(.L_130 - .L_129)
	.align		4
.L_129:
        /*02c8*/ 	.word	index@(_ZN7cutlass13device_kernelIN5flash19enable_sm80_to_sm89INS1_16FlashAttnBwdSm80INS1_25CollectiveMainloopBwdSm80ILi1ELi1EN4cute5tupleIJNS5_1CILi32EEENS7_ILi64EEENS7_ILi256EEEEEENS_10bfloat16_tEfNS_4arch4Sm80ELb0ELb0ELb0ELb0ELb0ELb0ELb0ELb0ELi2ELi2ELi2ELi1ELb1EEENS1_21CollectiveEpilogueBwdISB_SC_SE_Li256ELb0ELb0ELi4EEENS1_19SingleTileSchedulerILb0ELb0ELb0ELi64EEEEEEEEEvNT_6ParamsE)
        /*02cc*/ 	.word	0x00000000


	//----- nvinfo : EIATTR_MIN_STACK_SIZE
	.align		4
.L_130:
        /*02d0*/ 	.byte	0x04, 0x12
        /*02d2*/ 	.short	(.L_132 - .L_131)
	.align		4
.L_131:
        /*02d4*/ 	.word	index@(_ZN7cutlass13device_kernelIN5flash19enable_sm80_to_sm89INS1_16FlashAttnBwdSm80INS1_25CollectiveMainloopBwdSm80ILi1ELi1EN4cute5tupleIJNS5_1CILi32EEENS7_ILi64EEENS7_ILi256EEEEEENS_10bfloat16_tEfNS_4arch4Sm80ELb0ELb0ELb0ELb0ELb0ELb0ELb0ELb0ELi2ELi2ELi2ELi1ELb1EEENS1_21CollectiveEpilogueBwdISB_SC_SE_Li256ELb0ELb0ELi4EEENS1_19SingleTileSchedulerILb0ELb0ELb0ELi64EEEEEEEEEvNT_6ParamsE)
        /*02d8*/ 	.word	0x00000000


	//----- nvinfo : EIATTR_MIN_STACK_SIZE
	.align		4
.L_132:
        /*02dc*/ 	.byte	0x04, 0x12
        /*02de*/ 	.short	(.L_134 - .L_133)
	.align		4
.L_133:
        /*02e0*/ 	.word	index@(_ZN7cutlass13device_kernelIN5flash19enable_sm80_to_sm89INS1_16FlashAttnBwdSm80INS1_25CollectiveMainloopBwdSm80ILi1ELi1EN4cute5tupleIJNS5_1CILi32EEENS7_ILi64EEENS7_ILi256EEEEEENS_10bfloat16_tEfNS_4arch4Sm80ELb0ELb0ELb0ELb0ELb0ELb0ELb0ELb0ELi2ELi2ELi2ELi1ELb1EEENS1_24CollectiveEpilogueBwdGQAISB_fSE_Li256ELb0ELb0EEENS1_19SingleTileSchedulerILb0ELb0ELb0ELi64EEEEEEEEEvNT_6ParamsE)
        /*02e4*/ 	.word	0x00000000


	//----- nvinfo : EIATTR_MIN_STACK_SIZE
	.align		4
.L_134:
        /*02e8*/ 	.byte	0x04, 0x12
        /*02ea*/ 	.short	(.L_136 - .L_135)
	.align		4
.L_135:
        /*02ec*/ 	.word	index@(_ZN7cutlass13device_kernelIN5flash19enable_sm80_to_sm89INS1_16FlashAttnBwdSm80INS1_25CollectiveMainloopBwdSm80ILi1ELi1EN4cute5tupleIJNS5_1CILi32EEENS7_ILi64EEENS7_ILi256EEEEEENS_10bfloat16_tEfNS_4arch4Sm80ELb0ELb0ELb0ELb1ELb0ELb0ELb0ELb0ELi2ELi2ELi2ELi1ELb1EEENS1_21CollectiveEpilogueBwdISB_SC_SE_Li256ELb1ELb0ELi4EEENS1_19SingleTileSchedulerILb1ELb0ELb0ELi64EEEEEEEEEvNT_6ParamsE)
        /*02f0*/ 	.word	0x00000000


	//----- nvinfo : EIATTR_MIN_STACK_SIZE
	.align		4
.L_136:
        /*02f4*/ 	.byte	0x04, 0x12
        /*02f6*/ 	.short	(.L_138 - .L_137)
	.align		4
.L_137:
        /*02f8*/ 	.word	index@(_ZN7cutlass13device_kernelIN5flash19enable_sm80_to_sm89INS1_16FlashAttnBwdSm80INS1_25CollectiveMainloopBwdSm80ILi1ELi1EN4cute5tupleIJNS5_1CILi32EEENS7_ILi64EEENS7_ILi256EEEEEENS_10bfloat16_tEfNS_4arch4Sm80ELb0ELb0ELb0ELb1ELb0ELb0ELb0ELb0ELi2ELi2ELi2ELi1ELb1EEENS1_24CollectiveEpilogueBwdGQAISB_fSE_Li256ELb1ELb0EEENS1_19SingleTileSchedulerILb1ELb0ELb0ELi64EEEEEEEEEvNT_6ParamsE)
        /*02fc*/ 	.word	0x00000000


	//----- nvinfo : EIATTR_MIN_STACK_SIZE
	.align		4
.L_138:
        /*0300*/ 	.byte	0x04, 0x12
        /*0302*/ 	.short	(.L_140 - .L_139)
	.align		4
.L_139:
        /*0304*/ 	.word	index@(_ZN7cutlass13device_kernelIN5flash19enable_sm80_to_sm89INS1_16FlashAttnBwdSm80INS1_25CollectiveMainloopBwdSm80ILi1ELi1EN4cute5tupleIJNS5_1CILi32EEENS7_ILi64EEENS7_ILi256EEEEEENS_10bfloat16_tEfNS_4arch4Sm80ELb0ELb1ELb0ELb0ELb0ELb0ELb0ELb0ELi2ELi2ELi2ELi1ELb1EEENS1_21CollectiveEpilogueBwdISB_SC_SE_Li256ELb0ELb0ELi4EEENS1_19SingleTileSchedulerILb0ELb0ELb0ELi64EEEEEEEEEvNT_6ParamsE)
        /*0308*/ 	.word	0x00000000


	//----- nvinfo : EIATTR_MIN_STACK_SIZE
	.align		4
.L_140:
        /*030c*/ 	.byte	0x04, 0x12
        /*030e*/ 	.short	(.L_142 - .L_141)
	.align		4
.L_141:
        /*0310*/ 	.word	index@(_ZN7cutlass13device_kernelIN5flash19enable_sm80_to_sm89INS1_16FlashAttnBwdSm80INS1_25CollectiveMainloopBwdSm80ILi1ELi1EN4cute5tupleIJNS5_1CILi32EEENS7_ILi64EEENS7_ILi256EEEEEENS_10bfloat16_tEfNS_4arch4Sm80ELb0ELb1ELb0ELb0ELb0ELb0ELb0ELb0ELi2ELi2ELi2ELi1ELb1EEENS1_24CollectiveEpilogueBwdGQAISB_fSE_Li256ELb0ELb0EEENS1_19SingleTileSchedulerILb0ELb0ELb0ELi64EEEEEEEEEvNT_6ParamsE)
        /*0314*/ 	.word	0x00000000


	//----- nvinfo : EIATTR_MIN_STACK_SIZE
	.align		4
.L_142:
        /*0318*/ 	.byte	0x04, 0x12
        /*031a*/ 	.short	(.L_144 - .L_143)
	.align		4
.L_143:
        /*031c*/ 	.word	index@(_ZN7cutlass13device_kernelIN5flash19enable_sm80_to_sm89INS1_16FlashAttnBwdSm80INS1_25CollectiveMainloopBwdSm80ILi1ELi1EN4cute5tupleIJNS5_1CILi32EEENS7_ILi64EEENS7_ILi256EEEEEENS_10bfloat16_tEfNS_4arch4Sm80ELb0ELb1ELb0ELb1ELb0ELb0ELb0ELb0ELi2ELi2ELi2ELi1ELb1EEENS1_21CollectiveEpilogueBwdISB_SC_SE_Li256ELb1ELb0ELi4EEENS1_19SingleTileSchedulerILb1ELb0ELb0ELi64EEEEEEEEEvNT_6ParamsE)
        /*0320*/ 	.word	0x00000000


	//----- nvinfo : EIATTR_MIN_STACK_SIZE
	.align		4
.L_144:
        /*0324*/ 	.byte	0x04, 0x12
        /*0326*/ 	.short	(.L_146 - .L_145)
	.align		4
.L_145:
        /*0328*/ 	.word	index@(_ZN7cutlass13device_kernelIN5flash19enable_sm80_to_sm89INS1_16FlashAttnBwdSm80INS1_25CollectiveMainloopBwdSm80ILi1ELi1EN4cute5tupleIJNS5_1CILi32EEENS7_ILi64EEENS7_ILi256EEEEEENS_10bfloat16_tEfNS_4arch4Sm80ELb0ELb1ELb0ELb1ELb0ELb0ELb0ELb0ELi2ELi2ELi2ELi1ELb1EEENS1_24CollectiveEpilogueBwdGQAISB_fSE_Li256ELb1ELb0EEENS1_19SingleTileSchedulerILb1ELb0ELb0ELi64EEEEEEEEEvNT_6ParamsE)
        /*032c*/ 	.word	0x00000000


	//----- nvinfo : EIATTR_MIN_STACK_SIZE
	.align		4
.L_146:
        /*0330*/ 	.byte	0x04, 0x12
        /*0332*/ 	.short	(.L_148 - .L_147)
	.align		4
.L_147:
        /*0334*/ 	.word	index@(_ZN7cutlass13device_kernelIN5flash19enable_sm80_to_sm89INS1_16FlashAttnBwdSm80INS1_25CollectiveMainloopBwdSm80ILi1ELi1EN4cute5tupleIJNS5_1CILi32EEENS7_ILi64EEENS7_ILi256EEEEEENS_10bfloat16_tEfNS_4arch4Sm80ELb1ELb0ELb0ELb0ELb0ELb0ELb0ELb0ELi2ELi2ELi2ELi1ELb1EEENS1_21CollectiveEpilogueBwdISB_SC_SE_Li256ELb0ELb0ELi4EEENS1_25SingleTileBwdLPTSchedulerILb0ELi64ELb0EEEEEEEEEvNT_6ParamsE)
        /*0338*/ 	.word	0x00000000


	//----- nvinfo : EIATTR_MIN_STACK_SIZE
	.align		4
.L_148:
        /*033c*/ 	.byte	0x04, 0x12
        /*033e*/ 	.short	(.L_150 - .L_149)
	.align		4
.L_149:
        /*0340*/ 	.word	index@(_ZN7cutlass13device_kernelIN5flash19enable_sm80_to_sm89INS1_16FlashAttnBwdSm80INS1_25CollectiveMainloopBwdSm80ILi1ELi1EN4cute5tupleIJNS5_1CILi32EEENS7_ILi64EEENS7_ILi256EEEEEENS_10bfloat16_tEfNS_4arch4Sm80ELb1ELb0ELb0ELb0ELb0ELb0ELb0ELb0ELi2ELi2ELi2ELi1ELb1EEENS1_24CollectiveEpilogueBwdGQAISB_fSE_Li256ELb0ELb0EEENS1_25SingleTileBwdLPTSchedulerILb0ELi64ELb0EEEEEEEEEvNT_6ParamsE)
        /*0344*/ 	.word	0x00000000


	//----- nvinfo : EIATTR_MIN_STACK_SIZE
	.align		4
.L_150:
        /*0348*/ 	.byte	0x04, 0x12
        /*034a*/ 	.short	(.L_152 - .L_151)
	.align		4
.L_151:
        /*034c*/ 	.word	index@(_ZN7cutlass13device_kernelIN5flash22FlashAttnBwdPreprocessIN4cute5tupleIJNS3_1CILi32EEENS5_ILi256EEEEEENS_10bfloat16_tEfNS_4arch4Sm80ELb1ELb0EEEEEvNT_6ParamsE)
        /*0350*/ 	.word	0x00000000


	//----- nvinfo : EIATTR_MIN_STACK_SIZE
	.align		4
.L_152:
        /*0354*/ 	.byte	0x04, 0x12
        /*0356*/ 	.short	(.L_154 - .L_153)
	.align		4
.L_153:
        /*0358*/ 	.word	index@(_ZN7cutlass13device_kernelIN5flash19enable_sm80_to_sm89INS1_16FlashAttnBwdSm80INS1_25CollectiveMainloopBwdSm80ILi1ELi1EN4cute5tupleIJNS5_1CILi32EEENS7_ILi64EEENS7_ILi256EEEEEENS_10bfloat16_tEfNS_4arch4Sm80ELb1ELb0ELb0ELb1ELb0ELb0ELb0ELb0ELi2ELi2ELi2ELi1ELb1EEENS1_21CollectiveEpilogueBwdISB_SC_SE_Li256ELb1ELb0ELi4EEENS1_25SingleTileBwdLPTSchedulerILb1ELi64ELb0EEEEEEEEEvNT_6ParamsE)
        /*035c*/ 	.word	0x00000000


	//----- nvinfo : EIATTR_MIN_STACK_SIZE
	.align		4
.L_154:
        /*0360*/ 	.byte	0x04, 0x12
        /*0362*/ 	.short	(.L_156 - .L_155)
	.align		4
.L_155:
        /*0364*/ 	.word	index@(_ZN7cutlass13device_kernelIN5flash32FlashAttnBwdPostprocessConvertdQIN4cute5tupleIJNS3_1CILi32EEENS5_ILi256EEEEEENS_10bfloat16_tEfNS_4arch4Sm80ELi256ENS3_8TiledMMAINS3_8MMA_AtomIJNS3_30SM80_16x8x16_F32BF16BF16F32_TNEEEENS3_6LayoutINS4_IJNS5_ILi1EEENS5_ILi8EEESH_EEENS4_IJNS5_ILi0EEESH_SK_EEEEENS4_IJNS5_ILi16EEENS5_ILi128EEESN_EEEEELb0EEEEEvNT_6ParamsE)
        /*0368*/ 	.word	0x00000000


	//----- nvinfo : EIATTR_MIN_STACK_SIZE
	.align		4
.L_156:
        /*036c*/ 	.byte	0x04, 0x12
        /*036e*/ 	.short	(.L_158 - .L_157)
	.align		4
.L_157:
        /*0370*/ 	.word	index@(_ZN7cutlass13device_kernelIN5flash19enable_sm80_to_sm89INS1_16FlashAttnBwdSm80INS1_25CollectiveMainloopBwdSm80ILi1ELi1EN4cute5tupleIJNS5_1CILi32EEENS7_ILi64EEENS7_ILi256EEEEEENS_10bfloat16_tEfNS_4arch4Sm80ELb1ELb0ELb0ELb1ELb0ELb0ELb0ELb0ELi2ELi2ELi2ELi1ELb1EEENS1_24CollectiveEpilogueBwdGQAISB_fSE_Li256ELb1ELb0EEENS1_25SingleTileBwdLPTSchedulerILb1ELi64ELb0EEEEEEEEEvNT_6ParamsE)
        /*0374*/ 	.word	0x00000000


	//----- nvinfo : EIATTR_MIN_STACK_SIZE
	.align		4
.L_158:
        /*0378*/ 	.byte	0x04, 0x12
        /*037a*/ 	.short	(.L_160 - .L_159)
	.align		4
.L_159:
        /*037c*/ 	.word	index@(_ZN7cutlass13device_kernelIN5flash22FlashAttnBwdPreprocessIN4cute5tupleIJNS3_1CILi32EEENS5_ILi256EEEEEENS_10bfloat16_tEfNS_4arch4Sm80ELb1ELb1EEEEEvNT_6ParamsE)
        /*0380*/ 	.word	0x00000000


	//----- nvinfo : EIATTR_MIN_STACK_SIZE
	.align		4
.L_160:
        /*0384*/ 	.byte	0x04, 0x12
        /*0386*/ 	.short	(.L_162 - .L_161)
	.align		4
.L_161:
        /*0388*/ 	.word	index@(_ZN7cutlass13device_kernelIN5flash19enable_sm80_to_sm89INS1_16FlashAttnBwdSm80INS1_25CollectiveMainloopBwdSm80ILi1ELi1EN4cute5tupleIJNS5_1CILi64EEES8_NS7_ILi256EEEEEENS_10bfloat16_tEfNS_4arch4Sm80ELb0ELb0ELb0ELb0ELb0ELb0ELb0ELb0ELi2ELi4ELi2ELi2ELb0EEENS1_21CollectiveEpilogueBwdISA_SB_SD_Li256ELb0ELb0ELi4EEENS1_19SingleTileSchedulerILb0ELb0ELb0ELi64EEEEEEEEEvNT_6ParamsE)
        /*038c*/ 	.word	0x00000000


	//----- nvinfo : EIATTR_MIN_STACK_SIZE
	.align		4
.L_162:
        /*0390*/ 	.byte	0x04, 0x12
        /*0392*/ 	.short	(.L_164 - .L_163)
	.align		4
.L_163:
        /*0394*/ 	.word	index@(_ZN7cutlass13device_kernelIN5flash19enable_sm80_to_sm89INS1_16FlashAttnBwdSm80INS1_25CollectiveMainloopBwdSm80ILi1ELi1EN4cute5tupleIJNS5_1CILi64EEES8_NS7_ILi256EEEEEENS_10bfloat16_tEfNS_4arch4Sm80ELb0ELb0ELb0ELb0ELb0ELb0ELb0ELb0ELi2ELi4ELi2ELi2ELb0EEENS1_24CollectiveEpilogueBwdGQAISA_fSD_Li256ELb0ELb0EEENS1_19SingleTileSchedulerILb0ELb0ELb0ELi64EEEEEEEEEvNT_6ParamsE)
        /*0398*/ 	.word	0x00000000


	//----- nvinfo : EIATTR_MIN_STACK_SIZE
	.align		4
.L_164:
        /*039c*/ 	.byte	0x04, 0x12
        /*039e*/ 	.short	(.L_166 - .L_165)
	.align		4
.L_165:
        /*03a0*/ 	.word	index@(_ZN7cutlass13device_kernelIN5flash19enable_sm80_to_sm89INS1_16FlashAttnBwdSm80INS1_25CollectiveMainloopBwdSm80ILi1ELi1EN4cute5tupleIJNS5_1CILi64EEES8_NS7_ILi256EEEEEENS_10bfloat16_tEfNS_4arch4Sm80ELb0ELb0ELb0ELb1ELb0ELb0ELb0ELb0ELi2ELi4ELi2ELi2ELb0EEENS1_21CollectiveEpilogueBwdISA_SB_SD_Li256ELb1ELb0ELi4EEENS1_19SingleTileSchedulerILb1ELb0ELb0ELi64EEEEEEEEEvNT_6ParamsE)
        /*03a4*/ 	.word	0x00000000


	//----- nvinfo : EIATTR_MIN_STACK_SIZE
	.align		4
.L_166:
        /*03a8*/ 	.byte	0x04, 0x12
        /*03aa*/ 	.short	(.L_168 - .L_167)
	.align		4
.L_167:
        /*03ac*/ 	.word	index@(_ZN7cutlass13device_kernelIN5flash19enable_sm80_to_sm89INS1_16FlashAttnBwdSm80INS1_25CollectiveMainloopBwdSm80ILi1ELi1EN4cute5tupleIJNS5_1CILi64EEES8_NS7_ILi256EEEEEENS_10bfloat16_tEfNS_4arch4Sm80ELb0ELb0ELb0ELb1ELb0ELb0ELb0ELb0ELi2ELi4ELi2ELi2ELb0EEENS1_24CollectiveEpilogueBwdGQAISA_fSD_Li256ELb1ELb0EEENS1_19SingleTileSchedulerILb1ELb0ELb0ELi64EEEEEEEEEvNT_6ParamsE)
        /*03b0*/ 	.word	0x00000000


	//----- nvinfo : EIATTR_MIN_STACK_SIZE
	.align		4
.L_168:
        /*03b4*/ 	.byte	0x04, 0x12
        /*03b6*/ 	.short	(.L_170 - .L_169)
	.align		4
.L_169:
        /*03b8*/ 	.word	index@(_ZN7cutlass13device_kernelIN5flash19enable_sm80_to_sm89INS1_16FlashAttnBwdSm80INS1_25CollectiveMainloopBwdSm80ILi1ELi1EN4cute5tupleIJNS5_1CILi64EEES8_NS7_ILi256EEEEEENS_10bfloat16_tEfNS_4arch4Sm80ELb0ELb1ELb0ELb0ELb0ELb0ELb0ELb0ELi2ELi4ELi2ELi2ELb0EEENS1_21CollectiveEpilogueBwdISA_SB_SD_Li256ELb0ELb0ELi4EEENS1_19SingleTileSchedulerILb0ELb0ELb0ELi64EEEEEEEEEvNT_6ParamsE)
        /*03bc*/ 	.word	0x00000000


	//----- nvinfo : EIATTR_MIN_STACK_SIZE
	.align		4
.L_170:
        /*03c0*/ 	.byte	0x04, 0x12
        /*03c2*/ 	.short	(.L_172 - .L_171)
	.align		4
.L_171:
        /*03c4*/ 	.word	index@(_ZN7cutlass13device_kernelIN5flash19enable_sm80_to_sm89INS1_16FlashAttnBwdSm80INS1_25CollectiveMainloopBwdSm80ILi1ELi1EN4cute5tupleIJNS5_1CILi64EEES8_NS7_ILi256EEEEEENS_10bfloat16_tEfNS_4arch4Sm80ELb0ELb1ELb0ELb0ELb0ELb0ELb0ELb0ELi2ELi4ELi2ELi2ELb0EEENS1_24CollectiveEpilogueBwdGQAISA_fSD_Li256ELb0ELb0EEENS1_19SingleTileSchedulerILb0ELb0ELb0ELi64EEEEEEEEEvNT_6ParamsE)
        /*03c8*/ 	.word	0x00000000


	//----- nvinfo : EIATTR_MIN_STACK_SIZE
	.align		4
.L_172:
        /*03cc*/ 	.byte	0x04, 0x12
        /*03ce*/ 	.short	(.L_174 - .L_173)
	.align		4
.L_173:
        /*03d0*/ 	.word	index@(_ZN7cutlass13device_kernelIN5flash19enable_sm80_to_sm89INS1_16FlashAttnBwdSm80INS1_25CollectiveMainloopBwdSm80ILi1ELi1EN4cute5tupleIJNS5_1CILi64EEES8_NS7_ILi256EEEEEENS_10bfloat16_tEfNS_4arch4Sm80ELb0ELb1ELb0ELb1ELb0ELb0ELb0ELb0ELi2ELi4ELi2ELi2ELb0EEENS1_21CollectiveEpilogueBwdISA_SB_SD_Li256ELb1ELb0ELi4EEENS1_19SingleTileSchedulerILb1ELb0ELb0ELi64EEEEEEEEEvNT_6ParamsE)
        /*03d4*/ 	.word	0x00000000


	//----- nvinfo : EIATTR_MIN_STACK_SIZE
	.align		4
.L_174:
        /*03d8*/ 	.byte	0x04, 0x12
        /*03da*/ 	.short	(.L_176 - .L_175)
	.align		4
.L_175:
        /*03dc*/ 	.word	index@(_ZN7cutlass13device_kernelIN5flash19enable_sm80_to_sm89INS1_16FlashAttnBwdSm80INS1_25CollectiveMainloopBwdSm80ILi1ELi1EN4cute5tupleIJNS5_1CILi64EEES8_NS7_ILi256EEEEEENS_10bfloat16_tEfNS_4arch4Sm80ELb0ELb1ELb0ELb1ELb0ELb0ELb0ELb0ELi2ELi4ELi2ELi2ELb0EEENS1_24CollectiveEpilogueBwdGQAISA_fSD_Li256ELb1ELb0EEENS1_19SingleTileSchedulerILb1ELb0ELb0ELi64EEEEEEEEEvNT_6ParamsE)
        /*03e0*/ 	.word	0x00000000


	//----- nvinfo : EIATTR_MIN_STACK_SIZE
	.align		4
.L_176:
        /*03e4*/ 	.byte	0x04, 0x12
        /*03e6*/ 	.short	(.L_178 - .L_177)
	.align		4
.L_177:
        /*03e8*/ 	.word	index@(_ZN7cutlass13device_kernelIN5flash19enable_sm80_to_sm89INS1_16FlashAttnBwdSm80INS1_25CollectiveMainloopBwdSm80ILi1ELi1EN4cute5tupleIJNS5_1CILi64EEES8_NS7_ILi256EEEEEENS_10bfloat16_tEfNS_4arch4Sm80ELb1ELb0ELb0ELb0ELb0ELb0ELb0ELb0ELi2ELi4ELi2ELi2ELb0EEENS1_21CollectiveEpilogueBwdISA_SB_SD_Li256ELb0ELb0ELi4EEENS1_25SingleTileBwdLPTSchedulerILb0ELi64ELb0EEEEEEEEEvNT_6ParamsE)
        /*03ec*/ 	.word	0x00000000


	//----- nvinfo : EIATTR_MIN_STACK_SIZE
	.align		4
.L_178:
        /*03f0*/ 	.byte	0x04, 0x12
        /*03f2*/ 	.short	(.L_180 - .L_179)
	.align		4
.L_179:
        /*03f4*/ 	.word	index@(_ZN7cutlass13device_kernelIN5flash19enable_sm80_to_sm89INS1_16FlashAttnBwdSm80INS1_25CollectiveMainloopBwdSm80ILi1ELi1EN4cute5tupleIJNS5_1CILi64EEES8_NS7_ILi256EEEEEENS_10bfloat16_tEfNS_4arch4Sm80ELb1ELb0ELb0ELb0ELb0ELb0ELb0ELb0ELi2ELi4ELi2ELi2ELb0EEENS1_24CollectiveEpilogueBwdGQAISA_fSD_Li256ELb0ELb0EEENS1_25SingleTileBwdLPTSchedulerILb0ELi64ELb0EEEEEEEEEvNT_6ParamsE)
        /*03f8*/ 	.word	0x00000000


	//----- nvinfo : EIATTR_MIN_STACK_SIZE
	.align		4
.L_180:
        /*03fc*/ 	.byte	0x04, 0x12
        /*03fe*/ 	.short	(.L_182 - .L_181)
	.align		4
.L_181:
        /*0400*/ 	.word	index@(_ZN7cutlass13device_kernelIN5flash22FlashAttnBwdPreprocessIN4cute5tupleIJNS3_1CILi64EEENS5_ILi256EEEEEENS_10bfloat16_tEfNS_4arch4Sm80ELb1ELb0EEEEEvNT_6ParamsE)
        /*0404*/ 	.word	0x00000000


	//----- nvinfo : EIATTR_MIN_STACK_SIZE
	.align		4
.L_182:
        /*0408*/ 	.byte	0x04, 0x12
        /*040a*/ 	.short	(.L_184 - .L_183)
	.align		4
.L_183:
        /*040c*/ 	.word	index@(_ZN7cutlass13device_kernelIN5flash19enable_sm80_to_sm89INS1_16FlashAttnBwdSm80INS1_25CollectiveMainloopBwdSm80ILi1ELi1EN4cute5tupleIJNS5_1CILi64EEES8_NS7_ILi256EEEEEENS_10bfloat16_tEfNS_4arch4Sm80ELb1ELb0ELb0ELb1ELb0ELb0ELb0ELb0ELi2ELi4ELi2ELi2ELb0EEENS1_21CollectiveEpilogueBwdISA_SB_SD_Li256ELb1ELb0ELi4EEENS1_25SingleTileBwdLPTSchedulerILb1ELi64ELb0EEEEEEEEEvNT_6ParamsE)
        /*0410*/ 	.word	0x00000000


	//----- nvinfo : EIATTR_MIN_STACK_SIZE
	.align		4
.L_184:
        /*0414*/ 	.byte	0x04, 0x12
        /*0416*/ 	.short	(.L_186 - .L_185)
	.align		4
.L_185:
        /*0418*/ 	.word	index@(_ZN7cutlass13device_kernelIN5flash32FlashAttnBwdPostprocessConvertdQIN4cute5tupleIJNS3_1CILi64EEENS5_ILi256EEEEEENS_10bfloat16_tEfNS_4arch4Sm80ELi256ENS3_8TiledMMAINS3_8MMA_AtomIJNS3_30SM80_16x8x16_F32BF16BF16F32_TNEEEENS3_6LayoutINS4_IJNS5_ILi2EEENS5_ILi4EEENS5_ILi1EEEEEENS4_IJSJ_SH_NS5_ILi0EEEEEEEENS4_IJNS5_ILi32EEES6_NS5_ILi16EEEEEEEELb0EEEEEvNT_6ParamsE)
        /*041c*/ 	.word	0x00000000


	//----- nvinfo : EIATTR_MIN_STACK_SIZE
	.align		4
.L_186:
        /*0420*/ 	.byte	0x04, 0x12
        /*0422*/ 	.short	(.L_188 - .L_187)
	.align		4
.L_187:
        /*0424*/ 	.word	index@(_ZN7cutlass13device_kernelIN5flash19enable_sm80_to_sm89INS1_16FlashAttnBwdSm80INS1_25CollectiveMainloopBwdSm80ILi1ELi1EN4cute5tupleIJNS5_1CILi64EEES8_NS7_ILi256EEEEEENS_10bfloat16_tEfNS_4arch4Sm80ELb1ELb0ELb0ELb1ELb0ELb0ELb0ELb0ELi2ELi4ELi2ELi2ELb0EEENS1_24CollectiveEpilogueBwdGQAISA_fSD_Li256ELb1ELb0EEENS1_25SingleTileBwdLPTSchedulerILb1ELi64ELb0EEEEEEEEEvNT_6ParamsE)
        /*0428*/ 	.word	0x00000000


	//----- nvinfo : EIATTR_MIN_STACK_SIZE
	.align		4
.L_188:
        /*042c*/ 	.byte	0x04, 0x12
        /*042e*/ 	.short	(.L_190 - .L_189)
	.align		4
.L_189:
        /*0430*/ 	.word	index@(_ZN7cutlass13device_kernelIN5flash22FlashAttnBwdPreprocessIN4cute5tupleIJNS3_1CILi64EEENS5_ILi256EEEEEENS_10bfloat16_tEfNS_4arch4Sm80ELb1ELb1EEEEEvNT_6ParamsE)
        /*0434*/ 	.word	0x00000000
.L_190:


//--------------------- .nv.compat                --------------------------
	.section	.nv.compat,"",@"SHT_CUDA_COMPAT_INFO"
	.align	4
        /*0000*/ 	.byte	0x02, 0x09, 0x01, 0x00, 0x02, 0x02, 0x01, 0x00, 0x02, 0x05, 0x05, 0x00, 0x03, 0x07, 0x01, 0x01
        /*0010*/ 	.byte	0x02, 0x03, 0x00, 0x00, 0x02, 0x06, 0x01, 0x00, 0x04, 0x0b, 0x08, 0x00, 0x00, 0x00, 0x00, 0x00
        /*0020*/ 	.byte	0x00, 0x00, 0x00, 0x00


//--------------------- .nv.info._ZN7cutlass13device_kernelIN5flash19enable_sm80_to_sm89INS1_16FlashAttnBwdSm80INS1_25CollectiveMainloopBwdSm80ILi1ELi1EN4cute5tupleIJNS5_1CILi32EEENS7_ILi64EEENS7_ILi256EEEEEENS_10bfloat16_tEfNS_4arch4Sm80ELb0ELb0ELb0ELb0ELb0ELb0ELb0ELb0ELi2ELi2ELi2ELi1ELb1EEENS1_21CollectiveEpilogueBwdISB_SC_SE_Li256ELb0ELb0ELi4EEENS1_19SingleTileSchedulerILb0ELb0ELb0ELi64EEEEEEEEEvNT_6ParamsE --------------------------
	.section	.nv.info._ZN7cutlass13device_kernelIN5flash19enable_sm80_to_sm89INS1_16FlashAttnBwdSm80INS1_25CollectiveMainloopBwdSm80ILi1ELi1EN4cute5tupleIJNS5_1CILi32EEENS7_ILi64EEENS7_ILi256EEEEEENS_10bfloat16_tEfNS_4arch4Sm80ELb0ELb0ELb0ELb0ELb0ELb0ELb0ELb0ELi2ELi2ELi2ELi1ELb1EEENS1_21CollectiveEpilogueBwdISB_SC_SE_Li256ELb0ELb0ELi4EEENS1_19SingleTileSchedulerILb0ELb0ELb0ELi64EEEEEEEEEvNT_6ParamsE,"",@"SHT_CUDA_INFO"
	.sectionflags	@""
	.align	4


	//----- nvinfo : EIATTR_CUDA_API_VERSION
	.align		4
        /*0000*/ 	.byte	0x04, 0x37
        /*0002*/ 	.short	(.L_192 - .L_191)
.L_191:
        /*0004*/ 	.word	0x00000082


	//----- nvinfo : EIATTR_KPARAM_INFO
	.align		4
.L_192:
        /*0008*/ 	.byte	0x04, 0x17
        /*000a*/ 	.short	(.L_194 - .L_193)
.L_193:
        /*000c*/ 	.word	0x00000000
        /*0010*/ 	.short	0x0000
        /*0012*/ 	.short	0x0000
        /*0014*/ 	.byte	0x00, 0xf0, 0xc1, 0x09


	//----- nvinfo : EIATTR_SPARSE_MMA_MASK
	.align		4
.L_194:
        /*0018*/ 	.byte	0x03, 0x50
        /*001a*/ 	.short	0x0000


	//----- nvinfo : EIATTR_MAXREG_COUNT
	.align		4
        /*001c*/ 	.byte	0x03, 0x1b
        /*001e*/ 	.short	0x00ff


	//----- nvinfo : EIATTR_MERCURY_ISA_VERSION
	.align		4
        /*0020*/ 	.byte	0x03, 0x5f
        /*0022*/ 	.short	0x0101


	//----- nvinfo : EIATTR_EXIT_INSTR_OFFSETS
	.align		4
        /*0024*/ 	.byte	0x04, 0x1c
        /*0026*/ 	.short	(.L_196 - .L_195)


	//   ....[0]....
.L_195:
        /*0028*/ 	.word	0x00000010


	//----- nvinfo : EIATTR_MAX_THREADS
	.align		4
.L_196:
        /*002c*/ 	.byte	0x04, 0x05
        /*002e*/ 	.short	(.L_198 - .L_197)
.L_197:
        /*0030*/ 	.word	0x00000100
        /*0034*/ 	.word	0x00000001
        /*0038*/ 	.word	0x00000001


	//----- nvinfo : EIATTR_CBANK_PARAM_SIZE
	.align		4
.L_198:
        /*003c*/ 	.byte	0x03, 0x19
        /*003e*/ 	.short	0x0270


	//----- nvinfo : EIATTR_PARAM_CBANK
	.align		4
        /*0040*/ 	.byte	0x04, 0x0a
        /*0042*/ 	.short	(.L_200 - .L_199)
	.align		4
.L_199:
        /*0044*/ 	.word	index@(.nv.constant0._ZN7cutlass13device_kernelIN5flash19enable_sm80_to_sm89INS1_16FlashAttnBwdSm80INS1_25CollectiveMainloopBwdSm80ILi1ELi1EN4cute5tupleIJNS5_1CILi32EEENS7_ILi64EEENS7_ILi256EEEEEENS_10bfloat16_tEfNS_4arch4Sm80ELb0ELb0ELb0ELb0ELb0ELb0ELb0ELb0ELi2ELi2ELi2ELi1ELb1EEENS1_21CollectiveEpilogueBwdISB_SC_SE_Li256ELb0ELb0ELi4EEENS1_19SingleTileSchedulerILb0ELb0ELb0ELi64EEEEEEEEEvNT_6ParamsE)
        /*0048*/ 	.short	0x0210
        /*004a*/ 	.short	0x0270


	//----- nvinfo : EIATTR_SW_WAR
	.align		4
.L_200:
        /*004c*/ 	.byte	0x04, 0x36
        /*004e*/ 	.short	(.L_202 - .L_201)
.L_201:
        /*0050*/ 	.word	0x00000008
.L_202:


//--------------------- .nv.info._ZN7cutlass13device_kernelIN5flash19enable_sm80_to_sm89INS1_16FlashAttnBwdSm80INS1_25CollectiveMainloopBwdSm80ILi1ELi1EN4cute5tupleIJNS5_1CILi32EEENS7_ILi64EEENS7_ILi256EEEEEENS_10bfloat16_tEfNS_4arch4Sm80ELb0ELb0ELb0ELb0ELb0ELb0ELb0ELb0ELi2ELi2ELi2ELi1ELb1EEENS1_24CollectiveEpilogueBwdGQAISB_fSE_Li256ELb0ELb0EEENS1_19SingleTileSchedulerILb0ELb0ELb0ELi64EEEEEEEEEvNT_6ParamsE --------------------------
	.section	.nv.info._ZN7cutlass13device_kernelIN5flash19enable_sm80_to_sm89INS1_16FlashAttnBwdSm80INS1_25CollectiveMainloopBwdSm80ILi1ELi1EN4cute5tupleIJNS5_1CILi32EEENS7_ILi64EEENS7_ILi256EEEEEENS_10bfloat16_tEfNS_4arch4Sm80ELb0ELb0ELb0ELb0ELb0ELb0ELb0ELb0ELi2ELi2ELi2ELi1ELb1EEENS1_24CollectiveEpilogueBwdGQAISB_fSE_Li256ELb0ELb0EEENS1_19SingleTileSchedulerILb0ELb0ELb0ELi64EEEEEEEEEvNT_6ParamsE,"",@"SHT_CUDA_INFO"
	.sectionflags	@""
	.align	4


	//----- nvinfo : EIATTR_CUDA_API_VERSION
	.align		4
        /*0000*/ 	.byte	0x04, 0x37
        /*0002*/ 	.short	(.L_204 - .L_203)
.L_203:
        /*0004*/ 	.word	0x00000082


	//----- nvinfo : EIATTR_KPARAM_INFO
	.align		4
.L_204:
        /*0008*/ 	.byte	0x04, 0x17
        /*000a*/ 	.short	(.L_206 - .L_205)
.L_205:
        /*000c*/ 	.word	0x00000000
        /*0010*/ 	.short	0x0000
        /*0012*/ 	.short	0x0000
        /*0014*/ 	.byte	0x00, 0xf0, 0xe1, 0x09


	//----- nvinfo : EIATTR_SPARSE_MMA_MASK
	.align		4
.L_206:
        /*0018*/ 	.byte	0x03, 0x50
        /*001a*/ 	.short	0x0000


	//----- nvinfo : EIATTR_MAXREG_COUNT
	.align		4
        /*001c*/ 	.byte	0x03, 0x1b
        /*001e*/ 	.short	0x00ff


	//----- nvinfo : EIATTR_MERCURY_ISA_VERSION
	.align		4
        /*0020*/ 	.byte	0x03, 0x5f
        /*0022*/ 	.short	0x0101


	//----- nvinfo : EIATTR_EXIT_INSTR_OFFSETS
	.align		4
        /*0024*/ 	.byte	0x04, 0x1c
        /*0026*/ 	.short	(.L_208 - .L_207)


	//   ....[0]....
.L_207:
        /*0028*/ 	.word	0x00000010


	//----- nvinfo : EIATTR_MAX_THREADS
	.align		4
.L_208:
        /*002c*/ 	.byte	0x04, 0x05
        /*002e*/ 	.short	(.L_210 - .L_209)
.L_209:
        /*0030*/ 	.word	0x00000100
        /*0034*/ 	.word	0x00000001
        /*0038*/ 	.word	0x00000001


	//----- nvinfo : EIATTR_CBANK_PARAM_SIZE
	.align		4
.L_210:
        /*003c*/ 	.byte	0x03, 0x19
        /*003e*/ 	.short	0x0278


	//----- nvinfo : EIATTR_PARAM_CBANK
	.align		4
        /*0040*/ 	.byte	0x04, 0x0a
        /*0042*/ 	.short	(.L_212 - .L_211)
	.align		4
.L_211:
        /*0044*/ 	.word	index@(.nv.constant0._ZN7cutlass13device_kernelIN5flash19enable_sm80_to_sm89INS1_16FlashAttnBwdSm80INS1_25CollectiveMainloopBwdSm80ILi1ELi1EN4cute5tupleIJNS5_1CILi32EEENS7_ILi64EEENS7_ILi256EEEEEENS_10bfloat16_tEfNS_4arch4Sm80ELb0ELb0ELb0ELb0ELb0ELb0ELb0ELb0ELi2ELi2ELi2ELi1ELb1EEENS1_24CollectiveEpilogueBwdGQAISB_fSE_Li256ELb0ELb0EEENS1_19SingleTileSchedulerILb0ELb0ELb0ELi64EEEEEEEEEvNT_6ParamsE)
        /*0048*/ 	.short	0x0210
        /*004a*/ 	.short	0x0278


	//----- nvinfo : EIATTR_SW_WAR
	.align		4
.L_212:
        /*004c*/ 	.byte	0x04, 0x36
        /*004e*/ 	.short	(.L_214 - .L_213)
.L_213:
        /*0050*/ 	.word	0x00000008
.L_214:


//--------------------- .nv.info._ZN7cutlass13device_kernelIN5flash19enable_sm80_to_sm89INS1_16FlashAttnBwdSm80INS1_25CollectiveMainloopBwdSm80ILi1ELi1EN4cute5tupleIJNS5_1CILi32EEENS7_ILi64EEENS7_ILi256EEEEEENS_10bfloat16_tEfNS_4arch4Sm80ELb0ELb0ELb0ELb1ELb0ELb0ELb0ELb0ELi2ELi2ELi2ELi1ELb1EEENS1_21CollectiveEpilogueBwdISB_SC_SE_Li256ELb1ELb0ELi4EEENS1_19SingleTileSchedulerILb1ELb0ELb0ELi64EEEEEEEEEvNT_6ParamsE --------------------------
	.section	.nv.info._ZN7cutlass13device_kernelIN5flash19enable_sm80_to_sm89INS1_16FlashAttnBwdSm80INS1_25CollectiveMainloopBwdSm80ILi1ELi1EN4cute5tupleIJNS5_1CILi32EEENS7_ILi64EEENS7_ILi256EEEEEENS_10bfloat16_tEfNS_4arch4Sm80ELb0ELb0ELb0ELb1ELb0ELb0ELb0ELb0ELi2ELi2ELi2ELi1ELb1EEENS1_21CollectiveEpilogueBwdISB_SC_SE_Li256ELb1ELb0ELi4EEENS1_19SingleTileSchedulerILb1ELb0ELb0ELi64EEEEEEEEEvNT_6ParamsE,"",@"SHT_CUDA_INFO"
	.sectionflags	@""
	.align	4


	//----- nvinfo : EIATTR_CUDA_API_VERSION
	.align		4
        /*0000*/ 	.byte	0x04, 0x37
        /*0002*/ 	.short	(.L_216 - .L_215)
.L_215:
        /*0004*/ 	.word	0x00000082


	//----- nvinfo : EIATTR_KPARAM_INFO
	.align		4
.L_216:
        /*0008*/ 	.byte	0x04, 0x17
        /*000a*/ 	.short	(.L_218 - .L_217)
.L_217:
        /*000c*/ 	.word	0x00000000
        /*0010*/ 	.short	0x0000
        /*0012*/ 	.short	0x0000
        /*0014*/ 	.byte	0x00, 0xf0, 0xc1, 0x09


	//----- nvinfo : EIATTR_SPARSE_MMA_MASK
	.align		4
.L_218:
        /*0018*/ 	.byte	0x03, 0x50
        /*001a*/ 	.short	0x0000


	//----- nvinfo : EIATTR_MAXREG_COUNT
	.align		4
        /*001c*/ 	.byte	0x03, 0x1b
        /*001e*/ 	.short	0x00ff


	//----- nvinfo : EIATTR_MERCURY_ISA_VERSION
	.align		4
        /*0020*/ 	.byte	0x03, 0x5f
        /*0022*/ 	.short	0x0101


	//----- nvinfo : EIATTR_EXIT_INSTR_OFFSETS
	.align		4
        /*0024*/ 	.byte	0x04, 0x1c
        /*0026*/ 	.short	(.L_220 - .L_219)


	//   ....[0]....
.L_219:
        /*0028*/ 	.word	0x00000010


	//----- nvinfo : EIATTR_MAX_THREADS
	.align		4
.L_220:
        /*002c*/ 	.byte	0x04, 0x05
        /*002e*/ 	.short	(.L_222 - .L_221)
.L_221:
        /*0030*/ 	.word	0x00000100
        /*0034*/ 	.word	0x00000001
        /*0038*/ 	.word	0x00000001


	//----- nvinfo : EIATTR_CBANK_PARAM_SIZE
	.align		4
.L_222:
        /*003c*/ 	.byte	0x03, 0x19
        /*003e*/ 	.short	0x0270


	//----- nvinfo : EIATTR_PARAM_CBANK
	.align		4
        /*0040*/ 	.byte	0x04, 0x0a
        /*0042*/ 	.short	(.L_224 - .L_223)
	.align		4
.L_223:
        /*0044*/ 	.word	index@(.nv.constant0._ZN7cutlass13device_kernelIN5flash19enable_sm80_to_sm89INS1_16FlashAttnBwdSm80INS1_25CollectiveMainloopBwdSm80ILi1ELi1EN4cute5tupleIJNS5_1CILi32EEENS7_ILi64EEENS7_ILi256EEEEEENS_10bfloat16_tEfNS_4arch4Sm80ELb0ELb0ELb0ELb1ELb0ELb0ELb0ELb0ELi2ELi2ELi2ELi1ELb1EEENS1_21CollectiveEpilogueBwdISB_SC_SE_Li256ELb1ELb0ELi4EEENS1_19SingleTileSchedulerILb1ELb0ELb0ELi64EEEEEEEEEvNT_6ParamsE)
        /*0048*/ 	.short	0x0210
        /*004a*/ 	.short	0x0270


	//----- nvinfo : EIATTR_SW_WAR
	.align		4
.L_224:
        /*004c*/ 	.byte	0x04, 0x36
        /*004e*/ 	.short	(.L_226 - .L_225)
.L_225:
        /*0050*/ 	.word	0x00000008
.L_226:


//--------------------- .nv.info._ZN7cutlass13device_kernelIN5flash19enable_sm80_to_sm89INS1_16FlashAttnBwdSm80INS1_25CollectiveMainloopBwdSm80ILi1ELi1EN4cute5tupleIJNS5_1CILi32EEENS7_ILi64EEENS7_ILi256EEEEEENS_10bfloat16_tEfNS_4arch4Sm80ELb0ELb0ELb0ELb1ELb0ELb0ELb0ELb0ELi2ELi2ELi2ELi1ELb1EEENS1_24CollectiveEpilogueBwdGQAISB_fSE_Li256ELb1ELb0EEENS1_19SingleTileSchedulerILb1ELb0ELb0ELi64EEEEEEEEEvNT_6ParamsE --------------------------
	.section	.nv.info._ZN7cutlass13device_kernelIN5flash19enable_sm80_to_sm89INS1_16FlashAttnBwdSm80INS1_25CollectiveMainloopBwdSm80ILi1ELi1EN4cute5tupleIJNS5_1CILi32EEENS7_ILi64EEENS7_ILi256EEEEEENS_10bfloat16_tEfNS_4arch4Sm80ELb0ELb0ELb0ELb1ELb0ELb0ELb0ELb0ELi2ELi2ELi2ELi1ELb1EEENS1_24CollectiveEpilogueBwdGQAISB_fSE_Li256ELb1ELb0EEENS1_19SingleTileSchedulerILb1ELb0ELb0ELi64EEEEEEEEEvNT_6ParamsE,"",@"SHT_CUDA_INFO"
	.sectionflags	@""
	.align	4


	//----- nvinfo : EIATTR_CUDA_API_VERSION
	.align		4
        /*0000*/ 	.byte	0x04, 0x37
        /*0002*/ 	.short	(.L_228 - .L_227)
.L_227:
        /*0004*/ 	.word	0x00000082


	//----- nvinfo : EIATTR_KPARAM_INFO
	.align		4
.L_228:
        /*0008*/ 	.byte	0x04, 0x17
        /*000a*/ 	.short	(.L_230 - .L_229)
.L_229:
        /*000c*/ 	.word	0x00000000
        /*0010*/ 	.short	0x0000
        /*0012*/ 	.short	0x0000
        /*0014*/ 	.byte	0x00, 0xf0, 0xe1, 0x09


	//----- nvinfo : EIATTR_SPARSE_MMA_MASK
	.align		4
.L_230:
        /*0018*/ 	.byte	0x03, 0x50
        /*001a*/ 	.short	0x0000


	//----- nvinfo : EIATTR_MAXREG_COUNT
	.align		4
        /*001c*/ 	.byte	0x03, 0x1b
        /*001e*/ 	.short	0x00ff


	//----- nvinfo : EIATTR_MERCURY_ISA_VERSION
	.align		4
        /*0020*/ 	.byte	0x03, 0x5f
        /*0022*/ 	.short	0x0101


	//----- nvinfo : EIATTR_EXIT_INSTR_OFFSETS
	.align		4
        /*0024*/ 	.byte	0x04, 0x1c
        /*0026*/ 	.short	(.L_232 - .L_231)


	//   ....[0]....
.L_231:
        /*0028*/ 	.word	0x00000010


	//----- nvinfo : EIATTR_MAX_THREADS
	.align		4
.L_232:
        /*002c*/ 	.byte	0x04, 0x05
        /*002e*/ 	.short	(.L_234 - .L_233)
.L_233:
        /*0030*/ 	.word	0x00000100
        /*0034*/ 	.word	0x00000001
        /*0038*/ 	.word	0x00000001


	//----- nvinfo : EIATTR_CBANK_PARAM_SIZE
	.align		4
.L_234:
        /*003c*/ 	.byte	0x03, 0x19
        /*003e*/ 	.short	0x0278


	//----- nvinfo : EIATTR_PARAM_CBANK
	.align		4
        /*0040*/ 	.byte	0x04, 0x0a
        /*0042*/ 	.short	(.L_236 - .L_235)
	.align		4
.L_235:
        /*0044*/ 	.word	index@(.nv.constant0._ZN7cutlass13device_kernelIN5flash19enable_sm80_to_sm89INS1_16FlashAttnBwdSm80INS1_25CollectiveMainloopBwdSm80ILi1ELi1EN4cute5tupleIJNS5_1CILi32EEENS7_ILi64EEENS7_ILi256EEEEEENS_10bfloat16_tEfNS_4arch4Sm80ELb0ELb0ELb0ELb1ELb0ELb0ELb0ELb0ELi2ELi2ELi2ELi1ELb1EEENS1_24CollectiveEpilogueBwdGQAISB_fSE_Li256ELb1ELb0EEENS1_19SingleTileSchedulerILb1ELb0ELb0ELi64EEEEEEEEEvNT_6ParamsE)
        /*0048*/ 	.short	0x0210
        /*004a*/ 	.short	0x0278


	//----- nvinfo : EIATTR_SW_WAR
	.align		4
.L_236:
        /*004c*/ 	.byte	0x04, 0x36
        /*004e*/ 	.short	(.L_238 - .L_237)
.L_237:
        /*0050*/ 	.word	0x00000008
.L_238:


//--------------------- .nv.info._ZN7cutlass13device_kernelIN5flash19enable_sm80_to_sm89INS1_16FlashAttnBwdSm80INS1_25CollectiveMainloopBwdSm80ILi1ELi1EN4cute5tupleIJNS5_1CILi32EEENS7_ILi64EEENS7_ILi256EEEEEENS_10bfloat16_tEfNS_4arch4Sm80ELb0ELb1ELb0ELb0ELb0ELb0ELb0ELb0ELi2ELi2ELi2ELi1ELb1EEENS1_21CollectiveEpilogueBwdISB_SC_SE_Li256ELb0ELb0ELi4EEENS1_19SingleTileSchedulerILb0ELb0ELb0ELi64EEEEEEEEEvNT_6ParamsE --------------------------
	.section	.nv.info._ZN7cutlass13device_kernelIN5flash19enable_sm80_to_sm89INS1_16FlashAttnBwdSm80INS1_25CollectiveMainloopBwdSm80ILi1ELi1EN4cute5tupleIJNS5_1CILi32EEENS7_ILi64EEENS7_ILi256EEEEEENS_10bfloat16_tEfNS_4arch4Sm80ELb0ELb1ELb0ELb0ELb0ELb0ELb0ELb0ELi2ELi2ELi2ELi1ELb1EEENS1_21CollectiveEpilogueBwdISB_SC_SE_Li256ELb0ELb0ELi4EEENS1_19SingleTileSchedulerILb0ELb0ELb0ELi64EEEEEEEEEvNT_6ParamsE,"",@"SHT_CUDA_INFO"
	.sectionflags	@""
	.align	4


	//----- nvinfo : EIATTR_CUDA_API_VERSION
	.align		4
        /*0000*/ 	.byte	0x04, 0x37
        /*0002*/ 	.short	(.L_240 - .L_239)
.L_239:
        /*0004*/ 	.word	0x00000082


	//----- nvinfo : EIATTR_KPARAM_INFO
	.align		4
.L_240:
        /*0008*/ 	.byte	0x04, 0x17
        /*000a*/ 	.short	(.L_242 - .L_241)
.L_241:
        /*000c*/ 	.word	0x00000000
        /*0010*/ 	.short	0x0000
        /*0012*/ 	.short	0x0000
        /*0014*/ 	.byte	0x00, 0xf0, 0xc1, 0x09


	//----- nvinfo : EIATTR_SPARSE_MMA_MASK
	.align		4
.L_242:
        /*0018*/ 	.byte	0x03, 0x50
        /*001a*/ 	.short	0x0000


	//----- nvinfo : EIATTR_MAXREG_COUNT
	.align		4
        /*001c*/ 	.byte	0x03, 0x1b
        /*001e*/ 	.short	0x00ff


	//----- nvinfo : EIATTR_MERCURY_ISA_VERSION
	.align		4
        /*0020*/ 	.byte	0x03, 0x5f
        /*0022*/ 	.short	0x0101


	//----- nvinfo : EIATTR_EXIT_INSTR_OFFSETS
	.align		4
        /*0024*/ 	.byte	0x04, 0x1c
        /*0026*/ 	.short	(.L_244 - .L_243)


	//   ....[0]....
.L_243:
        /*0028*/ 	.word	0x00000010


	//----- nvinfo : EIATTR_MAX_THREADS
	.align		4
.L_244:
        /*002c*/ 	.byte	0x04, 0x05
        /*002e*/ 	.short	(.L_246 - .L_245)
.L_245:
        /*0030*/ 	.word	0x00000100
        /*0034*/ 	.word	0x00000001
        /*0038*/ 	.word	0x00000001


	//----- nvinfo : EIATTR_CBANK_PARAM_SIZE
	.align		4
.L_246:
        /*003c*/ 	.byte	0x03, 0x19
        /*003e*/ 	.short	0x0270


	//----- nvinfo : EIATTR_PARAM_CBANK
	.align		4
        /*0040*/ 	.byte	0x04, 0x0a
        /*0042*/ 	.short	(.L_248 - .L_247)
	.align		4
.L_247:
        /*0044*/ 	.word	index@(.nv.constant0._ZN7cutlass13device_kernelIN5flash19enable_sm80_to_sm89INS1_16FlashAttnBwdSm80INS1_25CollectiveMainloopBwdSm80ILi1ELi1EN4cute5tupleIJNS5_1CILi32EEENS7_ILi64EEENS7_ILi256EEEEEENS_10bfloat16_tEfNS_4arch4Sm80ELb0ELb1ELb0ELb0ELb0ELb0ELb0ELb0ELi2ELi2ELi2ELi1ELb1EEENS1_21CollectiveEpilogueBwdISB_SC_SE_Li256ELb0ELb0ELi4EEENS1_19SingleTileSchedulerILb0ELb0ELb0ELi64EEEEEEEEEvNT_6ParamsE)
        /*0048*/ 	.short	0x0210
        /*004a*/ 	.short	0x0270


	//----- nvinfo : EIATTR_SW_WAR
	.align		4
.L_248:
        /*004c*/ 	.byte	0x04, 0x36
        /*004e*/ 	.short	(.L_250 - .L_249)
.L_249:
        /*0050*/ 	.word	0x00000008
.L_250:


//--------------------- .nv.info._ZN7cutlass13device_kernelIN5flash19enable_sm80_to_sm89INS1_16FlashAttnBwdSm80INS1_25CollectiveMainloopBwdSm80ILi1ELi1EN4cute5tupleIJNS5_1CILi32EEENS7_ILi64EEENS7_ILi256EEEEEENS_10bfloat16_tEfNS_4arch4Sm80ELb0ELb1ELb0ELb0ELb0ELb0ELb0ELb0ELi2ELi2ELi2ELi1ELb1EEENS1_24CollectiveEpilogueBwdGQAISB_fSE_Li256ELb0ELb0EEENS1_19SingleTileSchedulerILb0ELb0ELb0ELi64EEEEEEEEEvNT_6ParamsE --------------------------
	.section	.nv.info._ZN7cutlass13device_kernelIN5flash19enable_sm80_to_sm89INS1_16FlashAttnBwdSm80INS1_25CollectiveMainloopBwdSm80ILi1ELi1EN4cute5tupleIJNS5_1CILi32EEENS7_ILi64EEENS7_ILi256EEEEEENS_10bfloat16_tEfNS_4arch4Sm80ELb0ELb1ELb0ELb0ELb0ELb0ELb0ELb0ELi2ELi2ELi2ELi1ELb1EEENS1_24CollectiveEpilogueBwdGQAISB_fSE_Li256ELb0ELb0EEENS1_19SingleTileSchedulerILb0ELb0ELb0ELi64EEEEEEEEEvNT_6ParamsE,"",@"SHT_CUDA_INFO"
	.sectionflags	@""
	.align	4


	//----- nvinfo : EIATTR_CUDA_API_VERSION
	.align		4
        /*0000*/ 	.byte	0x04, 0x37
        /*0002*/ 	.short	(.L_252 - .L_251)
.L_251:
        /*0004*/ 	.word	0x00000082


	//----- nvinfo : EIATTR_KPARAM_INFO
	.align		4
.L_252:
        /*0008*/ 	.byte	0x04, 0x17
        /*000a*/ 	.short	(.L_254 - .L_253)
.L_253:
        /*000c*/ 	.word	0x00000000
        /*0010*/ 	.short	0x0000
        /*0012*/ 	.short	0x0000
        /*0014*/ 	.byte	0x00, 0xf0, 0xe1, 0x09


	//----- nvinfo : EIATTR_SPARSE_MMA_MASK
	.align		4
.L_254:
        /*0018*/ 	.byte	0x03, 0x50
        /*001a*/ 	.short	0x0000


	//----- nvinfo : EIATTR_MAXREG_COUNT
	.align		4
        /*001c*/ 	.byte	0x03, 0x1b
        /*001e*/ 	.short	0x00ff


	//----- nvinfo : EIATTR_MERCURY_ISA_VERSION
	.align		4
        /*0020*/ 	.byte	0x03, 0x5f
        /*0022*/ 	.short	0x0101


	//----- nvinfo : EIATTR_EXIT_INSTR_OFFSETS
	.align		4
        /*0024*/ 	.byte	0x04, 0x1c
        /*0026*/ 	.short	(.L_256 - .L_255)


	//   ....[0]....
.L_255:
        /*0028*/ 	.word	0x00000010


	//----- nvinfo : EIATTR_MAX_THREADS
	.align		4
.L_256:
        /*002c*/ 	.byte	0x04, 0x05
        /*002e*/ 	.short	(.L_258 - .L_257)
.L_257:
        /*0030*/ 	.word	0x00000100
        /*0034*/ 	.word	0x00000001
        /*0038*/ 	.word	0x00000001


	//----- nvinfo : EIATTR_CBANK_PARAM_SIZE
	.align		4
.L_258:
        /*003c*/ 	.byte	0x03, 0x19
        /*003e*/ 	.short	0x0278


	//----- nvinfo : EIATTR_PARAM_CBANK
	.align		4
        /*0040*/ 	.byte	0x04, 0x0a
        /*0042*/ 	.short	(.L_260 - .L_259)
	.align		4
.L_259:
        /*0044*/ 	.word	index@(.nv.constant0._ZN7cutlass13device_kernelIN5flash19enable_sm80_to_sm89INS1_16FlashAttnBwdSm80INS1_25CollectiveMainloopBwdSm80ILi1ELi1EN4cute5tupleIJNS5_1CILi32EEENS7_ILi64EEENS7_ILi256EEEEEENS_10bfloat16_tEfNS_4arch4Sm80ELb0ELb1ELb0ELb0ELb0ELb0ELb0ELb0ELi2ELi2ELi2ELi1ELb1EEENS1_24CollectiveEpilogueBwdGQAISB_fSE_Li256ELb0ELb0EEENS1_19SingleTileSchedulerILb0ELb0ELb0ELi64EEEEEEEEEvNT_6ParamsE)
        /*0048*/ 	.short	0x0210
        /*004a*/ 	.short	0x0278


	//----- nvinfo : EIATTR_SW_WAR
	.align		4
.L_260:
        /*004c*/ 	.byte	0x04, 0x36
        /*004e*/ 	.short	(.L_262 - .L_261)
.L_261:
        /*0050*/ 	.word	0x00000008
.L_262:


//--------------------- .nv.info._ZN7cutlass13device_kernelIN5flash19enable_sm80_to_sm89INS1_16FlashAttnBwdSm80INS1_25CollectiveMainloopBwdSm80ILi1ELi1EN4cute5tupleIJNS5_1CILi32EEENS7_ILi64EEENS7_ILi256EEEEEENS_10bfloat16_tEfNS_4arch4Sm80ELb0ELb1ELb0ELb1ELb0ELb0ELb0ELb0ELi2ELi2ELi2ELi1ELb1EEENS1_21CollectiveEpilogueBwdISB_SC_SE_Li256ELb1ELb0ELi4EEENS1_19SingleTileSchedulerILb1ELb0ELb0ELi64EEEEEEEEEvNT_6ParamsE --------------------------
	.section	.nv.info._ZN7cutlass13device_kernelIN5flash19enable_sm80_to_sm89INS1_16FlashAttnBwdSm80INS1_25CollectiveMainloopBwdSm80ILi1ELi1EN4cute5tupleIJNS5_1CILi32EEENS7_ILi64EEENS7_ILi256EEEEEENS_10bfloat16_tEfNS_4arch4Sm80ELb0ELb1ELb0ELb1ELb0ELb0ELb0ELb0ELi2ELi2ELi2ELi1ELb1EEENS1_21CollectiveEpilogueBwdISB_SC_SE_Li256ELb1ELb0ELi4EEENS1_19SingleTileSchedulerILb1ELb0ELb0ELi64EEEEEEEEEvNT_6ParamsE,"",@"SHT_CUDA_INFO"
	.sectionflags	@""
	.align	4


	//----- nvinfo : EIATTR_CUDA_API_VERSION
	.align		4
        /*0000*/ 	.byte	0x04, 0x37
        /*0002*/ 	.short	(.L_264 - .L_263)
.L_263:
        /*0004*/ 	.word	0x00000082


	//----- nvinfo : EIATTR_KPARAM_INFO
	.align		4
.L_264:
        /*0008*/ 	.byte	0x04, 0x17
        /*000a*/ 	.short	(.L_266 - .L_265)
.L_265:
        /*000c*/ 	.word	0x00000000
        /*0010*/ 	.short	0x0000
        /*0012*/ 	.short	0x0000
        /*0014*/ 	.byte	0x00, 0xf0, 0xc1, 0x09


	//----- nvinfo : EIATTR_SPARSE_MMA_MASK
	.align		4
.L_266:
        /*0018*/ 	.byte	0x03, 0x50
        /*001a*/ 	.short	0x0000


	//----- nvinfo : EIATTR_MAXREG_COUNT
	.align		4
        /*001c*/ 	.byte	0x03, 0x1b
        /*001e*/ 	.short	0x00ff


	//----- nvinfo : EIATTR_MERCURY_ISA_VERSION
	.align		4
        /*0020*/ 	.byte	0x03, 0x5f
        /*0022*/ 	.short	0x0101


	//----- nvinfo : EIATTR_EXIT_INSTR_OFFSETS
	.align		4
        /*0024*/ 	.byte	0x04, 0x1c
        /*0026*/ 	.short	(.L_268 - .L_267)


	//   ....[0]....
.L_267:
        /*0028*/ 	.word	0x00000010


	//----- nvinfo : EIATTR_MAX_THREADS
	.align		4
.L_268:
        /*002c*/ 	.byte	0x04, 0x05
        /*002e*/ 	.short	(.L_270 - .L_269)
.L_269:
        /*0030*/ 	.word	0x00000100
        /*0034*/ 	.word	0x00000001
        /*0038*/ 	.word	0x00000001


	//----- nvinfo : EIATTR_CBANK_PARAM_SIZE
	.align		4
.L_270:
        /*003c*/ 	.byte	0x03, 0x19
        /*003e*/ 	.short	0x0270


	//----- nvinfo : EIATTR_PARAM_CBANK
	.align		4
        /*0040*/ 	.byte	0x04, 0x0a
        /*0042*/ 	.short	(.L_272 - .L_271)
	.align		4
.L_271:
        /*0044*/ 	.word	index@(.nv.constant0._ZN7cutlass13device_kernelIN5flash19enable_sm80_to_sm89INS1_16FlashAttnBwdSm80INS1_25CollectiveMainloopBwdSm80ILi1ELi1EN4cute5tupleIJNS5_1CILi32EEENS7_ILi64EEENS7_ILi256EEEEEENS_10bfloat16_tEfNS_4arch4Sm80ELb0ELb1ELb0ELb1ELb0ELb0ELb0ELb0ELi2ELi2ELi2ELi1ELb1EEENS1_21CollectiveEpilogueBwdISB_SC_SE_Li256ELb1ELb0ELi4EEENS1_19SingleTileSchedulerILb1ELb0ELb0ELi64EEEEEEEEEvNT_6ParamsE)
        /*0048*/ 	.short	0x0210
        /*004a*/ 	.short	0x0270


	//----- nvinfo : EIATTR_SW_WAR
	.align		4
.L_272:
        /*004c*/ 	.byte	0x04, 0x36
        /*004e*/ 	.short	(.L_274 - .L_273)
.L_273:
        /*0050*/ 	.word	0x00000008
.L_274:


//--------------------- .nv.info._ZN7cutlass13device_kernelIN5flash19enable_sm80_to_sm89INS1_16FlashAttnBwdSm80INS1_25CollectiveMainloopBwdSm80ILi1ELi1EN4cute5tupleIJNS5_1CILi32EEENS7_ILi64EEENS7_ILi256EEEEEENS_10bfloat16_tEfNS_4arch4Sm80ELb0ELb1ELb0ELb1ELb0ELb0ELb0ELb0ELi2ELi2ELi2ELi1ELb1EEENS1_24CollectiveEpilogueBwdGQAISB_fSE_Li256ELb1ELb0EEENS1_19SingleTileSchedulerILb1ELb0ELb0ELi64EEEEEEEEEvNT_6ParamsE --------------------------
	.section	.nv.info._ZN7cutlass13device_kernelIN5flash19enable_sm80_to_sm89INS1_16FlashAttnBwdSm80INS1_25CollectiveMainloopBwdSm80ILi1ELi1EN4cute5tupleIJNS5_1CILi32EEENS7_ILi64EEENS7_ILi256EEEEEENS_10bfloat16_tEfNS_4arch4Sm80ELb0ELb1ELb0ELb1ELb0ELb0ELb0ELb0ELi2ELi2ELi2ELi1ELb1EEENS1_24CollectiveEpilogueBwdGQAISB_fSE_Li256ELb1ELb0EEENS1_19SingleTileSchedulerILb1ELb0ELb0ELi64EEEEEEEEEvNT_6ParamsE,"",@"SHT_CUDA_INFO"
	.sectionflags	@""
	.align	4


	//----- nvinfo : EIATTR_CUDA_API_VERSION
	.align		4
        /*0000*/ 	.byte	0x04, 0x37
        /*0002*/ 	.short	(.L_276 - .L_275)
.L_275:
        /*0004*/ 	.word	0x00000082


	//----- nvinfo : EIATTR_KPARAM_INFO
	.align		4
.L_276:
        /*0008*/ 	.byte	0x04, 0x17
        /*000a*/ 	.short	(.L_278 - .L_277)
.L_277:
        /*000c*/ 	.word	0x00000000
        /*0010*/ 	.short	0x0000
        /*0012*/ 	.short	0x0000
        /*0014*/ 	.byte	0x00, 0xf0, 0xe1, 0x09


	//----- nvinfo : EIATTR_SPARSE_MMA_MASK
	.align		4
.L_278:
        /*0018*/ 	.byte	0x03, 0x50
        /*001a*/ 	.short	0x0000


	//----- nvinfo : EIATTR_MAXREG_COUNT
	.align		4
        /*001c*/ 	.byte	0x03, 0x1b
        /*001e*/ 	.short	0x00ff


	//----- nvinfo : EIATTR_MERCURY_ISA_VERSION
	.align		4
        /*0020*/ 	.byte	0x03, 0x5f
        /*0022*/ 	.short	0x0101


	//----- nvinfo : EIATTR_EXIT_INSTR_OFFSETS
	.align		4
        /*0024*/ 	.byte	0x04, 0x1c
        /*0026*/ 	.short	(.L_280 - .L_279)


	//   ....[0]....
.L_279:
        /*0028*/ 	.word	0x00000010


	//----- nvinfo : EIATTR_MAX_THREADS
	.align		4
.L_280:
        /*002c*/ 	.byte	0x04, 0x05
        /*002e*/ 	.short	(.L_282 - .L_281)
.L_281:
        /*0030*/ 	.word	0x00000100
        /*0034*/ 	.word	0x00000001
        /*0038*/ 	.word	0x00000001


	//----- nvinfo : EIATTR_CBANK_PARAM_SIZE
	.align		4
.L_282:
        /*003c*/ 	.byte	0x03, 0x19
        /*003e*/ 	.short	0x0278


	//----- nvinfo : EIATTR_PARAM_CBANK
	.align		4
        /*0040*/ 	.byte	0x04, 0x0a
        /*0042*/ 	.short	(.L_284 - .L_283)
	.align		4
.L_283:
        /*0044*/ 	.word	index@(.nv.constant0._ZN7cutlass13device_kernelIN5flash19enable_sm80_to_sm89INS1_16FlashAttnBwdSm80INS1_25CollectiveMainloopBwdSm80ILi1ELi1EN4cute5tupleIJNS5_1CILi32EEENS7_ILi64EEENS7_ILi256EEEEEENS_10bfloat16_tEfNS_4arch4Sm80ELb0ELb1ELb0ELb1ELb0ELb0ELb0ELb0ELi2ELi2ELi2ELi1ELb1EEENS1_24CollectiveEpilogueBwdGQAISB_fSE_Li256ELb1ELb0EEENS1_19SingleTileSchedulerILb1ELb0ELb0ELi64EEEEEEEEEvNT_6ParamsE)
        /*0048*/ 	.short	0x0210
        /*004a*/ 	.short	0x0278


	//----- nvinfo : EIATTR_SW_WAR
	.align		4
.L_284:
        /*004c*/ 	.byte	0x04, 0x36
        /*004e*/ 	.short	(.L_286 - .L_285)
.L_285:
        /*0050*/ 	.word	0x00000008
.L_286:


//--------------------- .nv.info._ZN7cutlass13device_kernelIN5flash19enable_sm80_to_sm89INS1_16FlashAttnBwdSm80INS1_25CollectiveMainloopBwdSm80ILi1ELi1EN4cute5tupleIJNS5_1CILi32EEENS7_ILi64EEENS7_ILi256EEEEEENS_10bfloat16_tEfNS_4arch4Sm80ELb1ELb0ELb0ELb0ELb0ELb0ELb0ELb0ELi2ELi2ELi2ELi1ELb1EEENS1_21CollectiveEpilogueBwdISB_SC_SE_Li256ELb0ELb0ELi4EEENS1_25SingleTileBwdLPTSchedulerILb0ELi64ELb0EEEEEEEEEvNT_6ParamsE --------------------------
	.section	.nv.info._ZN7cutlass13device_kernelIN5flash19enable_sm80_to_sm89INS1_16FlashAttnBwdSm80INS1_25CollectiveMainloopBwdSm80ILi1ELi1EN4cute5tupleIJNS5_1CILi32EEENS7_ILi64EEENS7_ILi256EEEEEENS_10bfloat16_tEfNS_4arch4Sm80ELb1ELb0ELb0ELb0ELb0ELb0ELb0ELb0ELi2ELi2ELi2ELi1ELb1EEENS1_21CollectiveEpilogueBwdISB_SC_SE_Li256ELb0ELb0ELi4EEENS1_25SingleTileBwdLPTSchedulerILb0ELi64ELb0EEEEEEEEEvNT_6ParamsE,"",@"SHT_CUDA_INFO"
	.sectionflags	@""
	.align	4


	//----- nvinfo : EIATTR_CUDA_API_VERSION
	.align		4
        /*0000*/ 	.byte	0x04, 0x37
        /*0002*/ 	.short	(.L_288 - .L_287)
.L_287:
        /*0004*/ 	.word	0x00000082


	//----- nvinfo : EIATTR_KPARAM_INFO
	.align		4
.L_288:
        /*0008*/ 	.byte	0x04, 0x17
        /*000a*/ 	.short	(.L_290 - .L_289)
.L_289:
        /*000c*/ 	.word	0x00000000
        /*0010*/ 	.short	0x0000
        /*0012*/ 	.short	0x0000
        /*0014*/ 	.byte	0x00, 0xf0, 0x21, 0x0a


	//----- nvinfo : EIATTR_SPARSE_MMA_MASK
	.align		4
.L_290:
        /*0018*/ 	.byte	0x03, 0x50
        /*001a*/ 	.short	0x0000


	//----- nvinfo : EIATTR_MAXREG_COUNT
	.align		4
        /*001c*/ 	.byte	0x03, 0x1b
        /*001e*/ 	.short	0x00ff


	//----- nvinfo : EIATTR_MERCURY_ISA_VERSION
	.align		4
        /*0020*/ 	.byte	0x03, 0x5f
        /*0022*/ 	.short	0x0101


	//----- nvinfo : EIATTR_EXIT_INSTR_OFFSETS
	.align		4
        /*0024*/ 	.byte	0x04, 0x1c
        /*0026*/ 	.short	(.L_292 - .L_291)


	//   ....[0]....
.L_291:
        /*0028*/ 	.word	0x00000010


	//----- nvinfo : EIATTR_MAX_THREADS
	.align		4
.L_292:
        /*002c*/ 	.byte	0x04, 0x05
        /*002e*/ 	.short	(.L_294 - .L_293)
.L_293:
        /*0030*/ 	.word	0x00000100
        /*0034*/ 	.word	0x00000001
        /*0038*/ 	.word	0x00000001


	//----- nvinfo : EIATTR_CBANK_PARAM_SIZE
	.align		4
.L_294:
        /*003c*/ 	.byte	0x03, 0x19
        /*003e*/ 	.short	0x0288


	//----- nvinfo : EIATTR_PARAM_CBANK
	.align		4
        /*0040*/ 	.byte	0x04, 0x0a
        /*0042*/ 	.short	(.L_296 - .L_295)
	.align		4
.L_295:
        /*0044*/ 	.word	index@(.nv.constant0._ZN7cutlass13device_kernelIN5flash19enable_sm80_to_sm89INS1_16FlashAttnBwdSm80INS1_25CollectiveMainloopBwdSm80ILi1ELi1EN4cute5tupleIJNS5_1CILi32EEENS7_ILi64EEENS7_ILi256EEEEEENS_10bfloat16_tEfNS_4arch4Sm80ELb1ELb0ELb0ELb0ELb0ELb0ELb0ELb0ELi2ELi2ELi2ELi1ELb1EEENS1_21CollectiveEpilogueBwdISB_SC_SE_Li256ELb0ELb0ELi4EEENS1_25SingleTileBwdLPTSchedulerILb0ELi64ELb0EEEEEEEEEvNT_6ParamsE)
        /*0048*/ 	.short	0x0210
        /*004a*/ 	.short	0x0288


	//----- nvinfo : EIATTR_SW_WAR
	.align		4
.L_296:
        /*004c*/ 	.byte	0x04, 0x36
        /*004e*/ 	.short	(.L_298 - .L_297)
.L_297:
        /*0050*/ 	.word	0x00000008
.L_298:


//--------------------- .nv.info._ZN7cutlass13device_kernelIN5flash19enable_sm80_to_sm89INS1_16FlashAttnBwdSm80INS1_25CollectiveMainloopBwdSm80ILi1ELi1EN4cute5tupleIJNS5_1CILi32EEENS7_ILi64EEENS7_ILi256EEEEEENS_10bfloat16_tEfNS_4arch4Sm80ELb1ELb0ELb0ELb0ELb0ELb0ELb0ELb0ELi2ELi2ELi2ELi1ELb1EEENS1_24CollectiveEpilogueBwdGQAISB_fSE_Li256ELb0ELb0EEENS1_25SingleTileBwdLPTSchedulerILb0ELi64ELb0EEEEEEEEEvNT_6ParamsE --------------------------
	.section	.nv.info._ZN7cutlass13device_kernelIN5flash19enable_sm80_to_sm89INS1_16FlashAttnBwdSm80INS1_25CollectiveMainloopBwdSm80ILi1ELi1EN4cute5tupleIJNS5_1CILi32EEENS7_ILi64EEENS7_ILi256EEEEEENS_10bfloat16_tEfNS_4arch4Sm80ELb1ELb0ELb0ELb0ELb0ELb0ELb0ELb0ELi2ELi2ELi2ELi1ELb1EEENS1_24CollectiveEpilogueBwdGQAISB_fSE_Li256ELb0ELb0EEENS1_25SingleTileBwdLPTSchedulerILb0ELi64ELb0EEEEEEEEEvNT_6ParamsE,"",@"SHT_CUDA_INFO"
	.sectionflags	@""
	.align	4


	//----- nvinfo : EIATTR_CUDA_API_VERSION
	.align		4
        /*0000*/ 	.byte	0x04, 0x37
        /*0002*/ 	.short	(.L_300 - .L_299)
.L_299:
        /*0004*/ 	.word	0x00000082


	//----- nvinfo : EIATTR_KPARAM_INFO
	.align		4
.L_300:
        /*0008*/ 	.byte	0x04, 0x17
        /*000a*/ 	.short	(.L_302 - .L_301)
.L_301:
        /*000c*/ 	.word	0x00000000
        /*0010*/ 	.short	0x0000
        /*0012*/ 	.short	0x0000
        /*0014*/ 	.byte	0x00, 0xf0, 0x41, 0x0a


	//----- nvinfo : EIATTR_SPARSE_MMA_MASK
	.align		4
.L_302:
        /*0018*/ 	.byte	0x03, 0x50
        /*001a*/ 	.short	0x0000


	//----- nvinfo : EIATTR_MAXREG_COUNT
	.align		4
        /*001c*/ 	.byte	0x03, 0x1b
        /*001e*/ 	.short	0x00ff


	//----- nvinfo : EIATTR_MERCURY_ISA_VERSION
	.align		4
        /*0020*/ 	.byte	0x03, 0x5f
        /*0022*/ 	.short	0x0101


	//----- nvinfo : EIATTR_EXIT_INSTR_OFFSETS
	.align		4
        /*0024*/ 	.byte	0x04, 0x1c
        /*0026*/ 	.short	(.L_304 - .L_303)


	//   ....[0]....
.L_303:
        /*0028*/ 	.word	0x00000010


	//----- nvinfo : EIATTR_MAX_THREADS
	.align		4
.L_304:
        /*002c*/ 	.byte	0x04, 0x05
        /*002e*/ 	.short	(.L_306 - .L_305)
.L_305:
        /*0030*/ 	.word	0x00000100
        /*0034*/ 	.word	0x00000001
        /*0038*/ 	.word	0x00000001


	//----- nvinfo : EIATTR_CBANK_PARAM_SIZE
	.align		4
.L_306:
        /*003c*/ 	.byte	0x03, 0x19
        /*003e*/ 	.short	0x0290


	//----- nvinfo : EIATTR_PARAM_CBANK
	.align		4
        /*0040*/ 	.byte	0x04, 0x0a
        /*0042*/ 	.short	(.L_308 - .L_307)
	.align		4
.L_307:
        /*0044*/ 	.word	index@(.nv.constant0._ZN7cutlass13device_kernelIN5flash19enable_sm80_to_sm89INS1_16FlashAttnBwdSm80INS1_25CollectiveMainloopBwdSm80ILi1ELi1EN4cute5tupleIJNS5_1CILi32EEENS7_ILi64EEENS7_ILi256EEEEEENS_10bfloat16_tEfNS_4arch4Sm80ELb1ELb0ELb0ELb0ELb0ELb0ELb0ELb0ELi2ELi2ELi2ELi1ELb1EEENS1_24CollectiveEpilogueBwdGQAISB_fSE_Li256ELb0ELb0EEENS1_25SingleTileBwdLPTSchedulerILb0ELi64ELb0EEEEEEEEEvNT_6ParamsE)
        /*0048*/ 	.short	0x0210
        /*004a*/ 	.short	0x0290


	//----- nvinfo : EIATTR_SW_WAR
	.align		4
.L_308:
        /*004c*/ 	.byte	0x04, 0x36
        /*004e*/ 	.short	(.L_310 - .L_309)
.L_309:
        /*0050*/ 	.word	0x00000008
.L_310:


//--------------------- .nv.info._ZN7cutlass13device_kernelIN5flash22FlashAttnBwdPreprocessIN4cute5tupleIJNS3_1CILi32EEENS5_ILi256EEEEEENS_10bfloat16_tEfNS_4arch4Sm80ELb1ELb0EEEEEvNT_6ParamsE --------------------------
	.section	.nv.info._ZN7cutlass13device_kernelIN5flash22FlashAttnBwdPreprocessIN4cute5tupleIJNS3_1CILi32EEENS5_ILi256EEEEEENS_10bfloat16_tEfNS_4arch4Sm80ELb1ELb0EEEEEvNT_6ParamsE,"",@"SHT_CUDA_INFO"
	.sectionflags	@""
	.align	4


	//----- nvinfo : EIATTR_CUDA_API_VERSION
	.align		4
        /*0000*/ 	.byte	0x04, 0x37
        /*0002*/ 	.short	(.L_312 - .L_311)
.L_311:
        /*0004*/ 	.word	0x00000082


	//----- nvinfo : EIATTR_KPARAM_INFO
	.align		4
.L_312:
        /*0008*/ 	.byte	0x04, 0x17
        /*000a*/ 	.short	(.L_314 - .L_313)
.L_313:
        /*000c*/ 	.word	0x00000000
        /*0010*/ 	.short	0x0000
        /*0012*/ 	.short	0x0000
        /*0014*/ 	.byte	0x00, 0xf0, 0xc1, 0x03


	//----- nvinfo : EIATTR_SPARSE_MMA_MASK
	.align		4
.L_314:
        /*0018*/ 	.byte	0x03, 0x50
        /*001a*/ 	.short	0x0000


	//----- nvinfo : EIATTR_MAXREG_COUNT
	.align		4
        /*001c*/ 	.byte	0x03, 0x1b
        /*001e*/ 	.short	0x0080


	//----- nvinfo : EIATTR_MERCURY_ISA_VERSION
	.align		4
        /*0020*/ 	.byte	0x03, 0x5f
        /*0022*/ 	.short	0x0101


	//----- nvinfo : EIATTR_COOP_GROUP_MASK_REGIDS
	.align		4
        /*0024*/ 	.byte	0x04, 0x29
        /*0026*/ 	.short	(.L_316 - .L_315)


	//   ....[0]....
.L_315:
        /*0028*/ 	.word	0xffffffff


	//   ....[1]....
        /*002c*/ 	.word	0xffffffff


	//   ....[2]....
        /*0030*/ 	.word	0xffffffff


	//   ....[3]....
        /*0034*/ 	.word	0xffffffff


	//   ....[4]....
        /*0038*/ 	.word	0xffffffff


	//   ....[5]....
        /*003c*/ 	.word	0xffffffff


	//   ....[6]....
        /*0040*/ 	.word	0xffffffff


	//   ....[7]....
        /*0044*/ 	.word	0xffffffff


	//----- nvinfo : EIATTR_COOP_GROUP_INSTR_OFFSETS
	.align		4
.L_316:
        /*0048*/ 	.byte	0x04, 0x28
        /*004a*/ 	.short	(.L_318 - .L_317)


	//   ....[0]....
.L_317:
        /*004c*/ 	.word	0x00001000


	//   ....[1]....
        /*0050*/ 	.word	0x00001010


	//   ....[2]....
        /*0054*/ 	.word	0x00001040


	//   ....[3]....
        /*0058*/ 	.word	0x00001050


	//   ....[4]....
        /*005c*/ 	.word	0x00001090


	//   ....[5]....
        /*0060*/ 	.word	0x000010a0


	//   ....[6]....
        /*0064*/ 	.word	0x000010e0


	//   ....[7]....
        /*0068*/ 	.word	0x000010f0


	//----- nvinfo : EIATTR_EXIT_INSTR_OFFSETS
	.align		4
.L_318:
        /*006c*/ 	.byte	0x04, 0x1c
        /*006e*/ 	.short	(.L_320 - .L_319)


	//   ....[0]....
.L_319:
        /*0070*/ 	.word	0x00001610


	//   ....[1]....
        /*0074*/ 	.word	0x00001690


	//----- nvinfo : EIATTR_MAX_THREADS
	.align		4
.L_320:
        /*0078*/ 	.byte	0x04, 0x05
        /*007a*/ 	.short	(.L_322 - .L_321)
.L_321:
        /*007c*/ 	.word	0x00000100
        /*0080*/ 	.word	0x00000001
        /*0084*/ 	.word	0x00000001


	//----- nvinfo : EIATTR_CRS_STACK_SIZE
	.align		4
.L_322:
        /*0088*/ 	.byte	0x04, 0x1e
        /*008a*/ 	.short	(.L_324 - .L_323)
.L_323:
        /*008c*/ 	.word	0x00000000


	//----- nvinfo : EIATTR_CBANK_PARAM_SIZE
	.align		4
.L_324:
        /*0090*/ 	.byte	0x03, 0x19
        /*0092*/ 	.short	0x00f0


	//----- nvinfo : EIATTR_PARAM_CBANK
	.align		4
        /*0094*/ 	.byte	0x04, 0x0a
        /*0096*/ 	.short	(.L_326 - .L_325)
	.align		4
.L_325:
        /*0098*/ 	.word	index@(.nv.constant0._ZN7cutlass13device_kernelIN5flash22FlashAttnBwdPreprocessIN4cute5tupleIJNS3_1CILi32EEENS5_ILi256EEEEEENS_10bfloat16_tEfNS_4arch4Sm80ELb1ELb0EEEEEvNT_6ParamsE)
        /*009c*/ 	.short	0x0210
        /*009e*/ 	.short	0x00f0


	//----- nvinfo : EIATTR_SW_WAR
	.align		4
.L_326:
        /*00a0*/ 	.byte	0x04, 0x36
        /*00a2*/ 	.short	(.L_328 - .L_327)
.L_327:
        /*00a4*/ 	.word	0x00000008
.L_328:


//--------------------- .nv.info._ZN7cutlass13device_kernelIN5flash19enable_sm80_to_sm89INS1_16FlashAttnBwdSm80INS1_25CollectiveMainloopBwdSm80ILi1ELi1EN4cute5tupleIJNS5_1CILi32EEENS7_ILi64EEENS7_ILi256EEEEEENS_10bfloat16_tEfNS_4arch4Sm80ELb1ELb0ELb0ELb1ELb0ELb0ELb0ELb0ELi2ELi2ELi2ELi1ELb1EEENS1_21CollectiveEpilogueBwdISB_SC_SE_Li256ELb1ELb0ELi4EEENS1_25SingleTileBwdLPTSchedulerILb1ELi64ELb0EEEEEEEEEvNT_6ParamsE --------------------------
	.section	.nv.info._ZN7cutlass13device_kernelIN5flash19enable_sm80_to_sm89INS1_16FlashAttnBwdSm80INS1_25CollectiveMainloopBwdSm80ILi1ELi1EN4cute5tupleIJNS5_1CILi32EEENS7_ILi64EEENS7_ILi256EEEEEENS_10bfloat16_tEfNS_4arch4Sm80ELb1ELb0ELb0ELb1ELb0ELb0ELb0ELb0ELi2ELi2ELi2ELi1ELb1EEENS1_21CollectiveEpilogueBwdISB_SC_SE_Li256ELb1ELb0ELi4EEENS1_25SingleTileBwdLPTSchedulerILb1ELi64ELb0EEEEEEEEEvNT_6ParamsE,"",@"SHT_CUDA_INFO"
	.sectionflags	@""
	.align	4


	//----- nvinfo : EIATTR_CUDA_API_VERSION
	.align		4
        /*0000*/ 	.byte	0x04, 0x37
        /*0002*/ 	.short	(.L_330 - .L_329)
.L_329:
        /*0004*/ 	.word	0x00000082


	//----- nvinfo : EIATTR_KPARAM_INFO
	.align		4
.L_330:
        /*0008*/ 	.byte	0x04, 0x17
        /*000a*/ 	.short	(.L_332 - .L_331)
.L_331:
        /*000c*/ 	.word	0x00000000
        /*0010*/ 	.short	0x0000
        /*0012*/ 	.short	0x0000
        /*0014*/ 	.byte	0x00, 0xf0, 0x21, 0x0a


	//----- nvinfo : EIATTR_SPARSE_MMA_MASK
	.align		4
.L_332:
        /*0018*/ 	.byte	0x03, 0x50
        /*001a*/ 	.short	0x0000


	//----- nvinfo : EIATTR_MAXREG_COUNT
	.align		4
        /*001c*/ 	.byte	0x03, 0x1b
        /*001e*/ 	.short	0x00ff


	//----- nvinfo : EIATTR_MERCURY_ISA_VERSION
	.align		4
        /*0020*/ 	.byte	0x03, 0x5f
        /*0022*/ 	.short	0x0101


	//----- nvinfo : EIATTR_EXIT_INSTR_OFFSETS
	.align		4
        /*0024*/ 	.byte	0x04, 0x1c
        /*0026*/ 	.short	(.L_334 - .L_333)


	//   ....[0]....
.L_333:
        /*0028*/ 	.word	0x00000010


	//----- nvinfo : EIATTR_MAX_THREADS
	.align		4
.L_334:
        /*002c*/ 	.byte	0x04, 0x05
        /*002e*/ 	.short	(.L_336 - .L_335)
.L_335:
        /*0030*/ 	.word	0x00000100
        /*0034*/ 	.word	0x00000001
        /*0038*/ 	.word	0x00000001


	//----- nvinfo : EIATTR_CBANK_PARAM_SIZE
	.align		4
.L_336:
        /*003c*/ 	.byte	0x03, 0x19
        /*003e*/ 	.short	0x0288


	//----- nvinfo : EIATTR_PARAM_CBANK
	.align		4
        /*0040*/ 	.byte	0x04, 0x0a
        /*0042*/ 	.short	(.L_338 - .L_337)
	.align		4
.L_337:
        /*0044*/ 	.word	index@(.nv.constant0._ZN7cutlass13device_kernelIN5flash19enable_sm80_to_sm89INS1_16FlashAttnBwdSm80INS1_25CollectiveMainloopBwdSm80ILi1ELi1EN4cute5tupleIJNS5_1CILi32EEENS7_ILi64EEENS7_ILi256EEEEEENS_10bfloat16_tEfNS_4arch4Sm80ELb1ELb0ELb0ELb1ELb0ELb0ELb0ELb0ELi2ELi2ELi2ELi1ELb1EEENS1_21CollectiveEpilogueBwdISB_SC_SE_Li256ELb1ELb0ELi4EEENS1_25SingleTileBwdLPTSchedulerILb1ELi64ELb0EEEEEEEEEvNT_6ParamsE)
        /*0048*/ 	.short	0x0210
        /*004a*/ 	.short	0x0288


	//----- nvinfo : EIATTR_SW_WAR
	.align		4
.L_338:
        /*004c*/ 	.byte	0x04, 0x36
        /*004e*/ 	.short	(.L_340 - .L_339)
.L_339:
        /*0050*/ 	.word	0x00000008
.L_340:


//--------------------- .nv.info._ZN7cutlass13device_kernelIN5flash32FlashAttnBwdPostprocessConvertdQIN4cute5tupleIJNS3_1CILi32EEENS5_ILi256EEEEEENS_10bfloat16_tEfNS_4arch4Sm80ELi256ENS3_8TiledMMAINS3_8MMA_AtomIJNS3_30SM80_16x8x16_F32BF16BF16F32_TNEEEENS3_6LayoutINS4_IJNS5_ILi1EEENS5_ILi8EEESH_EEENS4_IJNS5_ILi0EEESH_SK_EEEEENS4_IJNS5_ILi16EEENS5_ILi128EEESN_EEEEELb0EEEEEvNT_6ParamsE --------------------------
	.section	.nv.info._ZN7cutlass13device_kernelIN5flash32FlashAttnBwdPostprocessConvertdQIN4cute5tupleIJNS3_1CILi32EEENS5_ILi256EEEEEENS_10bfloat16_tEfNS_4arch4Sm80ELi256ENS3_8TiledMMAINS3_8MMA_AtomIJNS3_30SM80_16x8x16_F32BF16BF16F32_TNEEEENS3_6LayoutINS4_IJNS5_ILi1EEENS5_ILi8EEESH_EEENS4_IJNS5_ILi0EEESH_SK_EEEEENS4_IJNS5_ILi16EEENS5_ILi128EEESN_EEEEELb0EEEEEvNT_6ParamsE,"",@"SHT_CUDA_INFO"
	.sectionflags	@""
	.align	4


	//----- nvinfo : EIATTR_CUDA_API_VERSION
	.align		4
        /*0000*/ 	.byte	0x04, 0x37
        /*0002*/ 	.short	(.L_342 - .L_341)
.L_341:
        /*0004*/ 	.word	0x00000082


	//----- nvinfo : EIATTR_KPARAM_INFO
	.align		4
.L_342:
        /*0008*/ 	.byte	0x04, 0x17
        /*000a*/ 	.short	(.L_344 - .L_343)
.L_343:
        /*000c*/ 	.word	0x00000000
        /*0010*/ 	.short	0x0000
        /*0012*/ 	.short	0x0000
        /*0014*/ 	.byte	0x00, 0xf0, 0xc1, 0x01


	//----- nvinfo : EIATTR_SPARSE_MMA_MASK
	.align		4
.L_344:
        /*0018*/ 	.byte	0x03, 0x50
        /*001a*/ 	.short	0x0000


	//----- nvinfo : EIATTR_MAXREG_COUNT
	.align		4
        /*001c*/ 	.byte	0x03, 0x1b
        /*001e*/ 	.short	0x0080


	//----- nvinfo : EIATTR_NUM_BARRIERS
	.align		4
        /*0020*/ 	.byte	0x02, 0x4c
        /*0022*/ 	.byte	0x01
	.zero		1


	//----- nvinfo : EIATTR_MERCURY_ISA_VERSION
	.align		4
        /*0024*/ 	.byte	0x03, 0x5f
        /*0026*/ 	.short	0x0101


	//----- nvinfo : EIATTR_EXIT_INSTR_OFFSETS
	.align		4
        /*0028*/ 	.byte	0x04, 0x1c
        /*002a*/ 	.short	(.L_346 - .L_345)


	//   ....[0]....
.L_345:
        /*002c*/ 	.word	0x000001b0


	//   ....[1]....
        /*0030*/ 	.word	0x00001310


	//   ....[2]....
        /*0034*/ 	.word	0x000013e0


	//----- nvinfo : EIATTR_MAX_THREADS
	.align		4
.L_346:
        /*0038*/ 	.byte	0x04, 0x05
        /*003a*/ 	.short	(.L_348 - .L_347)
.L_347:
        /*003c*/ 	.word	0x00000100
        /*0040*/ 	.word	0x00000001
        /*0044*/ 	.word	0x00000001


	//----- nvinfo : EIATTR_CRS_STACK_SIZE
	.align		4
.L_348:
        /*0048*/ 	.byte	0x04, 0x1e
        /*004a*/ 	.short	(.L_350 - .L_349)
.L_349:
        /*004c*/ 	.word	0x00000000


	//----- nvinfo : EIATTR_CBANK_PARAM_SIZE
	.align		4
.L_350:
        /*0050*/ 	.byte	0x03, 0x19
        /*0052*/ 	.short	0x0070


	//----- nvinfo : EIATTR_PARAM_CBANK
	.align		4
        /*0054*/ 	.byte	0x04, 0x0a
        /*0056*/ 	.short	(.L_352 - .L_351)
	.align		4
.L_351:
        /*0058*/ 	.word	index@(.nv.constant0._ZN7cutlass13device_kernelIN5flash32FlashAttnBwdPostprocessConvertdQIN4cute5tupleIJNS3_1CILi32EEENS5_ILi256EEEEEENS_10bfloat16_tEfNS_4arch4Sm80ELi256ENS3_8TiledMMAINS3_8MMA_AtomIJNS3_30SM80_16x8x16_F32BF16BF16F32_TNEEEENS3_6LayoutINS4_IJNS5_ILi1EEENS5_ILi8EEESH_EEENS4_IJNS5_ILi0EEESH_SK_EEEEENS4_IJNS5_ILi16EEENS5_ILi128EEESN_EEEEELb0EEEEEvNT_6ParamsE)
        /*005c*/ 	.short	0x0210
        /*005e*/ 	.short	0x0070


	//----- nvinfo : EIATTR_SW_WAR
	.align		4
.L_352:
        /*0060*/ 	.byte	0x04, 0x36
        /*0062*/ 	.short	(.L_354 - .L_353)
.L_353:
        /*0064*/ 	.word	0x00000008
.L_354:


//--------------------- .nv.info._ZN7cutlass13device_kernelIN5flash19enable_sm80_to_sm89INS1_16FlashAttnBwdSm80INS1_25CollectiveMainloopBwdSm80ILi1ELi1EN4cute5tupleIJNS5_1CILi32EEENS7_ILi64EEENS7_ILi256EEEEEENS_10bfloat16_tEfNS_4arch4Sm80ELb1ELb0ELb0ELb1ELb0ELb0ELb0ELb0ELi2ELi2ELi2ELi1ELb1EEENS1_24CollectiveEpilogueBwdGQAISB_fSE_Li256ELb1ELb0EEENS1_25SingleTileBwdLPTSchedulerILb1ELi64ELb0EEEEEEEEEvNT_6ParamsE --------------------------
	.section	.nv.info._ZN7cutlass13device_kernelIN5flash19enable_sm80_to_sm89INS1_16FlashAttnBwdSm80INS1_25CollectiveMainloopBwdSm80ILi1ELi1EN4cute5tupleIJNS5_1CILi32EEENS7_ILi64EEENS7_ILi256EEEEEENS_10bfloat16_tEfNS_4arch4Sm80ELb1ELb0ELb0ELb1ELb0ELb0ELb0ELb0ELi2ELi2ELi2ELi1ELb1EEENS1_24CollectiveEpilogueBwdGQAISB_fSE_Li256ELb1ELb0EEENS1_25SingleTileBwdLPTSchedulerILb1ELi64ELb0EEEEEEEEEvNT_6ParamsE,"",@"SHT_CUDA_INFO"
	.sectionflags	@""
	.align	4


	//----- nvinfo : EIATTR_CUDA_API_VERSION
	.align		4
        /*0000*/ 	.byte	0x04, 0x37
        /*0002*/ 	.short	(.L_356 - .L_355)
.L_355:
        /*0004*/ 	.word	0x00000082


	//----- nvinfo : EIATTR_KPARAM_INFO
	.align		4
.L_356:
        /*0008*/ 	.byte	0x04, 0x17
        /*000a*/ 	.short	(.L_358 - .L_357)
.L_357:
        /*000c*/ 	.word	0x00000000
        /*0010*/ 	.short	0x0000
        /*0012*/ 	.short	0x0000
        /*0014*/ 	.byte	0x00, 0xf0, 0x41, 0x0a


	//----- nvinfo : EIATTR_SPARSE_MMA_MASK
	.align		4
.L_358:
        /*0018*/ 	.byte	0x03, 0x50
        /*001a*/ 	.short	0x0000


	//----- nvinfo : EIATTR_MAXREG_COUNT
	.align		4
        /*001c*/ 	.byte	0x03, 0x1b
        /*001e*/ 	.short	0x00ff


	//----- nvinfo : EIATTR_MERCURY_ISA_VERSION
	.align		4
        /*0020*/ 	.byte	0x03, 0x5f
        /*0022*/ 	.short	0x0101


	//----- nvinfo : EIATTR_EXIT_INSTR_OFFSETS
	.align		4
        /*0024*/ 	.byte	0x04, 0x1c
        /*0026*/ 	.short	(.L_360 - .L_359)


	//   ....[0]....
.L_359:
        /*0028*/ 	.word	0x00000010


	//----- nvinfo : EIATTR_MAX_THREADS
	.align		4
.L_360:
        /*002c*/ 	.byte	0x04, 0x05
        /*002e*/ 	.short	(.L_362 - .L_361)
.L_361:
        /*0030*/ 	.word	0x00000100
        /*0034*/ 	.word	0x00000001
        /*0038*/ 	.word	0x00000001


	//----- nvinfo : EIATTR_CBANK_PARAM_SIZE
	.align		4
.L_362:
        /*003c*/ 	.byte	0x03, 0x19
        /*003e*/ 	.short	0x0290


	//----- nvinfo : EIATTR_PARAM_CBANK
	.align		4
        /*0040*/ 	.byte	0x04, 0x0a
        /*0042*/ 	.short	(.L_364 - .L_363)
	.align		4
.L_363:
        /*0044*/ 	.word	index@(.nv.constant0._ZN7cutlass13device_kernelIN5flash19enable_sm80_to_sm89INS1_16FlashAttnBwdSm80INS1_25CollectiveMainloopBwdSm80ILi1ELi1EN4cute5tupleIJNS5_1CILi32EEENS7_ILi64EEENS7_ILi256EEEEEENS_10bfloat16_tEfNS_4arch4Sm80ELb1ELb0ELb0ELb1ELb0ELb0ELb0ELb0ELi2ELi2ELi2ELi1ELb1EEENS1_24CollectiveEpilogueBwdGQAISB_fSE_Li256ELb1ELb0EEENS1_25SingleTileBwdLPTSchedulerILb1ELi64ELb0EEEEEEEEEvNT_6ParamsE)
        /*0048*/ 	.short	0x0210
        /*004a*/ 	.short	0x0290


	//----- nvinfo : EIATTR_SW_WAR
	.align		4
.L_364:
        /*004c*/ 	.byte	0x04, 0x36
        /*004e*/ 	.short	(.L_366 - .L_365)
.L_365:
        /*0050*/ 	.word	0x00000008
.L_366:


//--------------------- .nv.info._ZN7cutlass13device_kernelIN5flash22FlashAttnBwdPreprocessIN4cute5tupleIJNS3_1CILi32EEENS5_ILi256EEEEEENS_10bfloat16_tEfNS_4arch4Sm80ELb1ELb1EEEEEvNT_6ParamsE --------------------------
	.section	.nv.info._ZN7cutlass13device_kernelIN5flash22FlashAttnBwdPreprocessIN4cute5tupleIJNS3_1CILi32EEENS5_ILi256EEEEEENS_10bfloat16_tEfNS_4arch4Sm80ELb1ELb1EEEEEvNT_6ParamsE,"",@"SHT_CUDA_INFO"
	.sectionflags	@""
	.align	4


	//----- nvinfo : EIATTR_CUDA_API_VERSION
	.align		4
        /*0000*/ 	.byte	0x04, 0x37
        /*0002*/ 	.short	(.L_368 - .L_367)
.L_367:
        /*0004*/ 	.word	0x00000082


	//----- nvinfo : EIATTR_KPARAM_INFO
	.align		4
.L_368:
        /*0008*/ 	.byte	0x04, 0x17
        /*000a*/ 	.short	(.L_370 - .L_369)
.L_369:
        /*000c*/ 	.word	0x00000000
        /*0010*/ 	.short	0x0000
        /*0012*/ 	.short	0x0000
        /*0014*/ 	.byte	0x00, 0xf0, 0xc1, 0x03


	//----- nvinfo : EIATTR_SPARSE_MMA_MASK
	.align		4
.L_370:
        /*0018*/ 	.byte	0x03, 0x50
        /*001a*/ 	.short	0x0000


	//----- nvinfo : EIATTR_MAXREG_COUNT
	.align		4
        /*001c*/ 	.byte	0x03, 0x1b
        /*001e*/ 	.short	0x0080


	//----- nvinfo : EIATTR_MERCURY_ISA_VERSION
	.align		4
        /*0020*/ 	.byte	0x03, 0x5f
        /*0022*/ 	.short	0x0101


	//----- nvinfo : EIATTR_COOP_GROUP_MASK_REGIDS
	.align		4
        /*0024*/ 	.byte	0x04, 0x29
        /*0026*/ 	.short	(.L_372 - .L_371)


	//   ....[0]....
.L_371:
        /*0028*/ 	.word	0xffffffff


	//   ....[1]....
        /*002c*/ 	.word	0xffffffff


	//   ....[2]....
        /*0030*/ 	.word	0xffffffff


	//   ....[3]....
        /*0034*/ 	.word	0xffffffff


	//   ....[4]....
        /*0038*/ 	.word	0xffffffff


	//   ....[5]....
        /*003c*/ 	.word	0xffffffff


	//   ....[6]....
        /*0040*/ 	.word	0xffffffff


	//   ....[7]....
        /*0044*/ 	.word	0xffffffff


	//----- nvinfo : EIATTR_COOP_GROUP_INSTR_OFFSETS
	.align		4
.L_372:
        /*0048*/ 	.byte	0x04, 0x28
        /*004a*/ 	.short	(.L_374 - .L_373)


	//   ....[0]....
.L_373:
        /*004c*/ 	.word	0x00001220


	//   ....[1]....
        /*0050*/ 	.word	0x00001230


	//   ....[2]....
        /*0054*/ 	.word	0x00001280


	//   ....[3]....
        /*0058*/ 	.word	0x000012a0


	//   ....[4]....
        /*005c*/ 	.word	0x000012d0


	//   ....[5]....
        /*0060*/ 	.word	0x000012e0


	//   ....[6]....
        /*0064*/ 	.word	0x00001320


	//   ....[7]....
        /*0068*/ 	.word	0x00001330


	//----- nvinfo : EIATTR_EXIT_INSTR_OFFSETS
	.align		4
.L_374:
        /*006c*/ 	.byte	0x04, 0x1c
        /*006e*/ 	.short	(.L_376 - .L_375)


	//   ....[0]....
.L_375:
        /*0070*/ 	.word	0x000001c0


	//   ....[1]....
        /*0074*/ 	.word	0x000018f0


	//   ....[2]....
        /*0078*/ 	.word	0x00001970


	//----- nvinfo : EIATTR_MAX_THREADS
	.align		4
.L_376:
        /*007c*/ 	.byte	0x04, 0x05
        /*007e*/ 	.short	(.L_378 - .L_377)
.L_377:
        /*0080*/ 	.word	0x00000100
        /*0084*/ 	.word	0x00000001
        /*0088*/ 	.word	0x00000001


	//----- nvinfo : EIATTR_CRS_STACK_SIZE
	.align		4
.L_378:
        /*008c*/ 	.byte	0x04, 0x1e
        /*008e*/ 	.short	(.L_380 - .L_379)
.L_379:
        /*0090*/ 	.word	0x00000000


	//----- nvinfo : EIATTR_CBANK_PARAM_SIZE
	.align		4
.L_380:
        /*0094*/ 	.byte	0x03, 0x19
        /*0096*/ 	.short	0x00f0


	//----- nvinfo : EIATTR_PARAM_CBANK
	.align		4
        /*0098*/ 	.byte	0x04, 0x0a
        /*009a*/ 	.short	(.L_382 - .L_381)
	.align		4
.L_381:
        /*009c*/ 	.word	index@(.nv.constant0._ZN7cutlass13device_kernelIN5flash22FlashAttnBwdPreprocessIN4cute5tupleIJNS3_1CILi32EEENS5_ILi256EEEEEENS_10bfloat16_tEfNS_4arch4Sm80ELb1ELb1EEEEEvNT_6ParamsE)
        /*00a0*/ 	.short	0x0210
        /*00a2*/ 	.short	0x00f0


	//----- nvinfo : EIATTR_SW_WAR
	.align		4
.L_382:
        /*00a4*/ 	.byte	0x04, 0x36
        /*00a6*/ 	.short	(.L_384 - .L_383)
.L_383:
        /*00a8*/ 	.word	0x00000008
.L_384:


//--------------------- .nv.info._ZN7cutlass13device_kernelIN5flash19enable_sm80_to_sm89INS1_16FlashAttnBwdSm80INS1_25CollectiveMainloopBwdSm80ILi1ELi1EN4cute5tupleIJNS5_1CILi64EEES8_NS7_ILi256EEEEEENS_10bfloat16_tEfNS_4arch4Sm80ELb0ELb0ELb0ELb0ELb0ELb0ELb0ELb0ELi2ELi4ELi2ELi2ELb0EEENS1_21CollectiveEpilogueBwdISA_SB_SD_Li256ELb0ELb0ELi4EEENS1_19SingleTileSchedulerILb0ELb0ELb0ELi64EEEEEEEEEvNT_6ParamsE --------------------------
	.section	.nv.info._ZN7cutlass13device_kernelIN5flash19enable_sm80_to_sm89INS1_16FlashAttnBwdSm80INS1_25CollectiveMainloopBwdSm80ILi1ELi1EN4cute5tupleIJNS5_1CILi64EEES8_NS7_ILi256EEEEEENS_10bfloat16_tEfNS_4arch4Sm80ELb0ELb0ELb0ELb0ELb0ELb0ELb0ELb0ELi2ELi4ELi2ELi2ELb0EEENS1_21CollectiveEpilogueBwdISA_SB_SD_Li256ELb0ELb0ELi4EEENS1_19SingleTileSchedulerILb0ELb0ELb0ELi64EEEEEEEEEvNT_6ParamsE,"",@"SHT_CUDA_INFO"
	.sectionflags	@""
	.align	4


	//----- nvinfo : EIATTR_CUDA_API_VERSION
	.align		4
        /*0000*/ 	.byte	0x04, 0x37
        /*0002*/ 	.short	(.L_386 - .L_385)
.L_385:
        /*0004*/ 	.word	0x00000082


	//----- nvinfo : EIATTR_KPARAM_INFO
	.align		4
.L_386:
        /*0008*/ 	.byte	0x04, 0x17
        /*000a*/ 	.short	(.L_388 - .L_387)
.L_387:
        /*000c*/ 	.word	0x00000000
        /*0010*/ 	.short	0x0000
        /*0012*/ 	.short	0x0000
        /*0014*/ 	.byte	0x00, 0xf0, 0xc1, 0x09


	//----- nvinfo : EIATTR_SPARSE_MMA_MASK
	.align		4
.L_388:
        /*0018*/ 	.byte	0x03, 0x50
        /*001a*/ 	.short	0x0000


	//----- nvinfo : EIATTR_MAXREG_COUNT
	.align		4
        /*001c*/ 	.byte	0x03, 0x1b
        /*001e*/ 	.short	0x00ff


	//----- nvinfo : EIATTR_MERCURY_ISA_VERSION
	.align		4
        /*0020*/ 	.byte	0x03, 0x5f
        /*0022*/ 	.short	0x0101


	//----- nvinfo : EIATTR_EXIT_INSTR_OFFSETS
	.align		4
        /*0024*/ 	.byte	0x04, 0x1c
        /*0026*/ 	.short	(.L_390 - .L_389)


	//   ....[0]....
.L_389:
        /*0028*/ 	.word	0x00000010


	//----- nvinfo : EIATTR_MAX_THREADS
	.align		4
.L_390:
        /*002c*/ 	.byte	0x04, 0x05
        /*002e*/ 	.short	(.L_392 - .L_391)
.L_391:
        /*0030*/ 	.word	0x00000100
        /*0034*/ 	.word	0x00000001
        /*0038*/ 	.word	0x00000001


	//----- nvinfo : EIATTR_CBANK_PARAM_SIZE
	.align		4
.L_392:
        /*003c*/ 	.byte	0x03, 0x19
        /*003e*/ 	.short	0x0270


	//----- nvinfo : EIATTR_PARAM_CBANK
	.align		4
        /*0040*/ 	.byte	0x04, 0x0a
        /*0042*/ 	.short	(.L_394 - .L_393)
	.align		4
.L_393:
        /*0044*/ 	.word	index@(.nv.constant0._ZN7cutlass13device_kernelIN5flash19enable_sm80_to_sm89INS1_16FlashAttnBwdSm80INS1_25CollectiveMainloopBwdSm80ILi1ELi1EN4cute5tupleIJNS5_1CILi64EEES8_NS7_ILi256EEEEEENS_10bfloat16_tEfNS_4arch4Sm80ELb0ELb0ELb0ELb0ELb0ELb0ELb0ELb0ELi2ELi4ELi2ELi2ELb0EEENS1_21CollectiveEpilogueBwdISA_SB_SD_Li256ELb0ELb0ELi4EEENS1_19SingleTileSchedulerILb0ELb0ELb0ELi64EEEEEEEEEvNT_6ParamsE)
        /*0048*/ 	.short	0x0210
        /*004a*/ 	.short	0x0270


	//----- nvinfo : EIATTR_SW_WAR
	.align		4
.L_394:
        /*004c*/ 	.byte	0x04, 0x36
        /*004e*/ 	.short	(.L_396 - .L_395)
.L_395:
        /*0050*/ 	.word	0x00000008
.L_396:


//--------------------- .nv.info._ZN7cutlass13device_kernelIN5flash19enable_sm80_to_sm89INS1_16FlashAttnBwdSm80INS1_25CollectiveMainloopBwdSm80ILi1ELi1EN4cute5tupleIJNS5_1CILi64EEES8_NS7_ILi256EEEEEENS_10bfloat16_tEfNS_4arch4Sm80ELb0ELb0ELb0ELb0ELb0ELb0ELb0ELb0ELi2ELi4ELi2ELi2ELb0EEENS1_24CollectiveEpilogueBwdGQAISA_fSD_Li256ELb0ELb0EEENS1_19SingleTileSchedulerILb0ELb0ELb0ELi64EEEEEEEEEvNT_6ParamsE --------------------------
	.section	.nv.info._ZN7cutlass13device_kernelIN5flash19enable_sm80_to_sm89INS1_16FlashAttnBwdSm80INS1_25CollectiveMainloopBwdSm80ILi1ELi1EN4cute5tupleIJNS5_1CILi64EEES8_NS7_ILi256EEEEEENS_10bfloat16_tEfNS_4arch4Sm80ELb0ELb0ELb0ELb0ELb0ELb0ELb0ELb0ELi2ELi4ELi2ELi2ELb0EEENS1_24CollectiveEpilogueBwdGQAISA_fSD_Li256ELb0ELb0EEENS1_19SingleTileSchedulerILb0ELb0ELb0ELi64EEEEEEEEEvNT_6ParamsE,"",@"SHT_CUDA_INFO"
	.sectionflags	@""
	.align	4


	//----- nvinfo : EIATTR_CUDA_API_VERSION
	.align		4
        /*0000*/ 	.byte	0x04, 0x37
        /*0002*/ 	.short	(.L_398 - .L_397)
.L_397:
        /*0004*/ 	.word	0x00000082


	//----- nvinfo : EIATTR_KPARAM_INFO
	.align		4
.L_398:
        /*0008*/ 	.byte	0x04, 0x17
        /*000a*/ 	.short	(.L_400 - .L_399)
.L_399:
        /*000c*/ 	.word	0x00000000
        /*0010*/ 	.short	0x0000
        /*0012*/ 	.short	0x0000
        /*0014*/ 	.byte	0x00, 0xf0, 0xe1, 0x09


	//----- nvinfo : EIATTR_SPARSE_MMA_MASK
	.align		4
.L_400:
        /*0018*/ 	.byte	0x03, 0x50
        /*001a*/ 	.short	0x0000


	//----- nvinfo : EIATTR_MAXREG_COUNT
	.align		4
        /*001c*/ 	.byte	0x03, 0x1b
        /*001e*/ 	.short	0x00ff


	//----- nvinfo : EIATTR_MERCURY_ISA_VERSION
	.align		4
        /*0020*/ 	.byte	0x03, 0x5f
        /*0022*/ 	.short	0x0101


	//----- nvinfo : EIATTR_EXIT_INSTR_OFFSETS
	.align		4
        /*0024*/ 	.byte	0x04, 0x1c
        /*0026*/ 	.short	(.L_402 - .L_401)


	//   ....[0]....
.L_401:
        /*0028*/ 	.word	0x00000010


	//----- nvinfo : EIATTR_MAX_THREADS
	.align		4
.L_402:
        /*002c*/ 	.byte	0x04, 0x05
        /*002e*/ 	.short	(.L_404 - .L_403)
.L_403:
        /*0030*/ 	.word	0x00000100
        /*0034*/ 	.word	0x00000001
        /*0038*/ 	.word	0x00000001


	//----- nvinfo : EIATTR_CBANK_PARAM_SIZE
	.align		4
.L_404:
        /*003c*/ 	.byte	0x03, 0x19
        /*003e*/ 	.short	0x0278


	//----- nvinfo : EIATTR_PARAM_CBANK
	.align		4
        /*0040*/ 	.byte	0x04, 0x0a
        /*0042*/ 	.short	(.L_406 - .L_405)
	.align		4
.L_405:
        /*0044*/ 	.word	index@(.nv.constant0._ZN7cutlass13device_kernelIN5flash19enable_sm80_to_sm89INS1_16FlashAttnBwdSm80INS1_25CollectiveMainloopBwdSm80ILi1ELi1EN4cute5tupleIJNS5_1CILi64EEES8_NS7_ILi256EEEEEENS_10bfloat16_tEfNS_4arch4Sm80ELb0ELb0ELb0ELb0ELb0ELb0ELb0ELb0ELi2ELi4ELi2ELi2ELb0EEENS1_24CollectiveEpilogueBwdGQAISA_fSD_Li256ELb0ELb0EEENS1_19SingleTileSchedulerILb0ELb0ELb0ELi64EEEEEEEEEvNT_6ParamsE)
        /*0048*/ 	.short	0x0210
        /*004a*/ 	.short	0x0278


	//----- nvinfo : EIATTR_SW_WAR
	.align		4
.L_406:
        /*004c*/ 	.byte	0x04, 0x36
        /*004e*/ 	.short	(.L_408 - .L_407)
.L_407:
        /*0050*/ 	.word	0x00000008
.L_408:


//--------------------- .nv.info._ZN7cutlass13device_kernelIN5flash19enable_sm80_to_sm89INS1_16FlashAttnBwdSm80INS1_25CollectiveMainloopBwdSm80ILi1ELi1EN4cute5tupleIJNS5_1CILi64EEES8_NS7_ILi256EEEEEENS_10bfloat16_tEfNS_4arch4Sm80ELb0ELb0ELb0ELb1ELb0ELb0ELb0ELb0ELi2ELi4ELi2ELi2ELb0EEENS1_21CollectiveEpilogueBwdISA_SB_SD_Li256ELb1ELb0ELi4EEENS1_19SingleTileSchedulerILb1ELb0ELb0ELi64EEEEEEEEEvNT_6ParamsE --------------------------
	.section	.nv.info._ZN7cutlass13device_kernelIN5flash19enable_sm80_to_sm89INS1_16FlashAttnBwdSm80INS1_25CollectiveMainloopBwdSm80ILi1ELi1EN4cute5tupleIJNS5_1CILi64EEES8_NS7_ILi256EEEEEENS_10bfloat16_tEfNS_4arch4Sm80ELb0ELb0ELb0ELb1ELb0ELb0ELb0ELb0ELi2ELi4ELi2ELi2ELb0EEENS1_21CollectiveEpilogueBwdISA_SB_SD_Li256ELb1ELb0ELi4EEENS1_19SingleTileSchedulerILb1ELb0ELb0ELi64EEEEEEEEEvNT_6ParamsE,"",@"SHT_CUDA_INFO"
	.sectionflags	@""
	.align	4


	//----- nvinfo : EIATTR_CUDA_API_VERSION
	.align		4
        /*0000*/ 	.byte	0x04, 0x37
        /*0002*/ 	.short	(.L_410 - .L_409)
.L_409:
        /*0004*/ 	.word	0x00000082


	//----- nvinfo : EIATTR_KPARAM_INFO
	.align		4
.L_410:
        /*0008*/ 	.byte	0x04, 0x17
        /*000a*/ 	.short	(.L_412 - .L_411)
.L_411:
        /*000c*/ 	.word	0x00000000
        /*0010*/ 	.short	0x0000
        /*0012*/ 	.short	0x0000
        /*0014*/ 	.byte	0x00, 0xf0, 0xc1, 0x09


	//----- nvinfo : EIATTR_SPARSE_MMA_MASK
	.align		4
.L_412:
        /*0018*/ 	.byte	0x03, 0x50
        /*001a*/ 	.short	0x0000


	//----- nvinfo : EIATTR_MAXREG_COUNT
	.align		4
        /*001c*/ 	.byte	0x03, 0x1b
        /*001e*/ 	.short	0x00ff


	//----- nvinfo : EIATTR_MERCURY_ISA_VERSION
	.align		4
        /*0020*/ 	.byte	0x03, 0x5f
        /*0022*/ 	.short	0x0101


	//----- nvinfo : EIATTR_EXIT_INSTR_OFFSETS
	.align		4
        /*0024*/ 	.byte	0x04, 0x1c
        /*0026*/ 	.short	(.L_414 - .L_413)


	//   ....[0]....
.L_413:
        /*0028*/ 	.word	0x00000010


	//----- nvinfo : EIATTR_MAX_THREADS
	.align		4
.L_414:
        /*002c*/ 	.byte	0x04, 0x05
        /*002e*/ 	.short	(.L_416 - .L_415)
.L_415:
        /*0030*/ 	.word	0x00000100
        /*0034*/ 	.word	0x00000001
        /*0038*/ 	.word	0x00000001


	//----- nvinfo : EIATTR_CBANK_PARAM_SIZE
	.align		4
.L_416:
        /*003c*/ 	.byte	0x03, 0x19
        /*003e*/ 	.short	0x0270


	//----- nvinfo : EIATTR_PARAM_CBANK
	.align		4
        /*0040*/ 	.byte	0x04, 0x0a
        /*0042*/ 	.short	(.L_418 - .L_417)
	.align		4
.L_417:
        /*0044*/ 	.word	index@(.nv.constant0._ZN7cutlass13device_kernelIN5flash19enable_sm80_to_sm89INS1_16FlashAttnBwdSm80INS1_25CollectiveMainloopBwdSm80ILi1ELi1EN4cute5tupleIJNS5_1CILi64EEES8_NS7_ILi256EEEEEENS_10bfloat16_tEfNS_4arch4Sm80ELb0ELb0ELb0ELb1ELb0ELb0ELb0ELb0ELi2ELi4ELi2ELi2ELb0EEENS1_21CollectiveEpilogueBwdISA_SB_SD_Li256ELb1ELb0ELi4EEENS1_19SingleTileSchedulerILb1ELb0ELb0ELi64EEEEEEEEEvNT_6ParamsE)
        /*0048*/ 	.short	0x0210
        /*004a*/ 	.short	0x0270


	//----- nvinfo : EIATTR_SW_WAR
	.align		4
.L_418:
        /*004c*/ 	.byte	0x04, 0x36
        /*004e*/ 	.short	(.L_420 - .L_419)
.L_419:
        /*0050*/ 	.word	0x00000008
.L_420:


//--------------------- .nv.info._ZN7cutlass13device_kernelIN5flash19enable_sm80_to_sm89INS1_16FlashAttnBwdSm80INS1_25CollectiveMainloopBwdSm80ILi1ELi1EN4cute5tupleIJNS5_1CILi64EEES8_NS7_ILi256EEEEEENS_10bfloat16_tEfNS_4arch4Sm80ELb0ELb0ELb0ELb1ELb0ELb0ELb0ELb0ELi2ELi4ELi2ELi2ELb0EEENS1_24CollectiveEpilogueBwdGQAISA_fSD_Li256ELb1ELb0EEENS1_19SingleTileSchedulerILb1ELb0ELb0ELi64EEEEEEEEEvNT_6ParamsE --------------------------
	.section	.nv.info._ZN7cutlass13device_kernelIN5flash19enable_sm80_to_sm89INS1_16FlashAttnBwdSm80INS1_25CollectiveMainloopBwdSm80ILi1ELi1EN4cute5tupleIJNS5_1CILi64EEES8_NS7_ILi256EEEEEENS_10bfloat16_tEfNS_4arch4Sm80ELb0ELb0ELb0ELb1ELb0ELb0ELb0ELb0ELi2ELi4ELi2ELi2ELb0EEENS1_24CollectiveEpilogueBwdGQAISA_fSD_Li256ELb1ELb0EEENS1_19SingleTileSchedulerILb1ELb0ELb0ELi64EEEEEEEEEvNT_6ParamsE,"",@"SHT_CUDA_INFO"
	.sectionflags	@""
	.align	4


	//----- nvinfo : EIATTR_CUDA_API_VERSION
	.align		4
        /*0000*/ 	.byte	0x04, 0x37
        /*0002*/ 	.short	(.L_422 - .L_421)
.L_421:
        /*0004*/ 	.word	0x00000082


	//----- nvinfo : EIATTR_KPARAM_INFO
	.align		4
.L_422:
        /*0008*/ 	.byte	0x04, 0x17
        /*000a*/ 	.short	(.L_424 - .L_423)
.L_423:
        /*000c*/ 	.word	0x00000000
        /*0010*/ 	.short	0x0000
        /*0012*/ 	.short	0x0000
        /*0014*/ 	.byte	0x00, 0xf0, 0xe1, 0x09


	//----- nvinfo : EIATTR_SPARSE_MMA_MASK
	.align		4
.L_424:
        /*0018*/ 	.byte	0x03, 0x50
        /*001a*/ 	.short	0x0000


	//----- nvinfo : EIATTR_MAXREG_COUNT
	.align		4
        /*001c*/ 	.byte	0x03, 0x1b
        /*001e*/ 	.short	0x00ff


	//----- nvinfo : EIATTR_MERCURY_ISA_VERSION
	.align		4
        /*0020*/ 	.byte	0x03, 0x5f
        /*0022*/ 	.short	0x0101


	//----- nvinfo : EIATTR_EXIT_INSTR_OFFSETS
	.align		4
        /*0024*/ 	.byte	0x04, 0x1c
        /*0026*/ 	.short	(.L_426 - .L_425)


	//   ....[0]....
.L_425:
        /*0028*/ 	.word	0x00000010


	//----- nvinfo : EIATTR_MAX_THREADS
	.align		4
.L_426:
        /*002c*/ 	.byte	0x04, 0x05
        /*002e*/ 	.short	(.L_428 - .L_427)
.L_427:
        /*0030*/ 	.word	0x00000100
        /*0034*/ 	.word	0x00000001
        /*0038*/ 	.word	0x00000001


	//----- nvinfo : EIATTR_CBANK_PARAM_SIZE
	.align		4
.L_428:
        /*003c*/ 	.byte	0x03, 0x19
        /*003e*/ 	.short	0x0278


	//----- nvinfo : EIATTR_PARAM_CBANK
	.align		4
        /*0040*/ 	.byte	0x04, 0x0a
        /*0042*/ 	.short	(.L_430 - .L_429)
	.align		4
.L_429:
        /*0044*/ 	.word	index@(.nv.constant0._ZN7cutlass13device_kernelIN5flash19enable_sm80_to_sm89INS1_16FlashAttnBwdSm80INS1_25CollectiveMainloopBwdSm80ILi1ELi1EN4cute5tupleIJNS5_1CILi64EEES8_NS7_ILi256EEEEEENS_10bfloat16_tEfNS_4arch4Sm80ELb0ELb0ELb0ELb1ELb0ELb0ELb0ELb0ELi2ELi4ELi2ELi2ELb0EEENS1_24CollectiveEpilogueBwdGQAISA_fSD_Li256ELb1ELb0EEENS1_19SingleTileSchedulerILb1ELb0ELb0ELi64EEEEEEEEEvNT_6ParamsE)
        /*0048*/ 	.short	0x0210
        /*004a*/ 	.short	0x0278


	//----- nvinfo : EIATTR_SW_WAR
	.align		4
.L_430:
        /*004c*/ 	.byte	0x04, 0x36
        /*004e*/ 	.short	(.L_432 - .L_431)
.L_431:
        /*0050*/ 	.word	0x00000008
.L_432:


//--------------------- .nv.info._ZN7cutlass13device_kernelIN5flash19enable_sm80_to_sm89INS1_16FlashAttnBwdSm80INS1_25CollectiveMainloopBwdSm80ILi1ELi1EN4cute5tupleIJNS5_1CILi64EEES8_NS7_ILi256EEEEEENS_10bfloat16_tEfNS_4arch4Sm80ELb0ELb1ELb0ELb0ELb0ELb0ELb0ELb0ELi2ELi4ELi2ELi2ELb0EEENS1_21CollectiveEpilogueBwdISA_SB_SD_Li256ELb0ELb0ELi4EEENS1_19SingleTileSchedulerILb0ELb0ELb0ELi64EEEEEEEEEvNT_6ParamsE --------------------------
	.section	.nv.info._ZN7cutlass13device_kernelIN5flash19enable_sm80_to_sm89INS1_16FlashAttnBwdSm80INS1_25CollectiveMainloopBwdSm80ILi1ELi1EN4cute5tupleIJNS5_1CILi64EEES8_NS7_ILi256EEEEEENS_10bfloat16_tEfNS_4arch4Sm80ELb0ELb1ELb0ELb0ELb0ELb0ELb0ELb0ELi2ELi4ELi2ELi2ELb0EEENS1_21CollectiveEpilogueBwdISA_SB_SD_Li256ELb0ELb0ELi4EEENS1_19SingleTileSchedulerILb0ELb0ELb0ELi64EEEEEEEEEvNT_6ParamsE,"",@"SHT_CUDA_INFO"
	.sectionflags	@""
	.align	4


	//----- nvinfo : EIATTR_CUDA_API_VERSION
	.align		4
        /*0000*/ 	.byte	0x04, 0x37
        /*0002*/ 	.short	(.L_434 - .L_433)
.L_433:
        /*0004*/ 	.word	0x00000082


	//----- nvinfo : EIATTR_KPARAM_INFO
	.align		4
.L_434:
        /*0008*/ 	.byte	0x04, 0x17
        /*000a*/ 	.short	(.L_436 - .L_435)
.L_435:
        /*000c*/ 	.word	0x00000000
        /*0010*/ 	.short	0x0000
        /*0012*/ 	.short	0x0000
        /*0014*/ 	.byte	0x00, 0xf0, 0xc1, 0x09


	//----- nvinfo : EIATTR_SPARSE_MMA_MASK
	.align		4
.L_436:
        /*0018*/ 	.byte	0x03, 0x50
        /*001a*/ 	.short	0x0000


	//----- nvinfo : EIATTR_MAXREG_COUNT
	.align		4
        /*001c*/ 	.byte	0x03, 0x1b
        /*001e*/ 	.short	0x00ff


	//----- nvinfo : EIATTR_MERCURY_ISA_VERSION
	.align		4
        /*0020*/ 	.byte	0x03, 0x5f
        /*0022*/ 	.short	0x0101


	//----- nvinfo : EIATTR_EXIT_INSTR_OFFSETS
	.align		4
        /*0024*/ 	.byte	0x04, 0x1c
        /*0026*/ 	.short	(.L_438 - .L_437)


	//   ....[0]....
.L_437:
        /*0028*/ 	.word	0x00000010


	//----- nvinfo : EIATTR_MAX_THREADS
	.align		4
.L_438:
        /*002c*/ 	.byte	0x04, 0x05
        /*002e*/ 	.short	(.L_440 - .L_439)
.L_439:
        /*0030*/ 	.word	0x00000100
        /*0034*/ 	.word	0x00000001
        /*0038*/ 	.word	0x00000001


	//----- nvinfo : EIATTR_CBANK_PARAM_SIZE
	.align		4
.L_440:
        /*003c*/ 	.byte	0x03, 0x19
        /*003e*/ 	.short	0x0270


	//----- nvinfo : EIATTR_PARAM_CBANK
	.align		4
        /*0040*/ 	.byte	0x04, 0x0a
        /*0042*/ 	.short	(.L_442 - .L_441)
	.align		4
.L_441:
        /*0044*/ 	.word	index@(.nv.constant0._ZN7cutlass13device_kernelIN5flash19enable_sm80_to_sm89INS1_16FlashAttnBwdSm80INS1_25CollectiveMainloopBwdSm80ILi1ELi1EN4cute5tupleIJNS5_1CILi64EEES8_NS7_ILi256EEEEEENS_10bfloat16_tEfNS_4arch4Sm80ELb0ELb1ELb0ELb0ELb0ELb0ELb0ELb0ELi2ELi4ELi2ELi2ELb0EEENS1_21CollectiveEpilogueBwdISA_SB_SD_Li256ELb0ELb0ELi4EEENS1_19SingleTileSchedulerILb0ELb0ELb0ELi64EEEEEEEEEvNT_6ParamsE)
        /*0048*/ 	.short	0x0210
        /*004a*/ 	.short	0x0270


	//----- nvinfo : EIATTR_SW_WAR
	.align		4
.L_442:
        /*004c*/ 	.byte	0x04, 0x36
        /*004e*/ 	.short	(.L_444 - .L_443)
.L_443:
        /*0050*/ 	.word	0x00000008
.L_444:


//--------------------- .nv.info._ZN7cutlass13device_kernelIN5flash19enable_sm80_to_sm89INS1_16FlashAttnBwdSm80INS1_25CollectiveMainloopBwdSm80ILi1ELi1EN4cute5tupleIJNS5_1CILi64EEES8_NS7_ILi256EEEEEENS_10bfloat16_tEfNS_4arch4Sm80ELb0ELb1ELb0ELb0ELb0ELb0ELb0ELb0ELi2ELi4ELi2ELi2ELb0EEENS1_24CollectiveEpilogueBwdGQAISA_fSD_Li256ELb0ELb0EEENS1_19SingleTileSchedulerILb0ELb0ELb0ELi64EEEEEEEEEvNT_6ParamsE --------------------------
	.section	.nv.info._ZN7cutlass13device_kernelIN5flash19enable_sm80_to_sm89INS1_16FlashAttnBwdSm80INS1_25CollectiveMainloopBwdSm80ILi1ELi1EN4cute5tupleIJNS5_1CILi64EEES8_NS7_ILi256EEEEEENS_10bfloat16_tEfNS_4arch4Sm80ELb0ELb1ELb0ELb0ELb0ELb0ELb0ELb0ELi2ELi4ELi2ELi2ELb0EEENS1_24CollectiveEpilogueBwdGQAISA_fSD_Li256ELb0ELb0EEENS1_19SingleTileSchedulerILb0ELb0ELb0ELi64EEEEEEEEEvNT_6ParamsE,"",@"SHT_CUDA_INFO"
	.sectionflags	@""
	.align	4


	//----- nvinfo : EIATTR_CUDA_API_VERSION
	.align		4
        /*0000*/ 	.byte	0x04, 0x37
        /*0002*/ 	.short	(.L_446 - .L_445)
.L_445:
        /*0004*/ 	.word	0x00000082


	//----- nvinfo : EIATTR_KPARAM_INFO
	.align		4
.L_446:
        /*0008*/ 	.byte	0x04, 0x17
        /*000a*/ 	.short	(.L_448 - .L_447)
.L_447:
        /*000c*/ 	.word	0x00000000
        /*0010*/ 	.short	0x0000
        /*0012*/ 	.short	0x0000
        /*0014*/ 	.byte	0x00, 0xf0, 0xe1, 0x09


	//----- nvinfo : EIATTR_SPARSE_MMA_MASK
	.align		4
.L_448:
        /*0018*/ 	.byte	0x03, 0x50
        /*001a*/ 	.short	0x0000


	//----- nvinfo : EIATTR_MAXREG_COUNT
	.align		4
        /*001c*/ 	.byte	0x03, 0x1b
        /*001e*/ 	.short	0x00ff


	//----- nvinfo : EIATTR_MERCURY_ISA_VERSION
	.align		4
        /*0020*/ 	.byte	0x03, 0x5f
        /*0022*/ 	.short	0x0101


	//----- nvinfo : EIATTR_EXIT_INSTR_OFFSETS
	.align		4
        /*0024*/ 	.byte	0x04, 0x1c
        /*0026*/ 	.short	(.L_450 - .L_449)


	//   ....[0]....
.L_449:
        /*0028*/ 	.word	0x00000010


	//----- nvinfo : EIATTR_MAX_THREADS
	.align		4
.L_450:
        /*002c*/ 	.byte	0x04, 0x05
        /*002e*/ 	.short	(.L_452 - .L_451)
.L_451:
        /*0030*/ 	.word	0x00000100
        /*0034*/ 	.word	0x00000001
        /*0038*/ 	.word	0x00000001


	//----- nvinfo : EIATTR_CBANK_PARAM_SIZE
	.align		4
.L_452:
        /*003c*/ 	.byte	0x03, 0x19
        /*003e*/ 	.short	0x0278


	//----- nvinfo : EIATTR_PARAM_CBANK
	.align		4
        /*0040*/ 	.byte	0x04, 0x0a
        /*0042*/ 	.short	(.L_454 - .L_453)
	.align		4
.L_453:
        /*0044*/ 	.word	index@(.nv.constant0._ZN7cutlass13device_kernelIN5flash19enable_sm80_to_sm89INS1_16FlashAttnBwdSm80INS1_25CollectiveMainloopBwdSm80ILi1ELi1EN4cute5tupleIJNS5_1CILi64EEES8_NS7_ILi256EEEEEENS_10bfloat16_tEfNS_4arch4Sm80ELb0ELb1ELb0ELb0ELb0ELb0ELb0ELb0ELi2ELi4ELi2ELi2ELb0EEENS1_24CollectiveEpilogueBwdGQAISA_fSD_Li256ELb0ELb0EEENS1_19SingleTileSchedulerILb0ELb0ELb0ELi64EEEEEEEEEvNT_6ParamsE)
        /*0048*/ 	.short	0x0210
        /*004a*/ 	.short	0x0278


	//----- nvinfo : EIATTR_SW_WAR
	.align		4
.L_454:
        /*004c*/ 	.byte	0x04, 0x36
        /*004e*/ 	.short	(.L_456 - .L_455)
.L_455:
        /*0050*/ 	.word	0x00000008
.L_456:


//--------------------- .nv.info._ZN7cutlass13device_kernelIN5flash19enable_sm80_to_sm89INS1_16FlashAttnBwdSm80INS1_25CollectiveMainloopBwdSm80ILi1ELi1EN4cute5tupleIJNS5_1CILi64EEES8_NS7_ILi256EEEEEENS_10bfloat16_tEfNS_4arch4Sm80ELb0ELb1ELb0ELb1ELb0ELb0ELb0ELb0ELi2ELi4ELi2ELi2ELb0EEENS1_21CollectiveEpilogueBwdISA_SB_SD_Li256ELb1ELb0ELi4EEENS1_19SingleTileSchedulerILb1ELb0ELb0ELi64EEEEEEEEEvNT_6ParamsE --------------------------
	.section	.nv.info._ZN7cutlass13device_kernelIN5flash19enable_sm80_to_sm89INS1_16FlashAttnBwdSm80INS1_25CollectiveMainloopBwdSm80ILi1ELi1EN4cute5tupleIJNS5_1CILi64EEES8_NS7_ILi256EEEEEENS_10bfloat16_tEfNS_4arch4Sm80ELb0ELb1ELb0ELb1ELb0ELb0ELb0ELb0ELi2ELi4ELi2ELi2ELb0EEENS1_21CollectiveEpilogueBwdISA_SB_SD_Li256ELb1ELb0ELi4EEENS1_19SingleTileSchedulerILb1ELb0ELb0ELi64EEEEEEEEEvNT_6ParamsE,"",@"SHT_CUDA_INFO"
	.sectionflags	@""
	.align	4


	//----- nvinfo : EIATTR_CUDA_API_VERSION
	.align		4
        /*0000*/ 	.byte	0x04, 0x37
        /*0002*/ 	.short	(.L_458 - .L_457)
.L_457:
        /*0004*/ 	.word	0x00000082


	//----- nvinfo : EIATTR_KPARAM_INFO
	.align		4
.L_458:
        /*0008*/ 	.byte	0x04, 0x17
        /*000a*/ 	.short	(.L_460 - .L_459)
.L_459:
        /*000c*/ 	.word	0x00000000
        /*0010*/ 	.short	0x0000
        /*0012*/ 	.short	0x0000
        /*0014*/ 	.byte	0x00, 0xf0, 0xc1, 0x09


	//----- nvinfo : EIATTR_SPARSE_MMA_MASK
	.align		4
.L_460:
        /*0018*/ 	.byte	0x03, 0x50
        /*001a*/ 	.short	0x0000


	//----- nvinfo : EIATTR_MAXREG_COUNT
	.align		4
        /*001c*/ 	.byte	0x03, 0x1b
        /*001e*/ 	.short	0x00ff


	//----- nvinfo : EIATTR_MERCURY_ISA_VERSION
	.align		4
        /*0020*/ 	.byte	0x03, 0x5f
        /*0022*/ 	.short	0x0101


	//----- nvinfo : EIATTR_EXIT_INSTR_OFFSETS
	.align		4
        /*0024*/ 	.byte	0x04, 0x1c
        /*0026*/ 	.short	(.L_462 - .L_461)


	//   ....[0]....
.L_461:
        /*0028*/ 	.word	0x00000010


	//----- nvinfo : EIATTR_MAX_THREADS
	.align		4
.L_462:
        /*002c*/ 	.byte	0x04, 0x05
        /*002e*/ 	.short	(.L_464 - .L_463)
.L_463:
        /*0030*/ 	.word	0x00000100
        /*0034*/ 	.word	0x00000001
        /*0038*/ 	.word	0x00000001


	//----- nvinfo : EIATTR_CBANK_PARAM_SIZE
	.align		4
.L_464:
        /*003c*/ 	.byte	0x03, 0x19
        /*003e*/ 	.short	0x0270


	//----- nvinfo : EIATTR_PARAM_CBANK
	.align		4
        /*0040*/ 	.byte	0x04, 0x0a
        /*0042*/ 	.short	(.L_466 - .L_465)
	.align		4
.L_465:
        /*0044*/ 	.word	index@(.nv.constant0._ZN7cutlass13device_kernelIN5flash19enable_sm80_to_sm89INS1_16FlashAttnBwdSm80INS1_25CollectiveMainloopBwdSm80ILi1ELi1EN4cute5tupleIJNS5_1CILi64EEES8_NS7_ILi256EEEEEENS_10bfloat16_tEfNS_4arch4Sm80ELb0ELb1ELb0ELb1ELb0ELb0ELb0ELb0ELi2ELi4ELi2ELi2ELb0EEENS1_21CollectiveEpilogueBwdISA_SB_SD_Li256ELb1ELb0ELi4EEENS1_19SingleTileSchedulerILb1ELb0ELb0ELi64EEEEEEEEEvNT_6ParamsE)
        /*0048*/ 	.short	0x0210
        /*004a*/ 	.short	0x0270


	//----- nvinfo : EIATTR_SW_WAR
	.align		4
.L_466:
        /*004c*/ 	.byte	0x04, 0x36
        /*004e*/ 	.short	(.L_468 - .L_467)
.L_467:
        /*0050*/ 	.word	0x00000008
.L_468:


//--------------------- .nv.info._ZN7cutlass13device_kernelIN5flash19enable_sm80_to_sm89INS1_16FlashAttnBwdSm80INS1_25CollectiveMainloopBwdSm80ILi1ELi1EN4cute5tupleIJNS5_1CILi64EEES8_NS7_ILi256EEEEEENS_10bfloat16_tEfNS_4arch4Sm80ELb0ELb1ELb0ELb1ELb0ELb0ELb0ELb0ELi2ELi4ELi2ELi2ELb0EEENS1_24CollectiveEpilogueBwdGQAISA_fSD_Li256ELb1ELb0EEENS1_19SingleTileSchedulerILb1ELb0ELb0ELi64EEEEEEEEEvNT_6ParamsE --------------------------
	.section	.nv.info._ZN7cutlass13device_kernelIN5flash19enable_sm80_to_sm89INS1_16FlashAttnBwdSm80INS1_25CollectiveMainloopBwdSm80ILi1ELi1EN4cute5tupleIJNS5_1CILi64EEES8_NS7_ILi256EEEEEENS_10bfloat16_tEfNS_4arch4Sm80ELb0ELb1ELb0ELb1ELb0ELb0ELb0ELb0ELi2ELi4ELi2ELi2ELb0EEENS1_24CollectiveEpilogueBwdGQAISA_fSD_Li256ELb1ELb0EEENS1_19SingleTileSchedulerILb1ELb0ELb0ELi64EEEEEEEEEvNT_6ParamsE,"",@"SHT_CUDA_INFO"
	.sectionflags	@""
	.align	4


	//----- nvinfo : EIATTR_CUDA_API_VERSION
	.align		4
        /*0000*/ 	.byte	0x04, 0x37
        /*0002*/ 	.short	(.L_470 - .L_469)
.L_469:
        /*0004*/ 	.word	0x00000082


	//----- nvinfo : EIATTR_KPARAM_INFO
	.align		4
.L_470:
        /*0008*/ 	.byte	0x04, 0x17
        /*000a*/ 	.short	(.L_472 - .L_471)
.L_471:
        /*000c*/ 	.word	0x00000000
        /*0010*/ 	.short	0x0000
        /*0012*/ 	.short	0x0000
        /*0014*/ 	.byte	0x00, 0xf0, 0xe1, 0x09


	//----- nvinfo : EIATTR_SPARSE_MMA_MASK
	.align		4
.L_472:
        /*0018*/ 	.byte	0x03, 0x50
        /*001a*/ 	.short	0x0000


	//----- nvinfo : EIATTR_MAXREG_COUNT
	.align		4
        /*001c*/ 	.byte	0x03, 0x1b
        /*001e*/ 	.short	0x00ff


	//----- nvinfo : EIATTR_MERCURY_ISA_VERSION
	.align		4
        /*0020*/ 	.byte	0x03, 0x5f
        /*0022*/ 	.short	0x0101


	//----- nvinfo : EIATTR_EXIT_INSTR_OFFSETS
	.align		4
        /*0024*/ 	.byte	0x04, 0x1c
        /*0026*/ 	.short	(.L_474 - .L_473)


	//   ....[0]....
.L_473:
        /*0028*/ 	.word	0x00000010


	//----- nvinfo : EIATTR_MAX_THREADS
	.align		4
.L_474:
        /*002c*/ 	.byte	0x04, 0x05
        /*002e*/ 	.short	(.L_476 - .L_475)
.L_475:
        /*0030*/ 	.word	0x00000100
        /*0034*/ 	.word	0x00000001
        /*0038*/ 	.word	0x00000001


	//----- nvinfo : EIATTR_CBANK_PARAM_SIZE
	.align		4
.L_476:
        /*003c*/ 	.byte	0x03, 0x19
        /*003e*/ 	.short	0x0278


	//----- nvinfo : EIATTR_PARAM_CBANK
	.align		4
        /*0040*/ 	.byte	0x04, 0x0a
        /*0042*/ 	.short	(.L_478 - .L_477)
	.align		4
.L_477:
        /*0044*/ 	.word	index@(.nv.constant0._ZN7cutlass13device_kernelIN5flash19enable_sm80_to_sm89INS1_16FlashAttnBwdSm80INS1_25CollectiveMainloopBwdSm80ILi1ELi1EN4cute5tupleIJNS5_1CILi64EEES8_NS7_ILi256EEEEEENS_10bfloat16_tEfNS_4arch4Sm80ELb0ELb1ELb0ELb1ELb0ELb0ELb0ELb0ELi2ELi4ELi2ELi2ELb0EEENS1_24CollectiveEpilogueBwdGQAISA_fSD_Li256ELb1ELb0EEENS1_19SingleTileSchedulerILb1ELb0ELb0ELi64EEEEEEEEEvNT_6ParamsE)
        /*0048*/ 	.short	0x0210
        /*004a*/ 	.short	0x0278


	//----- nvinfo : EIATTR_SW_WAR
	.align		4
.L_478:
        /*004c*/ 	.byte	0x04, 0x36
        /*004e*/ 	.short	(.L_480 - .L_479)
.L_479:
        /*0050*/ 	.word	0x00000008
.L_480:


//--------------------- .nv.info._ZN7cutlass13device_kernelIN5flash19enable_sm80_to_sm89INS1_16FlashAttnBwdSm80INS1_25CollectiveMainloopBwdSm80ILi1ELi1EN4cute5tupleIJNS5_1CILi64EEES8_NS7_ILi256EEEEEENS_10bfloat16_tEfNS_4arch4Sm80ELb1ELb0ELb0ELb0ELb0ELb0ELb0ELb0ELi2ELi4ELi2ELi2ELb0EEENS1_21CollectiveEpilogueBwdISA_SB_SD_Li256ELb0ELb0ELi4EEENS1_25SingleTileBwdLPTSchedulerILb0ELi64ELb0EEEEEEEEEvNT_6ParamsE --------------------------
	.section	.nv.info._ZN7cutlass13device_kernelIN5flash19enable_sm80_to_sm89INS1_16FlashAttnBwdSm80INS1_25CollectiveMainloopBwdSm80ILi1ELi1EN4cute5tupleIJNS5_1CILi64EEES8_NS7_ILi256EEEEEENS_10bfloat16_tEfNS_4arch4Sm80ELb1ELb0ELb0ELb0ELb0ELb0ELb0ELb0ELi2ELi4ELi2ELi2ELb0EEENS1_21CollectiveEpilogueBwdISA_SB_SD_Li256ELb0ELb0ELi4EEENS1_25SingleTileBwdLPTSchedulerILb0ELi64ELb0EEEEEEEEEvNT_6ParamsE,"",@"SHT_CUDA_INFO"
	.sectionflags	@""
	.align	4


	//----- nvinfo : EIATTR_CUDA_API_VERSION
	.align		4
        /*0000*/ 	.byte	0x04, 0x37
        /*0002*/ 	.short	(.L_482 - .L_481)
.L_481:
        /*0004*/ 	.word	0x00000082


	//----- nvinfo : EIATTR_KPARAM_INFO
	.align		4
.L_482:
        /*0008*/ 	.byte	0x04, 0x17
        /*000a*/ 	.short	(.L_484 - .L_483)
.L_483:
        /*000c*/ 	.word	0x00000000
        /*0010*/ 	.short	0x0000
        /*0012*/ 	.short	0x0000
        /*0014*/ 	.byte	0x00, 0xf0, 0x21, 0x0a


	//----- nvinfo : EIATTR_SPARSE_MMA_MASK
	.align		4
.L_484:
        /*0018*/ 	.byte	0x03, 0x50
        /*001a*/ 	.short	0x0000


	//----- nvinfo : EIATTR_MAXREG_COUNT
	.align		4
        /*001c*/ 	.byte	0x03, 0x1b
        /*001e*/ 	.short	0x00ff


	//----- nvinfo : EIATTR_MERCURY_ISA_VERSION
	.align		4
        /*0020*/ 	.byte	0x03, 0x5f
        /*0022*/ 	.short	0x0101


	//----- nvinfo : EIATTR_EXIT_INSTR_OFFSETS
	.align		4
        /*0024*/ 	.byte	0x04, 0x1c
        /*0026*/ 	.short	(.L_486 - .L_485)


	//   ....[0]....
.L_485:
        /*0028*/ 	.word	0x00000010


	//----- nvinfo : EIATTR_MAX_THREADS
	.align		4
.L_486:
        /*002c*/ 	.byte	0x04, 0x05
        /*002e*/ 	.short	(.L_488 - .L_487)
.L_487:
        /*0030*/ 	.word	0x00000100
        /*0034*/ 	.word	0x00000001
        /*0038*/ 	.word	0x00000001


	//----- nvinfo : EIATTR_CBANK_PARAM_SIZE
	.align		4
.L_488:
        /*003c*/ 	.byte	0x03, 0x19
        /*003e*/ 	.short	0x0288


	//----- nvinfo : EIATTR_PARAM_CBANK
	.align		4
        /*0040*/ 	.byte	0x04, 0x0a
        /*0042*/ 	.short	(.L_490 - .L_489)
	.align		4
.L_489:
        /*0044*/ 	.word	index@(.nv.constant0._ZN7cutlass13device_kernelIN5flash19enable_sm80_to_sm89INS1_16FlashAttnBwdSm80INS1_25CollectiveMainloopBwdSm80ILi1ELi1EN4cute5tupleIJNS5_1CILi64EEES8_NS7_ILi256EEEEEENS_10bfloat16_tEfNS_4arch4Sm80ELb1ELb0ELb0ELb0ELb0ELb0ELb0ELb0ELi2ELi4ELi2ELi2ELb0EEENS1_21CollectiveEpilogueBwdISA_SB_SD_Li256ELb0ELb0ELi4EEENS1_25SingleTileBwdLPTSchedulerILb0ELi64ELb0EEEEEEEEEvNT_6ParamsE)
        /*0048*/ 	.short	0x0210
        /*004a*/ 	.short	0x0288


	//----- nvinfo : EIATTR_SW_WAR
	.align		4
.L_490:
        /*004c*/ 	.byte	0x04, 0x36
        /*004e*/ 	.short	(.L_492 - .L_491)
.L_491:
        /*0050*/ 	.word	0x00000008
.L_492:


//--------------------- .nv.info._ZN7cutlass13device_kernelIN5flash19enable_sm80_to_sm89INS1_16FlashAttnBwdSm80INS1_25CollectiveMainloopBwdSm80ILi1ELi1EN4cute5tupleIJNS5_1CILi64EEES8_NS7_ILi256EEEEEENS_10bfloat16_tEfNS_4arch4Sm80ELb1ELb0ELb0ELb0ELb0ELb0ELb0ELb0ELi2ELi4ELi2ELi2ELb0EEENS1_24CollectiveEpilogueBwdGQAISA_fSD_Li256ELb0ELb0EEENS1_25SingleTileBwdLPTSchedulerILb0ELi64ELb0EEEEEEEEEvNT_6ParamsE --------------------------
	.section	.nv.info._ZN7cutlass13device_kernelIN5flash19enable_sm80_to_sm89INS1_16FlashAttnBwdSm80INS1_25CollectiveMainloopBwdSm80ILi1ELi1EN4cute5tupleIJNS5_1CILi64EEES8_NS7_ILi256EEEEEENS_10bfloat16_tEfNS_4arch4Sm80ELb1ELb0ELb0ELb0ELb0ELb0ELb0ELb0ELi2ELi4ELi2ELi2ELb0EEENS1_24CollectiveEpilogueBwdGQAISA_fSD_Li256ELb0ELb0EEENS1_25SingleTileBwdLPTSchedulerILb0ELi64ELb0EEEEEEEEEvNT_6ParamsE,"",@"SHT_CUDA_INFO"
	.sectionflags	@""
	.align	4


	//----- nvinfo : EIATTR_CUDA_API_VERSION
	.align		4
        /*0000*/ 	.byte	0x04, 0x37
        /*0002*/ 	.short	(.L_494 - .L_493)
.L_493:
        /*0004*/ 	.word	0x00000082


	//----- nvinfo : EIATTR_KPARAM_INFO
	.align		4
.L_494:
        /*0008*/ 	.byte	0x04, 0x17
        /*000a*/ 	.short	(.L_496 - .L_495)
.L_495:
        /*000c*/ 	.word	0x00000000
        /*0010*/ 	.short	0x0000
        /*0012*/ 	.short	0x0000
        /*0014*/ 	.byte	0x00, 0xf0, 0x41, 0x0a


	//----- nvinfo : EIATTR_SPARSE_MMA_MASK
	.align		4
.L_496:
        /*0018*/ 	.byte	0x03, 0x50
        /*001a*/ 	.short	0x0000


	//----- nvinfo : EIATTR_MAXREG_COUNT
	.align		4
        /*001c*/ 	.byte	0x03, 0x1b
        /*001e*/ 	.short	0x00ff


	//----- nvinfo : EIATTR_MERCURY_ISA_VERSION
	.align		4
        /*0020*/ 	.byte	0x03, 0x5f
        /*0022*/ 	.short	0x0101


	//----- nvinfo : EIATTR_EXIT_INSTR_OFFSETS
	.align		4
        /*0024*/ 	.byte	0x04, 0x1c
        /*0026*/ 	.short	(.L_498 - .L_497)


	//   ....[0]....
.L_497:
        /*0028*/ 	.word	0x00000010


	//----- nvinfo : EIATTR_MAX_THREADS
	.align		4
.L_498:
        /*002c*/ 	.byte	0x04, 0x05
        /*002e*/ 	.short	(.L_500 - .L_499)
.L_499:
        /*0030*/ 	.word	0x00000100
        /*0034*/ 	.word	0x00000001
        /*0038*/ 	.word	0x00000001


	//----- nvinfo : EIATTR_CBANK_PARAM_SIZE
	.align		4
.L_500:
        /*003c*/ 	.byte	0x03, 0x19
        /*003e*/ 	.short	0x0290


	//----- nvinfo : EIATTR_PARAM_CBANK
	.align		4
        /*0040*/ 	.byte	0x04, 0x0a
        /*0042*/ 	.short	(.L_502 - .L_501)
	.align		4
.L_501:
        /*0044*/ 	.word	index@(.nv.constant0._ZN7cutlass13device_kernelIN5flash19enable_sm80_to_sm89INS1_16FlashAttnBwdSm80INS1_25CollectiveMainloopBwdSm80ILi1ELi1EN4cute5tupleIJNS5_1CILi64EEES8_NS7_ILi256EEEEEENS_10bfloat16_tEfNS_4arch4Sm80ELb1ELb0ELb0ELb0ELb0ELb0ELb0ELb0ELi2ELi4ELi2ELi2ELb0EEENS1_24CollectiveEpilogueBwdGQAISA_fSD_Li256ELb0ELb0EEENS1_25SingleTileBwdLPTSchedulerILb0ELi64ELb0EEEEEEEEEvNT_6ParamsE)
        /*0048*/ 	.short	0x0210
        /*004a*/ 	.short	0x0290


	//----- nvinfo : EIATTR_SW_WAR
	.align		4
.L_502:
        /*004c*/ 	.byte	0x04, 0x36
        /*004e*/ 	.short	(.L_504 - .L_503)
.L_503:
        /*0050*/ 	.word	0x00000008
.L_504:


//--------------------- .nv.info._ZN7cutlass13device_kernelIN5flash22FlashAttnBwdPreprocessIN4cute5tupleIJNS3_1CILi64EEENS5_ILi256EEEEEENS_10bfloat16_tEfNS_4arch4Sm80ELb1ELb0EEEEEvNT_6ParamsE --------------------------
	.section	.nv.info._ZN7cutlass13device_kernelIN5flash22FlashAttnBwdPreprocessIN4cute5tupleIJNS3_1CILi64EEENS5_ILi256EEEEEENS_10bfloat16_tEfNS_4arch4Sm80ELb1ELb0EEEEEvNT_6ParamsE,"",@"SHT_CUDA_INFO"
	.sectionflags	@""
	.align	4


	//----- nvinfo : EIATTR_CUDA_API_VERSION
	.align		4
        /*0000*/ 	.byte	0x04, 0x37
        /*0002*/ 	.short	(.L_506 - .L_505)
.L_505:
        /*0004*/ 	.word	0x00000082


	//----- nvinfo : EIATTR_KPARAM_INFO
	.align		4
.L_506:
        /*0008*/ 	.byte	0x04, 0x17
        /*000a*/ 	.short	(.L_508 - .L_507)
.L_507:
        /*000c*/ 	.word	0x00000000
        /*0010*/ 	.short	0x0000
        /*0012*/ 	.short	0x0000
        /*0014*/ 	.byte	0x00, 0xf0, 0xc1, 0x03


	//----- nvinfo : EIATTR_SPARSE_MMA_MASK
	.align		4
.L_508:
        /*0018*/ 	.byte	0x03, 0x50
        /*001a*/ 	.short	0x0000


	//----- nvinfo : EIATTR_MAXREG_COUNT
	.align		4
        /*001c*/ 	.byte	0x03, 0x1b
        /*001e*/ 	.short	0x0080


	//----- nvinfo : EIATTR_MERCURY_ISA_VERSION
	.align		4
        /*0020*/ 	.byte	0x03, 0x5f
        /*0022*/ 	.short	0x0101


	//----- nvinfo : EIATTR_COOP_GROUP_MASK_REGIDS
	.align		4
        /*0024*/ 	.byte	0x04, 0x29
        /*0026*/ 	.short	(.L_510 - .L_509)


	//   ....[0]....
.L_509:
        /*0028*/ 	.word	0xffffffff


	//   ....[1]....
        /*002c*/ 	.word	0xffffffff


	//   ....[2]....
        /*0030*/ 	.word	0xffffffff


	//   ....[3]....
        /*0034*/ 	.word	0xffffffff


	//   ....[4]....
        /*0038*/ 	.word	0xffffffff


	//   ....[5]....
        /*003c*/ 	.word	0xffffffff


	//   ....[6]....
        /*0040*/ 	.word	0xffffffff


	//   ....[7]....
        /*0044*/ 	.word	0xffffffff


	//   ....[8]....
        /*0048*/ 	.word	0xffffffff


	//   ....[9]....
        /*004c*/ 	.word	0xffffffff


	//   ....[10]....
        /*0050*/ 	.word	0xffffffff


	//   ....[11]....
        /*0054*/ 	.word	0xffffffff


	//   ....[12]....
        /*0058*/ 	.word	0xffffffff


	//   ....[13]....
        /*005c*/ 	.word	0xffffffff


	//   ....[14]....
        /*0060*/ 	.word	0xffffffff


	//   ....[15]....
        /*0064*/ 	.word	0xffffffff


	//----- nvinfo : EIATTR_COOP_GROUP_INSTR_OFFSETS
	.align		4
.L_510:
        /*0068*/ 	.byte	0x04, 0x28
        /*006a*/ 	.short	(.L_512 - .L_511)


	//   ....[0]....
.L_511:
        /*006c*/ 	.word	0x00001e70


	//   ....[1]....
        /*0070*/ 	.word	0x00001ea0


	//   ....[2]....
        /*0074*/ 	.word	0x00001ec0


	//   ....[3]....
        /*0078*/ 	.word	0x00001ed0


	//   ....[4]....
        /*007c*/ 	.word	0x00001f00


	//   ....[5]....
        /*0080*/ 	.word	0x00001f20


	//   ....[6]....
        /*0084*/ 	.word	0x00001f40


	//   ....[7]....
        /*0088*/ 	.word	0x00001f50


	//   ....[8]....
        /*008c*/ 	.word	0x00001f80


	//   ....[9]....
        /*0090*/ 	.word	0x00001fc0


	//   ....[10]....
        /*0094*/ 	.word	0x00001fe0


	//   ....[11]....
        /*0098*/ 	.word	0x00002010


	//   ....[12]....
        /*009c*/ 	.word	0x00002090


	//   ....[13]....
        /*00a0*/ 	.word	0x000020f0


	//   ....[14]....
        /*00a4*/ 	.word	0x00002120


	//   ....[15]....
        /*00a8*/ 	.word	0x00002160


	//----- nvinfo : EIATTR_EXIT_INSTR_OFFSETS
	.align		4
.L_512:
        /*00ac*/ 	.byte	0x04, 0x1c
        /*00ae*/ 	.short	(.L_514 - .L_513)


	//   ....[0]....
.L_513:
        /*00b0*/ 	.word	0x00002760


	//   ....[1]....
        /*00b4*/ 	.word	0x000027e0


	//----- nvinfo : EIATTR_MAX_THREADS
	.align		4
.L_514:
        /*00b8*/ 	.byte	0x04, 0x05
        /*00ba*/ 	.short	(.L_516 - .L_515)
.L_515:
        /*00bc*/ 	.word	0x00000100
        /*00c0*/ 	.word	0x00000001
        /*00c4*/ 	.word	0x00000001


	//----- nvinfo : EIATTR_CRS_STACK_SIZE
	.align		4
.L_516:
        /*00c8*/ 	.byte	0x04, 0x1e
        /*00ca*/ 	.short	(.L_518 - .L_517)
.L_517:
        /*00cc*/ 	.word	0x00000000


	//----- nvinfo : EIATTR_CBANK_PARAM_SIZE
	.align		4
.L_518:
        /*00d0*/ 	.byte	0x03, 0x19
        /*00d2*/ 	.short	0x00f0


	//----- nvinfo : EIATTR_PARAM_CBANK
	.align		4
        /*00d4*/ 	.byte	0x04, 0x0a
        /*00d6*/ 	.short	(.L_520 - .L_519)
	.align		4
.L_519:
        /*00d8*/ 	.word	index@(.nv.constant0._ZN7cutlass13device_kernelIN5flash22FlashAttnBwdPreprocessIN4cute5tupleIJNS3_1CILi64EEENS5_ILi256EEEEEENS_10bfloat16_tEfNS_4arch4Sm80ELb1ELb0EEEEEvNT_6ParamsE)
        /*00dc*/ 	.short	0x0210
        /*00de*/ 	.short	0x00f0


	//----- nvinfo : EIATTR_SW_WAR
	.align		4
.L_520:
        /*00e0*/ 	.byte	0x04, 0x36
        /*00e2*/ 	.short	(.L_522 - .L_521)
.L_521:
        /*00e4*/ 	.word	0x00000008
.L_522:


//--------------------- .nv.info._ZN7cutlass13device_kernelIN5flash19enable_sm80_to_sm89INS1_16FlashAttnBwdSm80INS1_25CollectiveMainloopBwdSm80ILi1ELi1EN4cute5tupleIJNS5_1CILi64EEES8_NS7_ILi256EEEEEENS_10bfloat16_tEfNS_4arch4Sm80ELb1ELb0ELb0ELb1ELb0ELb0ELb0ELb0ELi2ELi4ELi2ELi2ELb0EEENS1_21CollectiveEpilogueBwdISA_SB_SD_Li256ELb1ELb0ELi4EEENS1_25SingleTileBwdLPTSchedulerILb1ELi64ELb0EEEEEEEEEvNT_6ParamsE --------------------------
	.section	.nv.info._ZN7cutlass13device_kernelIN5flash19enable_sm80_to_sm89INS1_16FlashAttnBwdSm80INS1_25CollectiveMainloopBwdSm80ILi1ELi1EN4cute5tupleIJNS5_1CILi64EEES8_NS7_ILi256EEEEEENS_10bfloat16_tEfNS_4arch4Sm80ELb1ELb0ELb0ELb1ELb0ELb0ELb0ELb0ELi2ELi4ELi2ELi2ELb0EEENS1_21CollectiveEpilogueBwdISA_SB_SD_Li256ELb1ELb0ELi4EEENS1_25SingleTileBwdLPTSchedulerILb1ELi64ELb0EEEEEEEEEvNT_6ParamsE,"",@"SHT_CUDA_INFO"
	.sectionflags	@""
	.align	4


	//----- nvinfo : EIATTR_CUDA_API_VERSION
	.align		4
        /*0000*/ 	.byte	0x04, 0x37
        /*0002*/ 	.short	(.L_524 - .L_523)
.L_523:
        /*0004*/ 	.word	0x00000082


	//----- nvinfo : EIATTR_KPARAM_INFO
	.align		4
.L_524:
        /*0008*/ 	.byte	0x04, 0x17
        /*000a*/ 	.short	(.L_526 - .L_525)
.L_525:
        /*000c*/ 	.word	0x00000000
        /*0010*/ 	.short	0x0000
        /*0012*/ 	.short	0x0000
        /*0014*/ 	.byte	0x00, 0xf0, 0x21, 0x0a


	//----- nvinfo : EIATTR_SPARSE_MMA_MASK
	.align		4
.L_526:
        /*0018*/ 	.byte	0x03, 0x50
        /*001a*/ 	.short	0x0000


	//----- nvinfo : EIATTR_MAXREG_COUNT
	.align		4
        /*001c*/ 	.byte	0x03, 0x1b
        /*001e*/ 	.short	0x00ff


	//----- nvinfo : EIATTR_MERCURY_ISA_VERSION
	.align		4
        /*0020*/ 	.byte	0x03, 0x5f
        /*0022*/ 	.short	0x0101


	//----- nvinfo : EIATTR_EXIT_INSTR_OFFSETS
	.align		4
        /*0024*/ 	.byte	0x04, 0x1c
        /*0026*/ 	.short	(.L_528 - .L_527)


	//   ....[0]....
.L_527:
        /*0028*/ 	.word	0x00000010


	//----- nvinfo : EIATTR_MAX_THREADS
	.align		4
.L_528:
        /*002c*/ 	.byte	0x04, 0x05
        /*002e*/ 	.short	(.L_530 - .L_529)
.L_529:
        /*0030*/ 	.word	0x00000100
        /*0034*/ 	.word	0x00000001
        /*0038*/ 	.word	0x00000001


	//----- nvinfo : EIATTR_CBANK_PARAM_SIZE
	.align		4
.L_530:
        /*003c*/ 	.byte	0x03, 0x19
        /*003e*/ 	.short	0x0288


	//----- nvinfo : EIATTR_PARAM_CBANK
	.align		4
        /*0040*/ 	.byte	0x04, 0x0a
        /*0042*/ 	.short	(.L_532 - .L_531)
	.align		4
.L_531:
        /*0044*/ 	.word	index@(.nv.constant0._ZN7cutlass13device_kernelIN5flash19enable_sm80_to_sm89INS1_16FlashAttnBwdSm80INS1_25CollectiveMainloopBwdSm80ILi1ELi1EN4cute5tupleIJNS5_1CILi64EEES8_NS7_ILi256EEEEEENS_10bfloat16_tEfNS_4arch4Sm80ELb1ELb0ELb0ELb1ELb0ELb0ELb0ELb0ELi2ELi4ELi2ELi2ELb0EEENS1_21CollectiveEpilogueBwdISA_SB_SD_Li256ELb1ELb0ELi4EEENS1_25SingleTileBwdLPTSchedulerILb1ELi64ELb0EEEEEEEEEvNT_6ParamsE)
        /*0048*/ 	.short	0x0210
        /*004a*/ 	.short	0x0288


	//----- nvinfo : EIATTR_SW_WAR
	.align		4
.L_532:
        /*004c*/ 	.byte	0x04, 0x36
        /*004e*/ 	.short	(.L_534 - .L_533)
.L_533:
        /*0050*/ 	.word	0x00000008
.L_534:


//--------------------- .nv.info._ZN7cutlass13device_kernelIN5flash32FlashAttnBwdPostprocessConvertdQIN4cute5tupleIJNS3_1CILi64EEENS5_ILi256EEEEEENS_10bfloat16_tEfNS_4arch4Sm80ELi256ENS3_8TiledMMAINS3_8MMA_AtomIJNS3_30SM80_16x8x16_F32BF16BF16F32_TNEEEENS3_6LayoutINS4_IJNS5_ILi2EEENS5_ILi4EEENS5_ILi1EEEEEENS4_IJSJ_SH_NS5_ILi0EEEEEEEENS4_IJNS5_ILi32EEES6_NS5_ILi16EEEEEEEELb0EEEEEvNT_6ParamsE --------------------------
	.section	.nv.info._ZN7cutlass13device_kernelIN5flash32FlashAttnBwdPostprocessConvertdQIN4cute5tupleIJNS3_1CILi64EEENS5_ILi256EEEEEENS_10bfloat16_tEfNS_4arch4Sm80ELi256ENS3_8TiledMMAINS3_8MMA_AtomIJNS3_30SM80_16x8x16_F32BF16BF16F32_TNEEEENS3_6LayoutINS4_IJNS5_ILi2EEENS5_ILi4EEENS5_ILi1EEEEEENS4_IJSJ_SH_NS5_ILi0EEEEEEEENS4_IJNS5_ILi32EEES6_NS5_ILi16EEEEEEEELb0EEEEEvNT_6ParamsE,"",@"SHT_CUDA_INFO"
	.sectionflags	@""
	.align	4


	//----- nvinfo : EIATTR_CUDA_API_VERSION
	.align		4
        /*0000*/ 	.byte	0x04, 0x37
        /*0002*/ 	.short	(.L_536 - .L_535)
.L_535:
        /*0004*/ 	.word	0x00000082


	//----- nvinfo : EIATTR_KPARAM_INFO
	.align		4
.L_536:
        /*0008*/ 	.byte	0x04, 0x17
        /*000a*/ 	.short	(.L_538 - .L_537)
.L_537:
        /*000c*/ 	.word	0x00000000
        /*0010*/ 	.short	0x0000
        /*0012*/ 	.short	0x0000
        /*0014*/ 	.byte	0x00, 0xf0, 0xc1, 0x01


	//----- nvinfo : EIATTR_SPARSE_MMA_MASK
	.align		4
.L_538:
        /*0018*/ 	.byte	0x03, 0x50
        /*001a*/ 	.short	0x0000


	//----- nvinfo : EIATTR_MAXREG_COUNT
	.align		4
        /*001c*/ 	.byte	0x03, 0x1b
        /*001e*/ 	.short	0x0080


	//----- nvinfo : EIATTR_NUM_BARRIERS
	.align		4
        /*0020*/ 	.byte	0x02, 0x4c
        /*0022*/ 	.byte	0x01
	.zero		1


	//----- nvinfo : EIATTR_MERCURY_ISA_VERSION
	.align		4
        /*0024*/ 	.byte	0x03, 0x5f
        /*0026*/ 	.short	0x0101


	//----- nvinfo : EIATTR_EXIT_INSTR_OFFSETS
	.align		4
        /*0028*/ 	.byte	0x04, 0x1c
        /*002a*/ 	.short	(.L_540 - .L_539)


	//   ....[0]....
.L_539:
        /*002c*/ 	.word	0x000001b0


	//   ....[1]....
        /*0030*/ 	.word	0x00001f00


	//   ....[2]....
        /*0034*/ 	.word	0x00001fd0


	//----- nvinfo : EIATTR_MAX_THREADS
	.align		4
.L_540:
        /*0038*/ 	.byte	0x04, 0x05
        /*003a*/ 	.short	(.L_542 - .L_541)
.L_541:
        /*003c*/ 	.word	0x00000100
        /*0040*/ 	.word	0x00000001
        /*0044*/ 	.word	0x00000001


	//----- nvinfo : EIATTR_CRS_STACK_SIZE
	.align		4
.L_542:
        /*0048*/ 	.byte	0x04, 0x1e
        /*004a*/ 	.short	(.L_544 - .L_543)
.L_543:
        /*004c*/ 	.word	0x00000000


	//----- nvinfo : EIATTR_CBANK_PARAM_SIZE
	.align		4
.L_544:
        /*0050*/ 	.byte	0x03, 0x19
        /*0052*/ 	.short	0x0070


	//----- nvinfo : EIATTR_PARAM_CBANK
	.align		4
        /*0054*/ 	.byte	0x04, 0x0a
        /*0056*/ 	.short	(.L_546 - .L_545)
	.align		4
.L_545:
        /*0058*/ 	.word	index@(.nv.constant0._ZN7cutlass13device_kernelIN5flash32FlashAttnBwdPostprocessConvertdQIN4cute5tupleIJNS3_1CILi64EEENS5_ILi256EEEEEENS_10bfloat16_tEfNS_4arch4Sm80ELi256ENS3_8TiledMMAINS3_8MMA_AtomIJNS3_30SM80_16x8x16_F32BF16BF16F32_TNEEEENS3_6LayoutINS4_IJNS5_ILi2EEENS5_ILi4EEENS5_ILi1EEEEEENS4_IJSJ_SH_NS5_ILi0EEEEEEEENS4_IJNS5_ILi32EEES6_NS5_ILi16EEEEEEEELb0EEEEEvNT_6ParamsE)
        /*005c*/ 	.short	0x0210
        /*005e*/ 	.short	0x0070


	//----- nvinfo : EIATTR_SW_WAR
	.align		4
.L_546:
        /*0060*/ 	.byte	0x04, 0x36
        /*0062*/ 	.short	(.L_548 - .L_547)
.L_547:
        /*0064*/ 	.word	0x00000008
.L_548:


//--------------------- .nv.info._ZN7cutlass13device_kernelIN5flash19enable_sm80_to_sm89INS1_16FlashAttnBwdSm80INS1_25CollectiveMainloopBwdSm80ILi1ELi1EN4cute5tupleIJNS5_1CILi64EEES8_NS7_ILi256EEEEEENS_10bfloat16_tEfNS_4arch4Sm80ELb1ELb0ELb0ELb1ELb0ELb0ELb0ELb0ELi2ELi4ELi2ELi2ELb0EEENS1_24CollectiveEpilogueBwdGQAISA_fSD_Li256ELb1ELb0EEENS1_25SingleTileBwdLPTSchedulerILb1ELi64ELb0EEEEEEEEEvNT_6ParamsE --------------------------
	.section	.nv.info._ZN7cutlass13device_kernelIN5flash19enable_sm80_to_sm89INS1_16FlashAttnBwdSm80INS1_25CollectiveMainloopBwdSm80ILi1ELi1EN4cute5tupleIJNS5_1CILi64EEES8_NS7_ILi256EEEEEENS_10bfloat16_tEfNS_4arch4Sm80ELb1ELb0ELb0ELb1ELb0ELb0ELb0ELb0ELi2ELi4ELi2ELi2ELb0EEENS1_24CollectiveEpilogueBwdGQAISA_fSD_Li256ELb1ELb0EEENS1_25SingleTileBwdLPTSchedulerILb1ELi64ELb0EEEEEEEEEvNT_6ParamsE,"",@"SHT_CUDA_INFO"
	.sectionflags	@""
	.align	4


	//----- nvinfo : EIATTR_CUDA_API_VERSION
	.align		4
        /*0000*/ 	.byte	0x04, 0x37
        /*0002*/ 	.short	(.L_550 - .L_549)
.L_549:
        /*0004*/ 	.word	0x00000082


	//----- nvinfo : EIATTR_KPARAM_INFO
	.align		4
.L_550:
        /*0008*/ 	.byte	0x04, 0x17
        /*000a*/ 	.short	(.L_552 - .L_551)
.L_551:
        /*000c*/ 	.word	0x00000000
        /*0010*/ 	.short	0x0000
        /*0012*/ 	.short	0x0000
        /*0014*/ 	.byte	0x00, 0xf0, 0x41, 0x0a


	//----- nvinfo : EIATTR_SPARSE_MMA_MASK
	.align		4
.L_552:
        /*0018*/ 	.byte	0x03, 0x50
        /*001a*/ 	.short	0x0000


	//----- nvinfo : EIATTR_MAXREG_COUNT
	.align		4
        /*001c*/ 	.byte	0x03, 0x1b
        /*001e*/ 	.short	0x00ff


	//----- nvinfo : EIATTR_MERCURY_ISA_VERSION
	.align		4
        /*0020*/ 	.byte	0x03, 0x5f
        /*0022*/ 	.short	0x0101


	//----- nvinfo : EIATTR_EXIT_INSTR_OFFSETS
	.align		4
        /*0024*/ 	.byte	0x04, 0x1c
        /*0026*/ 	.short	(.L_554 - .L_553)


	//   ....[0]....
.L_553:
        /*0028*/ 	.word	0x00000010


	//----- nvinfo : EIATTR_MAX_THREADS
	.align		4
.L_554:
        /*002c*/ 	.byte	0x04, 0x05
        /*002e*/ 	.short	(.L_556 - .L_555)
.L_555:
        /*0030*/ 	.word	0x00000100
        /*0034*/ 	.word	0x00000001
        /*0038*/ 	.word	0x00000001


	//----- nvinfo : EIATTR_CBANK_PARAM_SIZE
	.align		4
.L_556:
        /*003c*/ 	.byte	0x03, 0x19
        /*003e*/ 	.short	0x0290


	//----- nvinfo : EIATTR_PARAM_CBANK
	.align		4
        /*0040*/ 	.byte	0x04, 0x0a
        /*0042*/ 	.short	(.L_558 - .L_557)
	.align		4
.L_557:
        /*0044*/ 	.word	index@(.nv.constant0._ZN7cutlass13device_kernelIN5flash19enable_sm80_to_sm89INS1_16FlashAttnBwdSm80INS1_25CollectiveMainloopBwdSm80ILi1ELi1EN4cute5tupleIJNS5_1CILi64EEES8_NS7_ILi256EEEEEENS_10bfloat16_tEfNS_4arch4Sm80ELb1ELb0ELb0ELb1ELb0ELb0ELb0ELb0ELi2ELi4ELi2ELi2ELb0EEENS1_24CollectiveEpilogueBwdGQAISA_fSD_Li256ELb1ELb0EEENS1_25SingleTileBwdLPTSchedulerILb1ELi64ELb0EEEEEEEEEvNT_6ParamsE)
        /*0048*/ 	.short	0x0210
        /*004a*/ 	.short	0x0290


	//----- nvinfo : EIATTR_SW_WAR
	.align		4
.L_558:
        /*004c*/ 	.byte	0x04, 0x36
        /*004e*/ 	.short	(.L_560 - .L_559)
.L_559:
        /*0050*/ 	.word	0x00000008
.L_560:


//--------------------- .nv.info._ZN7cutlass13device_kernelIN5flash22FlashAttnBwdPreprocessIN4cute5tupleIJNS3_1CILi64EEENS5_ILi256EEEEEENS_10bfloat16_tEfNS_4arch4Sm80ELb1ELb1EEEEEvNT_6ParamsE --------------------------
	.section	.nv.info._ZN7cutlass13device_kernelIN5flash22FlashAttnBwdPreprocessIN4cute5tupleIJNS3_1CILi64EEENS5_ILi256EEEEEENS_10bfloat16_tEfNS_4arch4Sm80ELb1ELb1EEEEEvNT_6ParamsE,"",@"SHT_CUDA_INFO"
	.sectionflags	@""
	.align	4


	//----- nvinfo : EIATTR_CUDA_API_VERSION
	.align		4
        /*0000*/ 	.byte	0x04, 0x37
        /*0002*/ 	.short	(.L_562 - .L_561)
.L_561:
        /*0004*/ 	.word	0x00000082


	//----- nvinfo : EIATTR_KPARAM_INFO
	.align		4
.L_562:
        /*0008*/ 	.byte	0x04, 0x17
        /*000a*/ 	.short	(.L_564 - .L_563)
.L_563:
        /*000c*/ 	.word	0x00000000
        /*0010*/ 	.short	0x0000
        /*0012*/ 	.short	0x0000
        /*0014*/ 	.byte	0x00, 0xf0, 0xc1, 0x03


	//----- nvinfo : EIATTR_SPARSE_MMA_MASK
	.align		4
.L_564:
        /*0018*/ 	.byte	0x03, 0x50
        /*001a*/ 	.short	0x0000


	//----- nvinfo : EIATTR_MAXREG_COUNT
	.align		4
        /*001c*/ 	.byte	0x03, 0x1b
        /*001e*/ 	.short	0x0080


	//----- nvinfo : EIATTR_MERCURY_ISA_VERSION
	.align		4
        /*0020*/ 	.byte	0x03, 0x5f
        /*0022*/ 	.short	0x0101


	//----- nvinfo : EIATTR_COOP_GROUP_MASK_REGIDS
	.align		4
        /*0024*/ 	.byte	0x04, 0x29
        /*0026*/ 	.short	(.L_566 - .L_565)


	//   ....[0]....
.L_565:
        /*0028*/ 	.word	0xffffffff


	//   ....[1]....
        /*002c*/ 	.word	0xffffffff


	//   ....[2]....
        /*0030*/ 	.word	0xffffffff


	//   ....[3]....
        /*0034*/ 	.word	0xffffffff


	//   ....[4]....
        /*0038*/ 	.word	0xffffffff


	//   ....[5]....
        /*003c*/ 	.word	0xffffffff


	//   ....[6]....
        /*0040*/ 	.word	0xffffffff


	//   ....[7]....
        /*0044*/ 	.word	0xffffffff


	//   ....[8]....
        /*0048*/ 	.word	0xffffffff


	//   ....[9]....
        /*004c*/ 	.word	0xffffffff


	//   ....[10]....
        /*0050*/ 	.word	0xffffffff


	//   ....[11]....
        /*0054*/ 	.word	0xffffffff


	//   ....[12]....
        /*0058*/ 	.word	0xffffffff


	//   ....[13]....
        /*005c*/ 	.word	0xffffffff


	//   ....[14]....
        /*0060*/ 	.word	0xffffffff


	//   ....[15]....
        /*0064*/ 	.word	0xffffffff


	//----- nvinfo : EIATTR_COOP_GROUP_INSTR_OFFSETS
	.align		4
.L_566:
        /*0068*/ 	.byte	0x04, 0x28
        /*006a*/ 	.short	(.L_568 - .L_567)


	//   ....[0]....
.L_567:
        /*006c*/ 	.word	0x00002720


	//   ....[1]....
        /*0070*/ 	.word	0x00002730


	//   ....[2]....
        /*0074*/ 	.word	0x00002740


	//   ....[3]....
        /*0078*/ 	.word	0x00002750


	//   ....[4]....
        /*007c*/ 	.word	0x000027a0


	//   ....[5]....
        /*0080*/ 	.word	0x000027d0


	//   ....[6]....
        /*0084*/ 	.word	0x000027e0


	//   ....[7]....
        /*0088*/ 	.word	0x000027f0


	//   ....[8]....
        /*008c*/ 	.word	0x00002830


	//   ....[9]....
        /*0090*/ 	.word	0x00002850


	//   ....[10]....
        /*0094*/ 	.word	0x00002860


	//   ....[11]....
        /*0098*/ 	.word	0x00002870


	//   ....[12]....
        /*009c*/ 	.word	0x000028b0


	//   ....[13]....
        /*00a0*/ 	.word	0x000028e0


	//   ....[14]....
        /*00a4*/ 	.word	0x000028f0


	//   ....[15]....
        /*00a8*/ 	.word	0x00002910


	//----- nvinfo : EIATTR_EXIT_INSTR_OFFSETS
	.align		4
.L_568:
        /*00ac*/ 	.byte	0x04, 0x1c
        /*00ae*/ 	.short	(.L_570 - .L_569)


	//   ....[0]....
.L_569:
        /*00b0*/ 	.word	0x00000320


	//   ....[1]....
        /*00b4*/ 	.word	0x000030d0


	//   ....[2]....
        /*00b8*/ 	.word	0x00003170


	//----- nvinfo : EIATTR_MAX_THREADS
	.align		4
.L_570:
        /*00bc*/ 	.byte	0x04, 0x05
        /*00be*/ 	.short	(.L_572 - .L_571)
.L_571:
        /*00c0*/ 	.word	0x00000100
        /*00c4*/ 	.word	0x00000001
        /*00c8*/ 	.word	0x00000001


	//----- nvinfo : EIATTR_CRS_STACK_SIZE
	.align		4
.L_572:
        /*00cc*/ 	.byte	0x04, 0x1e
        /*00ce*/ 	.short	(.L_574 - .L_573)
.L_573:
        /*00d0*/ 	.word	0x00000000


	//----- nvinfo : EIATTR_CBANK_PARAM_SIZE
	.align		4
.L_574:
        /*00d4*/ 	.byte	0x03, 0x19
        /*00d6*/ 	.short	0x00f0


	//----- nvinfo : EIATTR_PARAM_CBANK
	.align		4
        /*00d8*/ 	.byte	0x04, 0x0a
        /*00da*/ 	.short	(.L_576 - .L_575)
	.align		4
.L_575:
        /*00dc*/ 	.word	index@(.nv.constant0._ZN7cutlass13device_kernelIN5flash22FlashAttnBwdPreprocessIN4cute5tupleIJNS3_1CILi64EEENS5_ILi256EEEEEENS_10bfloat16_tEfNS_4arch4Sm80ELb1ELb1EEEEEvNT_6ParamsE)
        /*00e0*/ 	.short	0x0210
        /*00e2*/ 	.short	0x00f0


	//----- nvinfo : EIATTR_SW_WAR
	.align		4
.L_576:
        /*00e4*/ 	.byte	0x04, 0x36
        /*00e6*/ 	.short	(.L_578 - .L_577)
.L_577:
        /*00e8*/ 	.word	0x00000008
.L_578:


//--------------------- .nv.callgraph             --------------------------
	.section	.nv.callgraph,"",@"SHT_CUDA_CALLGRAPH"
	.align	4
	.sectionentsize	8
	.align		4
        /*0000*/ 	.word	0x00000000
	.align		4
        /*0004*/ 	.word	0xffffffff
	.align		4
        /*0008*/ 	.word	0x00000000
	.align		4
        /*000c*/ 	.word	0xfffffffe
	.align		4
        /*0010*/ 	.word	0x00000000
	.align		4
        /*0014*/ 	.word	0xfffffffd
	.align		4
        /*0018*/ 	.word	0x00000000
	.align		4
        /*001c*/ 	.word	0xfffffffc


//--------------------- .nv.constant4             --------------------------
	.section	.nv.constant4,"a",@progbits
	.align	8
	.align		8
.nv.constant4:
        /*0000*/ 	.dword	_ZN66_INTERNAL_53a03d1d_30_flash_bwd_hdim256_bf16_sm80_cu_49158569_31344cuda3std3__45__cpo5beginE
	.align		8
        /*0008*/ 	.dword	_ZN66_INTERNAL_53a03d1d_30_flash_bwd_hdim256_bf16_sm80_cu_49158569_31344cuda3std3__45__cpo3endE
	.align		8
        /*0010*/ 	.dword	_ZN66_INTERNAL_53a03d1d_30_flash_bwd_hdim256_bf16_sm80_cu_49158569_31344cuda3std3__45__cpo6cbeginE
	.align		8
        /*0018*/ 	.dword	_ZN66_INTERNAL_53a03d1d_30_flash_bwd_hdim256_bf16_sm80_cu_49158569_31344cuda3std3__45__cpo4cendE
	.align		8
        /*0020*/ 	.dword	_ZN66_INTERNAL_53a03d1d_30_flash_bwd_hdim256_bf16_sm80_cu_49158569_31344cuda3std3__468_GLOBAL__N__53a03d1d_30_flash_bwd_hdim256_bf16_sm80_cu_49158569_31346ignoreE
	.align		8
        /*0028*/ 	.dword	_ZN66_INTERNAL_53a03d1d_30_flash_bwd_hdim256_bf16_sm80_cu_49158569_31344cuda3std3__419piecewise_constructE
	.align		8
        /*0030*/ 	.dword	_ZN66_INTERNAL_53a03d1d_30_flash_bwd_hdim256_bf16_sm80_cu_49158569_31344cuda3std3__48in_placeE
	.align		8
        /*0038*/ 	.dword	_ZN66_INTERNAL_53a03d1d_30_flash_bwd_hdim256_bf16_sm80_cu_49158569_31344cuda3std6ranges3__45__cpo4swapE
	.align		8
        /*0040*/ 	.dword	_ZN66_INTERNAL_53a03d1d_30_flash_bwd_hdim256_bf16_sm80_cu_49158569_31344cuda3std6ranges3__45__cpo9iter_moveE
	.align		8
        /*0048*/ 	.dword	_ZN66_INTERNAL_53a03d1d_30_flash_bwd_hdim256_bf16_sm80_cu_49158569_31344cute7productE
	.align		8
        /*0050*/ 	.dword	_ZN66_INTERNAL_53a03d1d_30_flash_bwd_hdim256_bf16_sm80_cu_49158569_31344cute1_E


//--------------------- .text._ZN7cutlass13device_kernelIN5flash19enable_sm80_to_sm89INS1_16FlashAttnBwdSm80INS1_25CollectiveMainloopBwdSm80ILi1ELi1EN4cute5tupleIJNS5_1CILi32EEENS7_ILi64EEENS7_ILi256EEEEEENS_10bfloat16_tEfNS_4arch4Sm80ELb0ELb0ELb0ELb0ELb0ELb0ELb0ELb0ELi2ELi2ELi2ELi1ELb1EEENS1_21CollectiveEpilogueBwdISB_SC_SE_Li256ELb0ELb0ELi4EEENS1_19SingleTileSchedulerILb0ELb0ELb0ELi64EEEEEEEEEvNT_6ParamsE --------------------------
	.section	.text._ZN7cutlass13device_kernelIN5flash19enable_sm80_to_sm89INS1_16FlashAttnBwdSm80INS1_25CollectiveMainloopBwdSm80ILi1ELi1EN4cute5tupleIJNS5_1CILi32EEENS7_ILi64EEENS7_ILi256EEEEEENS_10bfloat16_tEfNS_4arch4Sm80ELb0ELb0ELb0ELb0ELb0ELb0ELb0ELb0ELi2ELi2ELi2ELi1ELb1EEENS1_21CollectiveEpilogueBwdISB_SC_SE_Li256ELb0ELb0ELi4EEENS1_19SingleTileSchedulerILb0ELb0ELb0ELi64EEEEEEEEEvNT_6ParamsE,"ax",@progbits
	.align	128
.text._ZN7cutlass13device_kernelIN5flash19enable_sm80_to_sm89INS1_16FlashAttnBwdSm80INS1_25CollectiveMainloopBwdSm80ILi1ELi1EN4cute5tupleIJNS5_1CILi32EEENS7_ILi64EEENS7_ILi256EEEEEENS_10bfloat16_tEfNS_4arch4Sm80ELb0ELb0ELb0ELb0ELb0ELb0ELb0ELb0ELi2ELi2ELi2ELi1ELb1EEENS1_21CollectiveEpilogueBwdISB_SC_SE_Li256ELb0ELb0ELi4EEENS1_19SingleTileSchedulerILb0ELb0ELb0ELi64EEEEEEEEEvNT_6ParamsE:
        .type           _ZN7cutlass13device_kernelIN5flash19enable_sm80_to_sm89INS1_16FlashAttnBwdSm80INS1_25CollectiveMainloopBwdSm80ILi1ELi1EN4cute5tupleIJNS5_1CILi32EEENS7_ILi64EEENS7_ILi256EEEEEENS_10bfloat16_tEfNS_4arch4Sm80ELb0ELb0ELb0ELb0ELb0ELb0ELb0ELb0ELi2ELi2ELi2ELi1ELb1EEENS1_21CollectiveEpilogueBwdISB_SC_SE_Li256ELb0ELb0ELi4EEENS1_19SingleTileSchedulerILb0ELb0ELb0ELi64EEEEEEEEEvNT_6ParamsE,@function
        .size           _ZN7cutlass13device_kernelIN5flash19enable_sm80_to_sm89INS1_16FlashAttnBwdSm80INS1_25CollectiveMainloopBwdSm80ILi1ELi1EN4cute5tupleIJNS5_1CILi32EEENS7_ILi64EEENS7_ILi256EEEEEENS_10bfloat16_tEfNS_4arch4Sm80ELb0ELb0ELb0ELb0ELb0ELb0ELb0ELb0ELi2ELi2ELi2ELi1ELb1EEENS1_21CollectiveEpilogueBwdISB_SC_SE_Li256ELb0ELb0ELi4EEENS1_19SingleTileSchedulerILb0ELb0ELb0ELi64EEEEEEEEEvNT_6ParamsE,(.L_x_126 - _ZN7cutlass13device_kernelIN5flash19enable_sm80_to_sm89INS1_16FlashAttnBwdSm80INS1_25CollectiveMainloopBwdSm80ILi1ELi1EN4cute5tupleIJNS5_1CILi32EEENS7_ILi64EEENS7_ILi256EEEEEENS_10bfloat16_tEfNS_4arch4Sm80ELb0ELb0ELb0ELb0ELb0ELb0ELb0ELb0ELi2ELi2ELi2ELi1ELb1EEENS1_21CollectiveEpilogueBwdISB_SC_SE_Li256ELb0ELb0ELi4EEENS1_19SingleTileSchedulerILb0ELb0ELb0ELi64EEEEEEEEEvNT_6ParamsE)
        .other          _ZN7cutlass13device_kernelIN5flash19enable_sm80_to_sm89INS1_16FlashAttnBwdSm80INS1_25CollectiveMainloopBwdSm80ILi1ELi1EN4cute5tupleIJNS5_1CILi32EEENS7_ILi64EEENS7_ILi256EEEEEENS_10bfloat16_tEfNS_4arch4Sm80ELb0ELb0ELb0ELb0ELb0ELb0ELb0ELb0ELi2ELi2ELi2ELi1ELb1EEENS1_21CollectiveEpilogueBwdISB_SC_SE_Li256ELb0ELb0ELi4EEENS1_19SingleTileSchedulerILb0ELb0ELb0ELi64EEEEEEEEEvNT_6ParamsE,@"STO_CUDA_ENTRY STV_DEFAULT"
_ZN7cutlass13device_kernelIN5flash19enable_sm80_to_sm89INS1_16FlashAttnBwdSm80INS1_25CollectiveMainloopBwdSm80ILi1ELi1EN4cute5tupleIJNS5_1CILi32EEENS7_ILi64EEENS7_ILi256EEEEEENS_10bfloat16_tEfNS_4arch4Sm80ELb0ELb0ELb0ELb0ELb0ELb0ELb0ELb0ELi2ELi2ELi2ELi1ELb1EEENS1_21CollectiveEpilogueBwdISB_SC_SE_Li256ELb0ELb0ELi4EEENS1_19SingleTileSchedulerILb0ELb0ELb0ELi64EEEEEEEEEvNT_6ParamsE:
[----:B------:R-:W-:Y:S01]  /*0000*/  LDC R1, c[0x0][0x28] ;  /* 0x00000a00ff017b82 */ /* 0x000fe20000000800 */
[----:B------:R-:W-:Y:S05]  /*0010*/  EXIT ;  /* 0x000000000000794d */ /* 0x000fea0003800000 */
.L_x_0:
[----:B------:R-:W-:-:S00]  /*0020*/  BRA `(.L_x_0) ;  /* 0xfffffffc00fc7947 */ /* 0x000fc0000383ffff */
[----:B------:R-:W-:-:S00]  /*0030*/  NOP ;  /* 0x0000000000007918 */ /* 0x000fc00000000000 */
        /* <DEDUP_REMOVED lines=12> */
.L_x_126:


//--------------------- .text._ZN7cutlass13device_kernelIN5flash19enable_sm80_to_sm89INS1_16FlashAttnBwdSm80INS1_25CollectiveMainloopBwdSm80ILi1ELi1EN4cute5tupleIJNS5_1CILi32EEENS7_ILi64EEENS7_ILi256EEEEEENS_10bfloat16_tEfNS_4arch4Sm80ELb0ELb0ELb0ELb0ELb0ELb0ELb0ELb0ELi2ELi2ELi2ELi1ELb1EEENS1_24CollectiveEpilogueBwdGQAISB_fSE_Li256ELb0ELb0EEENS1_19SingleTileSchedulerILb0ELb0ELb0ELi64EEEEEEEEEvNT_6ParamsE --------------------------
	.section	.text._ZN7cutlass13device_kernelIN5flash19enable_sm80_to_sm89INS1_16FlashAttnBwdSm80INS1_25CollectiveMainloopBwdSm80ILi1ELi1EN4cute5tupleIJNS5_1CILi32EEENS7_ILi64EEENS7_ILi256EEEEEENS_10bfloat16_tEfNS_4arch4Sm80ELb0ELb0ELb0ELb0ELb0ELb0ELb0ELb0ELi2ELi2ELi2ELi1ELb1EEENS1_24CollectiveEpilogueBwdGQAISB_fSE_Li256ELb0ELb0EEENS1_19SingleTileSchedulerILb0ELb0ELb0ELi64EEEEEEEEEvNT_6ParamsE,"ax",@progbits
	.align	128
.text._ZN7cutlass13device_kernelIN5flash19enable_sm80_to_sm89INS1_16FlashAttnBwdSm80INS1_25CollectiveMainloopBwdSm80ILi1ELi1EN4cute5tupleIJNS5_1CILi32EEENS7_ILi64EEENS7_ILi256EEEEEENS_10bfloat16_tEfNS_4arch4Sm80ELb0ELb0ELb0ELb0ELb0ELb0ELb0ELb0ELi2ELi2ELi2ELi1ELb1EEENS1_24CollectiveEpilogueBwdGQAISB_fSE_Li256ELb0ELb0EEENS1_19SingleTileSchedulerILb0ELb0ELb0ELi64EEEEEEEEEvNT_6ParamsE:
        .type           _ZN7cutlass13device_kernelIN5flash19enable_sm80_to_sm89INS1_16FlashAttnBwdSm80INS1_25CollectiveMainloopBwdSm80ILi1ELi1EN4cute5tupleIJNS5_1CILi32EEENS7_ILi64EEENS7_ILi256EEEEEENS_10bfloat16_tEfNS_4arch4Sm80ELb0ELb0ELb0ELb0ELb0ELb0ELb0ELb0ELi2ELi2ELi2ELi1ELb1EEENS1_24CollectiveEpilogueBwdGQAISB_fSE_Li256ELb0ELb0EEENS1_19SingleTileSchedulerILb0ELb0ELb0ELi64EEEEEEEEEvNT_6ParamsE,@function
        .size           _ZN7cutlass13device_kernelIN5flash19enable_sm80_to_sm89INS1_16FlashAttnBwdSm80INS1_25CollectiveMainloopBwdSm80ILi1ELi1EN4cute5tupleIJNS5_1CILi32EEENS7_ILi64EEENS7_ILi256EEEEEENS_10bfloat16_tEfNS_4arch4Sm80ELb0ELb0ELb0ELb0ELb0ELb0ELb0ELb0ELi2ELi2ELi2ELi1ELb1EEENS1_24CollectiveEpilogueBwdGQAISB_fSE_Li256ELb0ELb0EEENS1_19SingleTileSchedulerILb0ELb0ELb0ELi64EEEEEEEEEvNT_6ParamsE,(.L_x_127 - _ZN7cutlass13device_kernelIN5flash19enable_sm80_to_sm89INS1_16FlashAttnBwdSm80INS1_25CollectiveMainloopBwdSm80ILi1ELi1EN4cute5tupleIJNS5_1CILi32EEENS7_ILi64EEENS7_ILi256EEEEEENS_10bfloat16_tEfNS_4arch4Sm80ELb0ELb0ELb0ELb0ELb0ELb0ELb0ELb0ELi2ELi2ELi2ELi1ELb1EEENS1_24CollectiveEpilogueBwdGQAISB_fSE_Li256ELb0ELb0EEENS1_19SingleTileSchedulerILb0ELb0ELb0ELi64EEEEEEEEEvNT_6ParamsE)
        .other          _ZN7cutlass13device_kernelIN5flash19enable_sm80_to_sm89INS1_16FlashAttnBwdSm80INS1_25CollectiveMainloopBwdSm80ILi1ELi1EN4cute5tupleIJNS5_1CILi32EEENS7_ILi64EEENS7_ILi256EEEEEENS_10bfloat16_tEfNS_4arch4Sm80ELb0ELb0ELb0ELb0ELb0ELb0ELb0ELb0ELi2ELi2ELi2ELi1ELb1EEENS1_24CollectiveEpilogueBwdGQAISB_fSE_Li256ELb0ELb0EEENS1_19SingleTileSchedulerILb0ELb0ELb0ELi64EEEEEEEEEvNT_6ParamsE,@"STO_CUDA_ENTRY STV_DEFAULT"
_ZN7cutlass13device_kernelIN5flash19enable_sm80_to_sm89INS1_16FlashAttnBwdSm80INS1_25CollectiveMainloopBwdSm80ILi1ELi1EN4cute5tupleIJNS5_1CILi32EEENS7_ILi64EEENS7_ILi256EEEEEENS_10bfloat16_tEfNS_4arch4Sm80ELb0ELb0ELb0ELb0ELb0ELb0ELb0ELb0ELi2ELi2ELi2ELi1ELb1EEENS1_24CollectiveEpilogueBwdGQAISB_fSE_Li256ELb0ELb0EEENS1_19SingleTileSchedulerILb0ELb0ELb0ELi64EEEEEEEEEvNT_6ParamsE:
[----:B------:R-:W-:Y:S01]  /*0000*/  LDC R1, c[0x0][0x28] ;  /* 0x00000a00ff017b82 */ /* 0x000fe20000000800 */
[----:B------:R-:W-:Y:S05]  /*0010*/  EXIT ;  /* 0x000000000000794d */ /* 0x000fea0003800000 */
.L_x_1:
        /* <DEDUP_REMOVED lines=14> */
.L_x_127:


//--------------------- .text._ZN7cutlass13device_kernelIN5flash19enable_sm80_to_sm89INS1_16FlashAttnBwdSm80INS1_25CollectiveMainloopBwdSm80ILi1ELi1EN4cute5tupleIJNS5_1CILi32EEENS7_ILi64EEENS7_ILi256EEEEEENS_10bfloat16_tEfNS_4arch4Sm80ELb0ELb0ELb0ELb1ELb0ELb0ELb0ELb0ELi2ELi2ELi2ELi1ELb1EEENS1_21CollectiveEpilogueBwdISB_SC_SE_Li256ELb1ELb0ELi4EEENS1_19SingleTileSchedulerILb1ELb0ELb0ELi64EEEEEEEEEvNT_6ParamsE --------------------------
	.section	.text._ZN7cutlass13device_kernelIN5flash19enable_sm80_to_sm89INS1_16FlashAttnBwdSm80INS1_25CollectiveMainloopBwdSm80ILi1ELi1EN4cute5tupleIJNS5_1CILi32EEENS7_ILi64EEENS7_ILi256EEEEEENS_10bfloat16_tEfNS_4arch4Sm80ELb0ELb0ELb0ELb1ELb0ELb0ELb0ELb0ELi2ELi2ELi2ELi1ELb1EEENS1_21CollectiveEpilogueBwdISB_SC_SE_Li256ELb1ELb0ELi4EEENS1_19SingleTileSchedulerILb1ELb0ELb0ELi64EEEEEEEEEvNT_6ParamsE,"ax",@progbits
	.align	128
.text._ZN7cutlass13device_kernelIN5flash19enable_sm80_to_sm89INS1_16FlashAttnBwdSm80INS1_25CollectiveMainloopBwdSm80ILi1ELi1EN4cute5tupleIJNS5_1CILi32EEENS7_ILi64EEENS7_ILi256EEEEEENS_10bfloat16_tEfNS_4arch4Sm80ELb0ELb0ELb0ELb1ELb0ELb0ELb0ELb0ELi2ELi2ELi2ELi1ELb1EEENS1_21CollectiveEpilogueBwdISB_SC_SE_Li256ELb1ELb0ELi4EEENS1_19SingleTileSchedulerILb1ELb0ELb0ELi64EEEEEEEEEvNT_6ParamsE:
        .type           _ZN7cutlass13device_kernelIN5flash19enable_sm80_to_sm89INS1_16FlashAttnBwdSm80INS1_25CollectiveMainloopBwdSm80ILi1ELi1EN4cute5tupleIJNS5_1CILi32EEENS7_ILi64EEENS7_ILi256EEEEEENS_10bfloat16_tEfNS_4arch4Sm80ELb0ELb0ELb0ELb1ELb0ELb0ELb0ELb0ELi2ELi2ELi2ELi1ELb1EEENS1_21CollectiveEpilogueBwdISB_SC_SE_Li256ELb1ELb0ELi4EEENS1_19SingleTileSchedulerILb1ELb0ELb0ELi64EEEEEEEEEvNT_6ParamsE,@function
        .size           _ZN7cutlass13device_kernelIN5flash19enable_sm80_to_sm89INS1_16FlashAttnBwdSm80INS1_25CollectiveMainloopBwdSm80ILi1ELi1EN4cute5tupleIJNS5_1CILi32EEENS7_ILi64EEENS7_ILi256EEEEEENS_10bfloat16_tEfNS_4arch4Sm80ELb0ELb0ELb0ELb1ELb0ELb0ELb0ELb0ELi2ELi2ELi2ELi1ELb1EEENS1_21CollectiveEpilogueBwdISB_SC_SE_Li256ELb1ELb0ELi4EEENS1_19SingleTileSchedulerILb1ELb0ELb0ELi64EEEEEEEEEvNT_6ParamsE,(.L_x_128 - _ZN7cutlass13device_kernelIN5flash19enable_sm80_to_sm89INS1_16FlashAttnBwdSm80INS1_25CollectiveMainloopBwdSm80ILi1ELi1EN4cute5tupleIJNS5_1CILi32EEENS7_ILi64EEENS7_ILi256EEEEEENS_10bfloat16_tEfNS_4arch4Sm80ELb0ELb0ELb0ELb1ELb0ELb0ELb0ELb0ELi2ELi2ELi2ELi1ELb1EEENS1_21CollectiveEpilogueBwdISB_SC_SE_Li256ELb1ELb0ELi4EEENS1_19SingleTileSchedulerILb1ELb0ELb0ELi64EEEEEEEEEvNT_6ParamsE)
        .other          _ZN7cutlass13device_kernelIN5flash19enable_sm80_to_sm89INS1_16FlashAttnBwdSm80INS1_25CollectiveMainloopBwdSm80ILi1ELi1EN4cute5tupleIJNS5_1CILi32EEENS7_ILi64EEENS7_ILi256EEEEEENS_10bfloat16_tEfNS_4arch4Sm80ELb0ELb0ELb0ELb1ELb0ELb0ELb0ELb0ELi2ELi2ELi2ELi1ELb1EEENS1_21CollectiveEpilogueBwdISB_SC_SE_Li256ELb1ELb0ELi4EEENS1_19SingleTileSchedulerILb1ELb0ELb0ELi64EEEEEEEEEvNT_6ParamsE,@"STO_CUDA_ENTRY STV_DEFAULT"
_ZN7cutlass13device_kernelIN5flash19enable_sm80_to_sm89INS1_16FlashAttnBwdSm80INS1_25CollectiveMainloopBwdSm80ILi1ELi1EN4cute5tupleIJNS5_1CILi32EEENS7_ILi64EEENS7_ILi256EEEEEENS_10bfloat16_tEfNS_4arch4Sm80ELb0ELb0ELb0ELb1ELb0ELb0ELb0ELb0ELi2ELi2ELi2ELi1ELb1EEENS1_21CollectiveEpilogueBwdISB_SC_SE_Li256ELb1ELb0ELi4EEENS1_19SingleTileSchedulerILb1ELb0ELb0ELi64EEEEEEEEEvNT_6ParamsE:
[----:B------:R-:W-:Y:S01]  /*0000*/  LDC R1, c[0x0][0x28] ;  /* 0x00000a00ff017b82 */ /* 0x000fe20000000800 */
[----:B------:R-:W-:Y:S05]  /*0010*/  EXIT ;  /* 0x000000000000794d */ /* 0x000fea0003800000 */
.L_x_2:
        /* <DEDUP_REMOVED lines=14> */
.L_x_128:


//--------------------- .text._ZN7cutlass13device_kernelIN5flash19enable_sm80_to_sm89INS1_16FlashAttnBwdSm80INS1_25CollectiveMainloopBwdSm80ILi1ELi1EN4cute5tupleIJNS5_1CILi32EEENS7_ILi64EEENS7_ILi256EEEEEENS_10bfloat16_tEfNS_4arch4Sm80ELb0ELb0ELb0ELb1ELb0ELb0ELb0ELb0ELi2ELi2ELi2ELi1ELb1EEENS1_24CollectiveEpilogueBwdGQAISB_fSE_Li256ELb1ELb0EEENS1_19SingleTileSchedulerILb1ELb0ELb0ELi64EEEEEEEEEvNT_6ParamsE --------------------------
	.section	.text._ZN7cutlass13device_kernelIN5flash19enable_sm80_to_sm89INS1_16FlashAttnBwdSm80INS1_25CollectiveMainloopBwdSm80ILi1ELi1EN4cute5tupleIJNS5_1CILi32EEENS7_ILi64EEENS7_ILi256EEEEEENS_10bfloat16_tEfNS_4arch4Sm80ELb0ELb0ELb0ELb1ELb0ELb0ELb0ELb0ELi2ELi2ELi2ELi1ELb1EEENS1_24CollectiveEpilogueBwdGQAISB_fSE_Li256ELb1ELb0EEENS1_19SingleTileSchedulerILb1ELb0ELb0ELi64EEEEEEEEEvNT_6ParamsE,"ax",@progbits
	.align	128
.text._ZN7cutlass13device_kernelIN5flash19enable_sm80_to_sm89INS1_16FlashAttnBwdSm80INS1_25CollectiveMainloopBwdSm80ILi1ELi1EN4cute5tupleIJNS5_1CILi32EEENS7_ILi64EEENS7_ILi256EEEEEENS_10bfloat16_tEfNS_4arch4Sm80ELb0ELb0ELb0ELb1ELb0ELb0ELb0ELb0ELi2ELi2ELi2ELi1ELb1EEENS1_24CollectiveEpilogueBwdGQAISB_fSE_Li256ELb1ELb0EEENS1_19SingleTileSchedulerILb1ELb0ELb0ELi64EEEEEEEEEvNT_6ParamsE:
        .type           _ZN7cutlass13device_kernelIN5flash19enable_sm80_to_sm89INS1_16FlashAttnBwdSm80INS1_25CollectiveMainloopBwdSm80ILi1ELi1EN4cute5tupleIJNS5_1CILi32EEENS7_ILi64EEENS7_ILi256EEEEEENS_10bfloat16_tEfNS_4arch4Sm80ELb0ELb0ELb0ELb1ELb0ELb0ELb0ELb0ELi2ELi2ELi2ELi1ELb1EEENS1_24CollectiveEpilogueBwdGQAISB_fSE_Li256ELb1ELb0EEENS1_19SingleTileSchedulerILb1ELb0ELb0ELi64EEEEEEEEEvNT_6ParamsE,@function
        .size           _ZN7cutlass13device_kernelIN5flash19enable_sm80_to_sm89INS1_16FlashAttnBwdSm80INS1_25CollectiveMainloopBwdSm80ILi1ELi1EN4cute5tupleIJNS5_1CILi32EEENS7_ILi64EEENS7_ILi256EEEEEENS_10bfloat16_tEfNS_4arch4Sm80ELb0ELb0ELb0ELb1ELb0ELb0ELb0ELb0ELi2ELi2ELi2ELi1ELb1EEENS1_24CollectiveEpilogueBwdGQAISB_fSE_Li256ELb1ELb0EEENS1_19SingleTileSchedulerILb1ELb0ELb0ELi64EEEEEEEEEvNT_6ParamsE,(.L_x_129 - _ZN7cutlass13device_kernelIN5flash19enable_sm80_to_sm89INS1_16FlashAttnBwdSm80INS1_25CollectiveMainloopBwdSm80ILi1ELi1EN4cute5tupleIJNS5_1CILi32EEENS7_ILi64EEENS7_ILi256EEEEEENS_10bfloat16_tEfNS_4arch4Sm80ELb0ELb0ELb0ELb1ELb0ELb0ELb0ELb0ELi2ELi2ELi2ELi1ELb1EEENS1_24CollectiveEpilogueBwdGQAISB_fSE_Li256ELb1ELb0EEENS1_19SingleTileSchedulerILb1ELb0ELb0ELi64EEEEEEEEEvNT_6ParamsE)
        .other          _ZN7cutlass13device_kernelIN5flash19enable_sm80_to_sm89INS1_16FlashAttnBwdSm80INS1_25CollectiveMainloopBwdSm80ILi1ELi1EN4cute5tupleIJNS5_1CILi32EEENS7_ILi64EEENS7_ILi256EEEEEENS_10bfloat16_tEfNS_4arch4Sm80ELb0ELb0ELb0ELb1ELb0ELb0ELb0ELb0ELi2ELi2ELi2ELi1ELb1EEENS1_24CollectiveEpilogueBwdGQAISB_fSE_Li256ELb1ELb0EEENS1_19SingleTileSchedulerILb1ELb0ELb0ELi64EEEEEEEEEvNT_6ParamsE,@"STO_CUDA_ENTRY STV_DEFAULT"
_ZN7cutlass13device_kernelIN5flash19enable_sm80_to_sm89INS1_16FlashAttnBwdSm80INS1_25CollectiveMainloopBwdSm80ILi1ELi1EN4cute5tupleIJNS5_1CILi32EEENS7_ILi64EEENS7_ILi256EEEEEENS_10bfloat16_tEfNS_4arch4Sm80ELb0ELb0ELb0ELb1ELb0ELb0ELb0ELb0ELi2ELi2ELi2ELi1ELb1EEENS1_24CollectiveEpilogueBwdGQAISB_fSE_Li256ELb1ELb0EEENS1_19SingleTileSchedulerILb1ELb0ELb0ELi64EEEEEEEEEvNT_6ParamsE:
[----:B------:R-:W-:Y:S01]  /*0000*/  LDC R1, c[0x0][0x28] ;  /* 0x00000a00ff017b82 */ /* 0x000fe20000000800 */
[----:B------:R-:W-:Y:S05]  /*0010*/  EXIT ;  /* 0x000000000000794d */ /* 0x000fea0003800000 */
.L_x_3:
        /* <DEDUP_REMOVED lines=14> */
.L_x_129:


//--------------------- .text._ZN7cutlass13device_kernelIN5flash19enable_sm80_to_sm89INS1_16FlashAttnBwdSm80INS1_25CollectiveMainloopBwdSm80ILi1ELi1EN4cute5tupleIJNS5_1CILi32EEENS7_ILi64EEENS7_ILi256EEEEEENS_10bfloat16_tEfNS_4arch4Sm80ELb0ELb1ELb0ELb0ELb0ELb0ELb0ELb0ELi2ELi2ELi2ELi1ELb1EEENS1_21CollectiveEpilogueBwdISB_SC_SE_Li256ELb0ELb0ELi4EEENS1_19SingleTileSchedulerILb0ELb0ELb0ELi64EEEEEEEEEvNT_6ParamsE --------------------------
	.section	.text._ZN7cutlass13device_kernelIN5flash19enable_sm80_to_sm89INS1_16FlashAttnBwdSm80INS1_25CollectiveMainloopBwdSm80ILi1ELi1EN4cute5tupleIJNS5_1CILi32EEENS7_ILi64EEENS7_ILi256EEEEEENS_10bfloat16_tEfNS_4arch4Sm80ELb0ELb1ELb0ELb0ELb0ELb0ELb0ELb0ELi2ELi2ELi2ELi1ELb1EEENS1_21CollectiveEpilogueBwdISB_SC_SE_Li256ELb0ELb0ELi4EEENS1_19SingleTileSchedulerILb0ELb0ELb0ELi64EEEEEEEEEvNT_6ParamsE,"ax",@progbits
	.align	128
.text._ZN7cutlass13device_kernelIN5flash19enable_sm80_to_sm89INS1_16FlashAttnBwdSm80INS1_25CollectiveMainloopBwdSm80ILi1ELi1EN4cute5tupleIJNS5_1CILi32EEENS7_ILi64EEENS7_ILi256EEEEEENS_10bfloat16_tEfNS_4arch4Sm80ELb0ELb1ELb0ELb0ELb0ELb0ELb0ELb0ELi2ELi2ELi2ELi1ELb1EEENS1_21CollectiveEpilogueBwdISB_SC_SE_Li256ELb0ELb0ELi4EEENS1_19SingleTileSchedulerILb0ELb0ELb0ELi64EEEEEEEEEvNT_6ParamsE:
        .type           _ZN7cutlass13device_kernelIN5flash19enable_sm80_to_sm89INS1_16FlashAttnBwdSm80INS1_25CollectiveMainloopBwdSm80ILi1ELi1EN4cute5tupleIJNS5_1CILi32EEENS7_ILi64EEENS7_ILi256EEEEEENS_10bfloat16_tEfNS_4arch4Sm80ELb0ELb1ELb0ELb0ELb0ELb0ELb0ELb0ELi2ELi2ELi2ELi1ELb1EEENS1_21CollectiveEpilogueBwdISB_SC_SE_Li256ELb0ELb0ELi4EEENS1_19SingleTileSchedulerILb0ELb0ELb0ELi64EEEEEEEEEvNT_6ParamsE,@function
        .size           _ZN7cutlass13device_kernelIN5flash19enable_sm80_to_sm89INS1_16FlashAttnBwdSm80INS1_25CollectiveMainloopBwdSm80ILi1ELi1EN4cute5tupleIJNS5_1CILi32EEENS7_ILi64EEENS7_ILi256EEEEEENS_10bfloat16_tEfNS_4arch4Sm80ELb0ELb1ELb0ELb0ELb0ELb0ELb0ELb0ELi2ELi2ELi2ELi1ELb1EEENS1_21CollectiveEpilogueBwdISB_SC_SE_Li256ELb0ELb0ELi4EEENS1_19SingleTileSchedulerILb0ELb0ELb0ELi64EEEEEEEEEvNT_6ParamsE,(.L_x_130 - _ZN7cutlass13device_kernelIN5flash19enable_sm80_to_sm89INS1_16FlashAttnBwdSm80INS1_25CollectiveMainloopBwdSm80ILi1ELi1EN4cute5tupleIJNS5_1CILi32EEENS7_ILi64EEENS7_ILi256EEEEEENS_10bfloat16_tEfNS_4arch4Sm80ELb0ELb1ELb0ELb0ELb0ELb0ELb0ELb0ELi2ELi2ELi2ELi1ELb1EEENS1_21CollectiveEpilogueBwdISB_SC_SE_Li256ELb0ELb0ELi4EEENS1_19SingleTileSchedulerILb0ELb0ELb0ELi64EEEEEEEEEvNT_6ParamsE)
        .other          _ZN7cutlass13device_kernelIN5flash19enable_sm80_to_sm89INS1_16FlashAttnBwdSm80INS1_25CollectiveMainloopBwdSm80ILi1ELi1EN4cute5tupleIJNS5_1CILi32EEENS7_ILi64EEENS7_ILi256EEEEEENS_10bfloat16_tEfNS_4arch4Sm80ELb0ELb1ELb0ELb0ELb0ELb0ELb0ELb0ELi2ELi2ELi2ELi1ELb1EEENS1_21CollectiveEpilogueBwdISB_SC_SE_Li256ELb0ELb0ELi4EEENS1_19SingleTileSchedulerILb0ELb0ELb0ELi64EEEEEEEEEvNT_6ParamsE,@"STO_CUDA_ENTRY STV_DEFAULT"
_ZN7cutlass13device_kernelIN5flash19enable_sm80_to_sm89INS1_16FlashAttnBwdSm80INS1_25CollectiveMainloopBwdSm80ILi1ELi1EN4cute5tupleIJNS5_1CILi32EEENS7_ILi64EEENS7_ILi256EEEEEENS_10bfloat16_tEfNS_4arch4Sm80ELb0ELb1ELb0ELb0ELb0ELb0ELb0ELb0ELi2ELi2ELi2ELi1ELb1EEENS1_21CollectiveEpilogueBwdISB_SC_SE_Li256ELb0ELb0ELi4EEENS1_19SingleTileSchedulerILb0ELb0ELb0ELi64EEEEEEEEEvNT_6ParamsE:
[----:B------:R-:W-:Y:S01]  /*0000*/  LDC R1, c[0x0][0x28] ;  /* 0x00000a00ff017b82 */ /* 0x000fe20000000800 */
[----:B------:R-:W-:Y:S05]  /*0010*/  EXIT ;  /* 0x000000000000794d */ /* 0x000fea0003800000 */
.L_x_4:
        /* <DEDUP_REMOVED lines=14> */
.L_x_130:


//--------------------- .text._ZN7cutlass13device_kernelIN5flash19enable_sm80_to_sm89INS1_16FlashAttnBwdSm80INS1_25CollectiveMainloopBwdSm80ILi1ELi1EN4cute5tupleIJNS5_1CILi32EEENS7_ILi64EEENS7_ILi256EEEEEENS_10bfloat16_tEfNS_4arch4Sm80ELb0ELb1ELb0ELb0ELb0ELb0ELb0ELb0ELi2ELi2ELi2ELi1ELb1EEENS1_24CollectiveEpilogueBwdGQAISB_fSE_Li256ELb0ELb0EEENS1_19SingleTileSchedulerILb0ELb0ELb0ELi64EEEEEEEEEvNT_6ParamsE --------------------------
	.section	.text._ZN7cutlass13device_kernelIN5flash19enable_sm80_to_sm89INS1_16FlashAttnBwdSm80INS1_25CollectiveMainloopBwdSm80ILi1ELi1EN4cute5tupleIJNS5_1CILi32EEENS7_ILi64EEENS7_ILi256EEEEEENS_10bfloat16_tEfNS_4arch4Sm80ELb0ELb1ELb0ELb0ELb0ELb0ELb0ELb0ELi2ELi2ELi2ELi1ELb1EEENS1_24CollectiveEpilogueBwdGQAISB_fSE_Li256ELb0ELb0EEENS1_19SingleTileSchedulerILb0ELb0ELb0ELi64EEEEEEEEEvNT_6ParamsE,"ax",@progbits
	.align	128
.text._ZN7cutlass13device_kernelIN5flash19enable_sm80_to_sm89INS1_16FlashAttnBwdSm80INS1_25CollectiveMainloopBwdSm80ILi1ELi1EN4cute5tupleIJNS5_1CILi32EEENS7_ILi64EEENS7_ILi256EEEEEENS_10bfloat16_tEfNS_4arch4Sm80ELb0ELb1ELb0ELb0ELb0ELb0ELb0ELb0ELi2ELi2ELi2ELi1ELb1EEENS1_24CollectiveEpilogueBwdGQAISB_fSE_Li256ELb0ELb0EEENS1_19SingleTileSchedulerILb0ELb0ELb0ELi64EEEEEEEEEvNT_6ParamsE:
        .type           _ZN7cutlass13device_kernelIN5flash19enable_sm80_to_sm89INS1_16FlashAttnBwdSm80INS1_25CollectiveMainloopBwdSm80ILi1ELi1EN4cute5tupleIJNS5_1CILi32EEENS7_ILi64EEENS7_ILi256EEEEEENS_10bfloat16_tEfNS_4arch4Sm80ELb0ELb1ELb0ELb0ELb0ELb0ELb0ELb0ELi2ELi2ELi2ELi1ELb1EEENS1_24CollectiveEpilogueBwdGQAISB_fSE_Li256ELb0ELb0EEENS1_19SingleTileSchedulerILb0ELb0ELb0ELi64EEEEEEEEEvNT_6ParamsE,@function
        .size           _ZN7cutlass13device_kernelIN5flash19enable_sm80_to_sm89INS1_16FlashAttnBwdSm80INS1_25CollectiveMainloopBwdSm80ILi1ELi1EN4cute5tupleIJNS5_1CILi32EEENS7_ILi64EEENS7_ILi256EEEEEENS_10bfloat16_tEfNS_4arch4Sm80ELb0ELb1ELb0ELb0ELb0ELb0ELb0ELb0ELi2ELi2ELi2ELi1ELb1EEENS1_24CollectiveEpilogueBwdGQAISB_fSE_Li256ELb0ELb0EEENS1_19SingleTileSchedulerILb0ELb0ELb0ELi64EEEEEEEEEvNT_6ParamsE,(.L_x_131 - _ZN7cutlass13device_kernelIN5flash19enable_sm80_to_sm89INS1_16FlashAttnBwdSm80INS1_25CollectiveMainloopBwdSm80ILi1ELi1EN4cute5tupleIJNS5_1CILi32EEENS7_ILi64EEENS7_ILi256EEEEEENS_10bfloat16_tEfNS_4arch4Sm80ELb0ELb1ELb0ELb0ELb0ELb0ELb0ELb0ELi2ELi2ELi2ELi1ELb1EEENS1_24CollectiveEpilogueBwdGQAISB_fSE_Li256ELb0ELb0EEENS1_19SingleTileSchedulerILb0ELb0ELb0ELi64EEEEEEEEEvNT_6ParamsE)
        .other          _ZN7cutlass13device_kernelIN5flash19enable_sm80_to_sm89INS1_16FlashAttnBwdSm80INS1_25CollectiveMainloopBwdSm80ILi1ELi1EN4cute5tupleIJNS5_1CILi32EEENS7_ILi64EEENS7_ILi256EEEEEENS_10bfloat16_tEfNS_4arch4Sm80ELb0ELb1ELb0ELb0ELb0ELb0ELb0ELb0ELi2ELi2ELi2ELi1ELb1EEENS1_24CollectiveEpilogueBwdGQAISB_fSE_Li256ELb0ELb0EEENS1_19SingleTileSchedulerILb0ELb0ELb0ELi64EEEEEEEEEvNT_6ParamsE,@"STO_CUDA_ENTRY STV_DEFAULT"
_ZN7cutlass13device_kernelIN5flash19enable_sm80_to_sm89INS1_16FlashAttnBwdSm80INS1_25CollectiveMainloopBwdSm80ILi1ELi1EN4cute5tupleIJNS5_1CILi32EEENS7_ILi64EEENS7_ILi256EEEEEENS_10bfloat16_tEfNS_4arch4Sm80ELb0ELb1ELb0ELb0ELb0ELb0ELb0ELb0ELi2ELi2ELi2ELi1ELb1EEENS1_24CollectiveEpilogueBwdGQAISB_fSE_Li256ELb0ELb0EEENS1_19SingleTileSchedulerILb0ELb0ELb0ELi64EEEEEEEEEvNT_6ParamsE:
[----:B------:R-:W-:Y:S01]  /*0000*/  LDC R1, c[0x0][0x28] ;  /* 0x00000a00ff017b82 */ /* 0x000fe20000000800 */
[----:B------:R-:W-:Y:S05]  /*0010*/  EXIT ;  /* 0x000000000000794d */ /* 0x000fea0003800000 */
.L_x_5:
        /* <DEDUP_REMOVED lines=14> */
.L_x_131:


//--------------------- .text._ZN7cutlass13device_kernelIN5flash19enable_sm80_to_sm89INS1_16FlashAttnBwdSm80INS1_25CollectiveMainloopBwdSm80ILi1ELi1EN4cute5tupleIJNS5_1CILi32EEENS7_ILi64EEENS7_ILi256EEEEEENS_10bfloat16_tEfNS_4arch4Sm80ELb0ELb1ELb0ELb1ELb0ELb0ELb0ELb0ELi2ELi2ELi2ELi1ELb1EEENS1_21CollectiveEpilogueBwdISB_SC_SE_Li256ELb1ELb0ELi4EEENS1_19SingleTileSchedulerILb1ELb0ELb0ELi64EEEEEEEEEvNT_6ParamsE --------------------------
	.section	.text._ZN7cutlass13device_kernelIN5flash19enable_sm80_to_sm89INS1_16FlashAttnBwdSm80INS1_25CollectiveMainloopBwdSm80ILi1ELi1EN4cute5tupleIJNS5_1CILi32EEENS7_ILi64EEENS7_ILi256EEEEEENS_10bfloat16_tEfNS_4arch4Sm80ELb0ELb1ELb0ELb1ELb0ELb0ELb0ELb0ELi2ELi2ELi2ELi1ELb1EEENS1_21CollectiveEpilogueBwdISB_SC_SE_Li256ELb1ELb0ELi4EEENS1_19SingleTileSchedulerILb1ELb0ELb0ELi64EEEEEEEEEvNT_6ParamsE,"ax",@progbits
	.align	128
.text._ZN7cutlass13device_kernelIN5flash19enable_sm80_to_sm89INS1_16FlashAttnBwdSm80INS1_25CollectiveMainloopBwdSm80ILi1ELi1EN4cute5tupleIJNS5_1CILi32EEENS7_ILi64EEENS7_ILi256EEEEEENS_10bfloat16_tEfNS_4arch4Sm80ELb0ELb1ELb0ELb1ELb0ELb0ELb0ELb0ELi2ELi2ELi2ELi1ELb1EEENS1_21CollectiveEpilogueBwdISB_SC_SE_Li256ELb1ELb0ELi4EEENS1_19SingleTileSchedulerILb1ELb0ELb0ELi64EEEEEEEEEvNT_6ParamsE:
        .type           _ZN7cutlass13device_kernelIN5flash19enable_sm80_to_sm89INS1_16FlashAttnBwdSm80INS1_25CollectiveMainloopBwdSm80ILi1ELi1EN4cute5tupleIJNS5_1CILi32EEENS7_ILi64EEENS7_ILi256EEEEEENS_10bfloat16_tEfNS_4arch4Sm80ELb0ELb1ELb0ELb1ELb0ELb0ELb0ELb0ELi2ELi2ELi2ELi1ELb1EEENS1_21CollectiveEpilogueBwdISB_SC_SE_Li256ELb1ELb0ELi4EEENS1_19SingleTileSchedulerILb1ELb0ELb0ELi64EEEEEEEEEvNT_6ParamsE,@function
        .size           _ZN7cutlass13device_kernelIN5flash19enable_sm80_to_sm89INS1_16FlashAttnBwdSm80INS1_25CollectiveMainloopBwdSm80ILi1ELi1EN4cute5tupleIJNS5_1CILi32EEENS7_ILi64EEENS7_ILi256EEEEEENS_10bfloat16_tEfNS_4arch4Sm80ELb0ELb1ELb0ELb1ELb0ELb0ELb0ELb0ELi2ELi2ELi2ELi1ELb1EEENS1_21CollectiveEpilogueBwdISB_SC_SE_Li256ELb1ELb0ELi4EEENS1_19SingleTileSchedulerILb1ELb0ELb0ELi64EEEEEEEEEvNT_6ParamsE,(.L_x_132 - _ZN7cutlass13device_kernelIN5flash19enable_sm80_to_sm89INS1_16FlashAttnBwdSm80INS1_25CollectiveMainloopBwdSm80ILi1ELi1EN4cute5tupleIJNS5_1CILi32EEENS7_ILi64EEENS7_ILi256EEEEEENS_10bfloat16_tEfNS_4arch4Sm80ELb0ELb1ELb0ELb1ELb0ELb0ELb0ELb0ELi2ELi2ELi2ELi1ELb1EEENS1_21CollectiveEpilogueBwdISB_SC_SE_Li256ELb1ELb0ELi4EEENS1_19SingleTileSchedulerILb1ELb0ELb0ELi64EEEEEEEEEvNT_6ParamsE)
        .other          _ZN7cutlass13device_kernelIN5flash19enable_sm80_to_sm89INS1_16FlashAttnBwdSm80INS1_25CollectiveMainloopBwdSm80ILi1ELi1EN4cute5tupleIJNS5_1CILi32EEENS7_ILi64EEENS7_ILi256EEEEEENS_10bfloat16_tEfNS_4arch4Sm80ELb0ELb1ELb0ELb1ELb0ELb0ELb0ELb0ELi2ELi2ELi2ELi1ELb1EEENS1_21CollectiveEpilogueBwdISB_SC_SE_Li256ELb1ELb0ELi4EEENS1_19SingleTileSchedulerILb1ELb0ELb0ELi64EEEEEEEEEvNT_6ParamsE,@"STO_CUDA_ENTRY STV_DEFAULT"
_ZN7cutlass13device_kernelIN5flash19enable_sm80_to_sm89INS1_16FlashAttnBwdSm80INS1_25CollectiveMainloopBwdSm80ILi1ELi1EN4cute5tupleIJNS5_1CILi32EEENS7_ILi64EEENS7_ILi256EEEEEENS_10bfloat16_tEfNS_4arch4Sm80ELb0ELb1ELb0ELb1ELb0ELb0ELb0ELb0ELi2ELi2ELi2ELi1ELb1EEENS1_21CollectiveEpilogueBwdISB_SC_SE_Li256ELb1ELb0ELi4EEENS1_19SingleTileSchedulerILb1ELb0ELb0ELi64EEEEEEEEEvNT_6ParamsE:
[----:B------:R-:W-:Y:S01]  /*0000*/  LDC R1, c[0x0][0x28] ;  /* 0x00000a00ff017b82 */ /* 0x000fe20000000800 */
[----:B------:R-:W-:Y:S05]  /*0010*/  EXIT ;  /* 0x000000000000794d */ /* 0x000fea0003800000 */
.L_x_6:
        /* <DEDUP_REMOVED lines=14> */
.L_x_132:


//--------------------- .text._ZN7cutlass13device_kernelIN5flash19enable_sm80_to_sm89INS1_16FlashAttnBwdSm80INS1_25CollectiveMainloopBwdSm80ILi1ELi1EN4cute5tupleIJNS5_1CILi32EEENS7_ILi64EEENS7_ILi256EEEEEENS_10bfloat16_tEfNS_4arch4Sm80ELb0ELb1ELb0ELb1ELb0ELb0ELb0ELb0ELi2ELi2ELi2ELi1ELb1EEENS1_24CollectiveEpilogueBwdGQAISB_fSE_Li256ELb1ELb0EEENS1_19SingleTileSchedulerILb1ELb0ELb0ELi64EEEEEEEEEvNT_6ParamsE --------------------------
	.section	.text._ZN7cutlass13device_kernelIN5flash19enable_sm80_to_sm89INS1_16FlashAttnBwdSm80INS1_25CollectiveMainloopBwdSm80ILi1ELi1EN4cute5tupleIJNS5_1CILi32EEENS7_ILi64EEENS7_ILi256EEEEEENS_10bfloat16_tEfNS_4arch4Sm80ELb0ELb1ELb0ELb1ELb0ELb0ELb0ELb0ELi2ELi2ELi2ELi1ELb1EEENS1_24CollectiveEpilogueBwdGQAISB_fSE_Li256ELb1ELb0EEENS1_19SingleTileSchedulerILb1ELb0ELb0ELi64EEEEEEEEEvNT_6ParamsE,"ax",@progbits
	.align	128
.text._ZN7cutlass13device_kernelIN5flash19enable_sm80_to_sm89INS1_16FlashAttnBwdSm80INS1_25CollectiveMainloopBwdSm80ILi1ELi1EN4cute5tupleIJNS5_1CILi32EEENS7_ILi64EEENS7_ILi256EEEEEENS_10bfloat16_tEfNS_4arch4Sm80ELb0ELb1ELb0ELb1ELb0ELb0ELb0ELb0ELi2ELi2ELi2ELi1ELb1EEENS1_24CollectiveEpilogueBwdGQAISB_fSE_Li256ELb1ELb0EEENS1_19SingleTileSchedulerILb1ELb0ELb0ELi64EEEEEEEEEvNT_6ParamsE:
        .type           _ZN7cutlass13device_kernelIN5flash19enable_sm80_to_sm89INS1_16FlashAttnBwdSm80INS1_25CollectiveMainloopBwdSm80ILi1ELi1EN4cute5tupleIJNS5_1CILi32EEENS7_ILi64EEENS7_ILi256EEEEEENS_10bfloat16_tEfNS_4arch4Sm80ELb0ELb1ELb0ELb1ELb0ELb0ELb0ELb0ELi2ELi2ELi2ELi1ELb1EEENS1_24CollectiveEpilogueBwdGQAISB_fSE_Li256ELb1ELb0EEENS1_19SingleTileSchedulerILb1ELb0ELb0ELi64EEEEEEEEEvNT_6ParamsE,@function
        .size           _ZN7cutlass13device_kernelIN5flash19enable_sm80_to_sm89INS1_16FlashAttnBwdSm80INS1_25CollectiveMainloopBwdSm80ILi1ELi1EN4cute5tupleIJNS5_1CILi32EEENS7_ILi64EEENS7_ILi256EEEEEENS_10bfloat16_tEfNS_4arch4Sm80ELb0ELb1ELb0ELb1ELb0ELb0ELb0ELb0ELi2ELi2ELi2ELi1ELb1EEENS1_24CollectiveEpilogueBwdGQAISB_fSE_Li256ELb1ELb0EEENS1_19SingleTileSchedulerILb1ELb0ELb0ELi64EEEEEEEEEvNT_6ParamsE,(.L_x_133 - _ZN7cutlass13device_kernelIN5flash19enable_sm80_to_sm89INS1_16FlashAttnBwdSm80INS1_25CollectiveMainloopBwdSm80ILi1ELi1EN4cute5tupleIJNS5_1CILi32EEENS7_ILi64EEENS7_ILi256EEEEEENS_10bfloat16_tEfNS_4arch4Sm80ELb0ELb1ELb0ELb1ELb0ELb0ELb0ELb0ELi2ELi2ELi2ELi1ELb1EEENS1_24CollectiveEpilogueBwdGQAISB_fSE_Li256ELb1ELb0EEENS1_19SingleTileSchedulerILb1ELb0ELb0ELi64EEEEEEEEEvNT_6ParamsE)
        .other          _ZN7cutlass13device_kernelIN5flash19enable_sm80_to_sm89INS1_16FlashAttnBwdSm80INS1_25CollectiveMainloopBwdSm80ILi1ELi1EN4cute5tupleIJNS5_1CILi32EEENS7_ILi64EEENS7_ILi256EEEEEENS_10bfloat16_tEfNS_4arch4Sm80ELb0ELb1ELb0ELb1ELb0ELb0ELb0ELb0ELi2ELi2ELi2ELi1ELb1EEENS1_24CollectiveEpilogueBwdGQAISB_fSE_Li256ELb1ELb0EEENS1_19SingleTileSchedulerILb1ELb0ELb0ELi64EEEEEEEEEvNT_6ParamsE,@"STO_CUDA_ENTRY STV_DEFAULT"
_ZN7cutlass13device_kernelIN5flash19enable_sm80_to_sm89INS1_16FlashAttnBwdSm80INS1_25CollectiveMainloopBwdSm80ILi1ELi1EN4cute5tupleIJNS5_1CILi32EEENS7_ILi64EEENS7_ILi256EEEEEENS_10bfloat16_tEfNS_4arch4Sm80ELb0ELb1ELb0ELb1ELb0ELb0ELb0ELb0ELi2ELi2ELi2ELi1ELb1EEENS1_24CollectiveEpilogueBwdGQAISB_fSE_Li256ELb1ELb0EEENS1_19SingleTileSchedulerILb1ELb0ELb0ELi64EEEEEEEEEvNT_6ParamsE:
[----:B------:R-:W-:Y:S01]  /*0000*/  LDC R1, c[0x0][0x28] ;  /* 0x00000a00ff017b82 */ /* 0x000fe20000000800 */
[----:B------:R-:W-:Y:S05]  /*0010*/  EXIT ;  /* 0x000000000000794d */ /* 0x000fea0003800000 */
.L_x_7:
        /* <DEDUP_REMOVED lines=14> */
.L_x_133:


//--------------------- .text._ZN7cutlass13device_kernelIN5flash19enable_sm80_to_sm89INS1_16FlashAttnBwdSm80INS1_25CollectiveMainloopBwdSm80ILi1ELi1EN4cute5tupleIJNS5_1CILi32EEENS7_ILi64EEENS7_ILi256EEEEEENS_10bfloat16_tEfNS_4arch4Sm80ELb1ELb0ELb0ELb0ELb0ELb0ELb0ELb0ELi2ELi2ELi2ELi1ELb1EEENS1_21CollectiveEpilogueBwdISB_SC_SE_Li256ELb0ELb0ELi4EEENS1_25SingleTileBwdLPTSchedulerILb0ELi64ELb0EEEEEEEEEvNT_6ParamsE --------------------------
	.section	.text._ZN7cutlass13device_kernelIN5flash19enable_sm80_to_sm89INS1_16FlashAttnBwdSm80INS1_25CollectiveMainloopBwdSm80ILi1ELi1EN4cute5tupleIJNS5_1CILi32EEENS7_ILi64EEENS7_ILi256EEEEEENS_10bfloat16_tEfNS_4arch4Sm80ELb1ELb0ELb0ELb0ELb0ELb0ELb0ELb0ELi2ELi2ELi2ELi1ELb1EEENS1_21CollectiveEpilogueBwdISB_SC_SE_Li256ELb0ELb0ELi4EEENS1_25SingleTileBwdLPTSchedulerILb0ELi64ELb0EEEEEEEEEvNT_6ParamsE,"ax",@progbits
	.align	128
.text._ZN7cutlass13device_kernelIN5flash19enable_sm80_to_sm89INS1_16FlashAttnBwdSm80INS1_25CollectiveMainloopBwdSm80ILi1ELi1EN4cute5tupleIJNS5_1CILi32EEENS7_ILi64EEENS7_ILi256EEEEEENS_10bfloat16_tEfNS_4arch4Sm80ELb1ELb0ELb0ELb0ELb0ELb0ELb0ELb0ELi2ELi2ELi2ELi1ELb1EEENS1_21CollectiveEpilogueBwdISB_SC_SE_Li256ELb0ELb0ELi4EEENS1_25SingleTileBwdLPTSchedulerILb0ELi64ELb0EEEEEEEEEvNT_6ParamsE:
        .type           _ZN7cutlass13device_kernelIN5flash19enable_sm80_to_sm89INS1_16FlashAttnBwdSm80INS1_25CollectiveMainloopBwdSm80ILi1ELi1EN4cute5tupleIJNS5_1CILi32EEENS7_ILi64EEENS7_ILi256EEEEEENS_10bfloat16_tEfNS_4arch4Sm80ELb1ELb0ELb0ELb0ELb0ELb0ELb0ELb0ELi2ELi2ELi2ELi1ELb1EEENS1_21CollectiveEpilogueBwdISB_SC_SE_Li256ELb0ELb0ELi4EEENS1_25SingleTileBwdLPTSchedulerILb0ELi64ELb0EEEEEEEEEvNT_6ParamsE,@function
        .size           _ZN7cutlass13device_kernelIN5flash19enable_sm80_to_sm89INS1_16FlashAttnBwdSm80INS1_25CollectiveMainloopBwdSm80ILi1ELi1EN4cute5tupleIJNS5_1CILi32EEENS7_ILi64EEENS7_ILi256EEEEEENS_10bfloat16_tEfNS_4arch4Sm80ELb1ELb0ELb0ELb0ELb0ELb0ELb0ELb0ELi2ELi2ELi2ELi1ELb1EEENS1_21CollectiveEpilogueBwdISB_SC_SE_Li256ELb0ELb0ELi4EEENS1_25SingleTileBwdLPTSchedulerILb0ELi64ELb0EEEEEEEEEvNT_6ParamsE,(.L_x_134 - _ZN7cutlass13device_kernelIN5flash19enable_sm80_to_sm89INS1_16FlashAttnBwdSm80INS1_25CollectiveMainloopBwdSm80ILi1ELi1EN4cute5tupleIJNS5_1CILi32EEENS7_ILi64EEENS7_ILi256EEEEEENS_10bfloat16_tEfNS_4arch4Sm80ELb1ELb0ELb0ELb0ELb0ELb0ELb0ELb0ELi2ELi2ELi2ELi1ELb1EEENS1_21CollectiveEpilogueBwdISB_SC_SE_Li256ELb0ELb0ELi4EEENS1_25SingleTileBwdLPTSchedulerILb0ELi64ELb0EEEEEEEEEvNT_6ParamsE)
        .other          _ZN7cutlass13device_kernelIN5flash19enable_sm80_to_sm89INS1_16FlashAttnBwdSm80INS1_25CollectiveMainloopBwdSm80ILi1ELi1EN4cute5tupleIJNS5_1CILi32EEENS7_ILi64EEENS7_ILi256EEEEEENS_10bfloat16_tEfNS_4arch4Sm80ELb1ELb0ELb0ELb0ELb0ELb0ELb0ELb0ELi2ELi2ELi2ELi1ELb1EEENS1_21CollectiveEpilogueBwdISB_SC_SE_Li256ELb0ELb0ELi4EEENS1_25SingleTileBwdLPTSchedulerILb0ELi64ELb0EEEEEEEEEvNT_6ParamsE,@"STO_CUDA_ENTRY STV_DEFAULT"
_ZN7cutlass13device_kernelIN5flash19enable_sm80_to_sm89INS1_16FlashAttnBwdSm80INS1_25CollectiveMainloopBwdSm80ILi1ELi1EN4cute5tupleIJNS5_1CILi32EEENS7_ILi64EEENS7_ILi256EEEEEENS_10bfloat16_tEfNS_4arch4Sm80ELb1ELb0ELb0ELb0ELb0ELb0ELb0ELb0ELi2ELi2ELi2ELi1ELb1EEENS1_21CollectiveEpilogueBwdISB_SC_SE_Li256ELb0ELb0ELi4EEENS1_25SingleTileBwdLPTSchedulerILb0ELi64ELb0EEEEEEEEEvNT_6ParamsE:
[----:B------:R-:W-:Y:S01]  /*0000*/  LDC R1, c[0x0][0x28] ;  /* 0x00000a00ff017b82 */ /* 0x000fe20000000800 */
[----:B------:R-:W-:Y:S05]  /*0010*/  EXIT ;  /* 0x000000000000794d */ /* 0x000fea0003800000 */
.L_x_8:
        /* <DEDUP_REMOVED lines=14> */
.L_x_134:


//--------------------- .text._ZN7cutlass13device_kernelIN5flash19enable_sm80_to_sm89INS1_16FlashAttnBwdSm80INS1_25CollectiveMainloopBwdSm80ILi1ELi1EN4cute5tupleIJNS5_1CILi32EEENS7_ILi64EEENS7_ILi256EEEEEENS_10bfloat16_tEfNS_4arch4Sm80ELb1ELb0ELb0ELb0ELb0ELb0ELb0ELb0ELi2ELi2ELi2ELi1ELb1EEENS1_24CollectiveEpilogueBwdGQAISB_fSE_Li256ELb0ELb0EEENS1_25SingleTileBwdLPTSchedulerILb0ELi64ELb0EEEEEEEEEvNT_6ParamsE --------------------------
	.section	.text._ZN7cutlass13device_kernelIN5flash19enable_sm80_to_sm89INS1_16FlashAttnBwdSm80INS1_25CollectiveMainloopBwdSm80ILi1ELi1EN4cute5tupleIJNS5_1CILi32EEENS7_ILi64EEENS7_ILi256EEEEEENS_10bfloat16_tEfNS_4arch4Sm80ELb1ELb0ELb0ELb0ELb0ELb0ELb0ELb0ELi2ELi2ELi2ELi1ELb1EEENS1_24CollectiveEpilogueBwdGQAISB_fSE_Li256ELb0ELb0EEENS1_25SingleTileBwdLPTSchedulerILb0ELi64ELb0EEEEEEEEEvNT_6ParamsE,"ax",@progbits
	.align	128
.text._ZN7cutlass13device_kernelIN5flash19enable_sm80_to_sm89INS1_16FlashAttnBwdSm80INS1_25CollectiveMainloopBwdSm80ILi1ELi1EN4cute5tupleIJNS5_1CILi32EEENS7_ILi64EEENS7_ILi256EEEEEENS_10bfloat16_tEfNS_4arch4Sm80ELb1ELb0ELb0ELb0ELb0ELb0ELb0ELb0ELi2ELi2ELi2ELi1ELb1EEENS1_24CollectiveEpilogueBwdGQAISB_fSE_Li256ELb0ELb0EEENS1_25SingleTileBwdLPTSchedulerILb0ELi64ELb0EEEEEEEEEvNT_6ParamsE:
        .type           _ZN7cutlass13device_kernelIN5flash19enable_sm80_to_sm89INS1_16FlashAttnBwdSm80INS1_25CollectiveMainloopBwdSm80ILi1ELi1EN4cute5tupleIJNS5_1CILi32EEENS7_ILi64EEENS7_ILi256EEEEEENS_10bfloat16_tEfNS_4arch4Sm80ELb1ELb0ELb0ELb0ELb0ELb0ELb0ELb0ELi2ELi2ELi2ELi1ELb1EEENS1_24CollectiveEpilogueBwdGQAISB_fSE_Li256ELb0ELb0EEENS1_25SingleTileBwdLPTSchedulerILb0ELi64ELb0EEEEEEEEEvNT_6ParamsE,@function
        .size           _ZN7cutlass13device_kernelIN5flash19enable_sm80_to_sm89INS1_16FlashAttnBwdSm80INS1_25CollectiveMainloopBwdSm80ILi1ELi1EN4cute5tupleIJNS5_1CILi32EEENS7_ILi64EEENS7_ILi256EEEEEENS_10bfloat16_tEfNS_4arch4Sm80ELb1ELb0ELb0ELb0ELb0ELb0ELb0ELb0ELi2ELi2ELi2ELi1ELb1EEENS1_24CollectiveEpilogueBwdGQAISB_fSE_Li256ELb0ELb0EEENS1_25SingleTileBwdLPTSchedulerILb0ELi64ELb0EEEEEEEEEvNT_6ParamsE,(.L_x_135 - _ZN7cutlass13device_kernelIN5flash19enable_sm80_to_sm89INS1_16FlashAttnBwdSm80INS1_25CollectiveMainloopBwdSm80ILi1ELi1EN4cute5tupleIJNS5_1CILi32EEENS7_ILi64EEENS7_ILi256EEEEEENS_10bfloat16_tEfNS_4arch4Sm80ELb1ELb0ELb0ELb0ELb0ELb0ELb0ELb0ELi2ELi2ELi2ELi1ELb1EEENS1_24CollectiveEpilogueBwdGQAISB_fSE_Li256ELb0ELb0EEENS1_25SingleTileBwdLPTSchedulerILb0ELi64ELb0EEEEEEEEEvNT_6ParamsE)
        .other          _ZN7cutlass13device_kernelIN5flash19enable_sm80_to_sm89INS1_16FlashAttnBwdSm80INS1_25CollectiveMainloopBwdSm80ILi1ELi1EN4cute5tupleIJNS5_1CILi32EEENS7_ILi64EEENS7_ILi256EEEEEENS_10bfloat16_tEfNS_4arch4Sm80ELb1ELb0ELb0ELb0ELb0ELb0ELb0ELb0ELi2ELi2ELi2ELi1ELb1EEENS1_24CollectiveEpilogueBwdGQAISB_fSE_Li256ELb0ELb0EEENS1_25SingleTileBwdLPTSchedulerILb0ELi64ELb0EEEEEEEEEvNT_6ParamsE,@"STO_CUDA_ENTRY STV_DEFAULT"
_ZN7cutlass13device_kernelIN5flash19enable_sm80_to_sm89INS1_16FlashAttnBwdSm80INS1_25CollectiveMainloopBwdSm80ILi1ELi1EN4cute5tupleIJNS5_1CILi32EEENS7_ILi64EEENS7_ILi256EEEEEENS_10bfloat16_tEfNS_4arch4Sm80ELb1ELb0ELb0ELb0ELb0ELb0ELb0ELb0ELi2ELi2ELi2ELi1ELb1EEENS1_24CollectiveEpilogueBwdGQAISB_fSE_Li256ELb0ELb0EEENS1_25SingleTileBwdLPTSchedulerILb0ELi64ELb0EEEEEEEEEvNT_6ParamsE:
[----:B------:R-:W-:Y:S01]  /*0000*/  LDC R1, c[0x0][0x28] ;  /* 0x00000a00ff017b82 */ /* 0x000fe20000000800 */
[----:B------:R-:W-:Y:S05]  /*0010*/  EXIT ;  /* 0x000000000000794d */ /* 0x000fea0003800000 */
.L_x_9:
        /* <DEDUP_REMOVED lines=14> */
.L_x_135:


//--------------------- .text._ZN7cutlass13device_kernelIN5flash22FlashAttnBwdPreprocessIN4cute5tupleIJNS3_1CILi32EEENS5_ILi256EEEEEENS_10bfloat16_tEfNS_4arch4Sm80ELb1ELb0EEEEEvNT_6ParamsE --------------------------
	.section	.text._ZN7cutlass13device_kernelIN5flash22FlashAttnBwdPreprocessIN4cute5tupleIJNS3_1CILi32EEENS5_ILi256EEEEEENS_10bfloat16_tEfNS_4arch4Sm80ELb1ELb0EEEEEvNT_6ParamsE,"ax",@progbits
	.align	128
.text._ZN7cutlass13device_kernelIN5flash22FlashAttnBwdPreprocessIN4cute5tupleIJNS3_1CILi32EEENS5_ILi256EEEEEENS_10bfloat16_tEfNS_4arch4Sm80ELb1ELb0EEEEEvNT_6ParamsE:
        .type           _ZN7cutlass13device_kernelIN5flash22FlashAttnBwdPreprocessIN4cute5tupleIJNS3_1CILi32EEENS5_ILi256EEEEEENS_10bfloat16_tEfNS_4arch4Sm80ELb1ELb0EEEEEvNT_6ParamsE,@function
        .size           _ZN7cutlass13device_kernelIN5flash22FlashAttnBwdPreprocessIN4cute5tupleIJNS3_1CILi32EEENS5_ILi256EEEEEENS_10bfloat16_tEfNS_4arch4Sm80ELb1ELb0EEEEEvNT_6ParamsE,(.L_x_136 - _ZN7cutlass13device_kernelIN5flash22FlashAttnBwdPreprocessIN4cute5tupleIJNS3_1CILi32EEENS5_ILi256EEEEEENS_10bfloat16_tEfNS_4arch4Sm80ELb1ELb0EEEEEvNT_6ParamsE)
        .other          _ZN7cutlass13device_kernelIN5flash22FlashAttnBwdPreprocessIN4cute5tupleIJNS3_1CILi32EEENS5_ILi256EEEEEENS_10bfloat16_tEfNS_4arch4Sm80ELb1ELb0EEEEEvNT_6ParamsE,@"STO_CUDA_ENTRY STV_DEFAULT"
_ZN7cutlass13device_kernelIN5flash22FlashAttnBwdPreprocessIN4cute5tupleIJNS3_1CILi32EEENS5_ILi256EEEEEENS_10bfloat16_tEfNS_4arch4Sm80ELb1ELb0EEEEEvNT_6ParamsE:
[----:B------:R-:W-:Y:S01]  /*0000*/  LDC R1, c[0x0][0x28] ;  /* 0x00000a00ff017b82 */ /* 0x000fe20000000800 */
[----:B------:R-:W0:Y:S01]  /*0010*/  S2R R39, SR_CTAID.X ;  /* 0x0000000000277919 */ /* 0x000e220000002500 */
[----:B------:R-:W-:-:S06]  /*0020*/  ULDC UR4, c[0x0][0x218] ;  /* 0x0000860000047ab9 */ /* 0x000fcc0000000800 */
[----:B------:R-:W1:Y:S01]  /*0030*/  S2UR UR8, SR_CTAID.Y ;  /* 0x00000000000879c3 */ /* 0x000e620000002600 */
[----:B------:R-:W-:Y:S01]  /*0040*/  IMAD.MOV.U32 R48, RZ, RZ, 0x7f800000 ;  /* 0x7f800000ff307424 */ /* 0x000fe200078e00ff */
[----:B------:R-:W2:Y:S01]  /*0050*/  S2R R41, SR_TID.X ;  /* 0x0000000000297919 */ /* 0x000ea20000002100 */
[----:B------:R-:W-:-:S05]  /*0060*/  ULDC.64 UR6, c[0x0][0x208] ;  /* 0x0000820000067ab9 */ /* 0x000fca0000000a00 */
[----:B------:R-:W3:Y:S08]  /*0070*/  S2UR UR9, SR_CTAID.Z ;  /* 0x00000000000979c3 */ /* 0x000ef00000002700 */
[----:B------:R-:W4:Y:S01]  /*0080*/  LDC.64 R50, c[0x0][0x250] ;  /* 0x00009400ff327b82 */ /* 0x000f220000000a00 */
[----:B-1----:R-:W-:-:S07]  /*0090*/  USHF.R.S32.HI UR10, URZ, 0x1f, UR8 ;  /* 0x0000001f3f0a7899 */ /* 0x002fce0008011408 */
[----:B------:R-:W1:Y:S01]  /*00a0*/  LDC.64 R26, c[0x0][0x238] ;  /* 0x00008e00ff1a7b82 */ /* 0x000e620000000a00 */
[----:B0-----:R-:W-:Y:S01]  /*00b0*/  IMAD.SHL.U32 R2, R39, 0x20, RZ ;  /* 0x0000002027027824 */ /* 0x001fe200078e00ff */
[----:B---3--:R-:W-:-:S06]  /*00c0*/  USHF.R.S32.HI UR11, URZ, 0x1f, UR9 ;  /* 0x0000001f3f0b7899 */ /* 0x008fcc0008011409 */
[----:B------:R-:W0:Y:S01]  /*00d0*/  LDC.64 R20, c[0x0][0x258] ;  /* 0x00009600ff147b82 */ /* 0x000e220000000a00 */
[----:B--2---:R-:W-:Y:S02]  /*00e0*/  ISETP.GT.AND P0, PT, R41, 0x1f, PT ;  /* 0x0000001f2900780c */ /* 0x004fe40003f04270 */
[----:B------:R-:W-:-:S04]  /*00f0*/  IADD3 R43, -R2, UR4, RZ ;  /* 0x00000004022b7c10 */ /* 0x000fc8000fffe1ff */
[----:B------:R-:W-:-:S13]  /*0100*/  ISETP.GE.OR P1, PT, R41, R43, P0 ;  /* 0x0000002b2900720c */ /* 0x000fda0000726670 */
[----:B------:R-:W2:Y:S01]  /*0110*/  @!P1 LDC.64 R6, c[0x0][0x290] ;  /* 0x0000a400ff069b82 */ /* 0x000ea20000000a00 */
[----:B------:R-:W-:Y:S02]  /*0120*/  @!P1 SHF.R.S32.HI R5, RZ, 0x1f, R41 ;  /* 0x0000001fff059819 */ /* 0x000fe40000011429 */
[----:B------:R-:W-:-:S04]  /*0130*/  @!P1 IADD3 R4, P2, R2, R41, RZ ;  /* 0x0000002902049210 */ /* 0x000fc80007f5e0ff */
[----:B------:R-:W-:Y:S01]  /*0140*/  @!P1 LEA.HI.X.SX32 R5, R2, R5, 0x1, P2 ;  /* 0x0000000502059211 */ /* 0x000fe200010f0eff */
[----:B------:R-:W3:Y:S08]  /*0150*/  @!P1 LDC.64 R8, c[0x0][0x298] ;  /* 0x0000a600ff089b82 */ /* 0x000ef00000000a00 */
[----:B------:R-:W4:Y:S01]  /*0160*/  @!P1 LDC.64 R10, c[0x0][0x288] ;  /* 0x0000a200ff0a9b82 */ /* 0x000f220000000a00 */
[----:B--2---:R-:W-:-:S02]  /*0170*/  @!P1 IMAD R0, R6, UR10, RZ ;  /* 0x0000000a06009c24 */ /* 0x004fc4000f8e02ff */
[----:B------:R-:W-:-:S04]  /*0180*/  @!P1 IMAD.WIDE.U32 R4, R6, UR8, R4 ;  /* 0x0000000806049c25 */ /* 0x000fc8000f8e0004 */
[----:B------:R-:W-:Y:S02]  /*0190*/  @!P1 IMAD R7, R7, UR8, R0 ;  /* 0x0000000807079c24 */ /* 0x000fe4000f8e0200 */
[C---:B---3--:R-:W-:Y:S02]  /*01a0*/  @!P1 IMAD R0, R8.reuse, UR11, RZ ;  /* 0x0000000b08009c24 */ /* 0x048fe4000f8e02ff */
[----:B------:R-:W-:Y:S02]  /*01b0*/  @!P1 IMAD.IADD R5, R5, 0x1, R7 ;  /* 0x0000000105059824 */ /* 0x000fe400078e0207 */
[----:B------:R-:W-:Y:S02]  /*01c0*/  @!P1 IMAD R7, R9, UR9, R0 ;  /* 0x0000000909079c24 */ /* 0x000fe4000f8e0200 */
[----:B------:R-:W-:Y:S02]  /*01d0*/  @!P1 IMAD.WIDE.U32 R4, R8, UR9, R4 ;  /* 0x0000000908049c25 */ /* 0x000fe4000f8e0004 */
[----:B------:R-:W2:Y:S03]  /*01e0*/  LDC.64 R8, c[0x0][0x230] ;  /* 0x00008c00ff087b82 */ /* 0x000ea60000000a00 */
[----:B------:R-:W-:-:S02]  /*01f0*/  @!P1 IADD3 R0, R5, R7, RZ ;  /* 0x0000000705009210 */ /* 0x000fc40007ffe0ff */
[----:B----4-:R-:W-:-:S04]  /*0200*/  @!P1 LEA R6, P2, R4, R10, 0x2 ;  /* 0x0000000a04069211 */ /* 0x010fc800078410ff */
[----:B------:R-:W-:Y:S02]  /*0210*/  @!P1 LEA.HI.X R7, R4, R11, R0, 0x2, P2 ;  /* 0x0000000b04079211 */ /* 0x000fe400010f1400 */
[----:B------:R-:W-:-:S03]  /*0220*/  SHF.R.S32.HI R0, RZ, 0x1f, R41 ;  /* 0x0000001fff007819 */ /* 0x000fc60000011429 */
[----:B------:R1:W5:Y:S01]  /*0230*/  @!P1 LDG.E R48, desc[UR6][R6.64] ;  /* 0x0000000606309981 */ /* 0x000362000c1e1900 */
[----:B------:R-:W-:Y:S01]  /*0240*/  LEA.HI R0, R0, R41, RZ, 0x4 ;  /* 0x0000002900007211 */ /* 0x000fe200078f20ff */
[----:B------:R-:W-:Y:S01]  /*0250*/  BSSY B0, `(.L_x_10) ;  /* 0x0000030000007945 */ /* 0x000fe20003800000 */
[----:B------:R-:W-:Y:S02]  /*0260*/  CS2R R10, SRZ ;  /* 0x00000000000a7805 */ /* 0x000fe4000001ff00 */
[----:B------:R-:W-:Y:S02]  /*0270*/  CS2R R16, SRZ ;  /* 0x0000000000107805 */ /* 0x000fe4000001ff00 */
[----:B------:R-:W-:Y:S02]  /*0280*/  LOP3.LUT R38, R0, 0xfffffff0, RZ, 0xc0, !PT ;  /* 0xfffffff000267812 */ /* 0x000fe400078ec0ff */
[----:B------:R-:W-:Y:S02]  /*0290*/  CS2R R12, SRZ ;  /* 0x00000000000c7805 */ /* 0x000fe4000001ff00 */
[----:B------:R-:W-:-:S02]  /*02a0*/  SHF.R.S32.HI R36, RZ, 0x4, R0 ;  /* 0x00000004ff247819 */ /* 0x000fc40000011400 */
[----:B------:R-:W-:Y:S02]  /*02b0*/  CS2R R14, SRZ ;  /* 0x00000000000e7805 */ /* 0x000fe4000001ff00 */
[----:B------:R-:W-:Y:S01]  /*02c0*/  CS2R R18, SRZ ;  /* 0x0000000000127805 */ /* 0x000fe2000001ff00 */
[----:B------:R-:W-:Y:S01]  /*02d0*/  IMAD.IADD R38, R41, 0x1, -R38 ;  /* 0x0000000129267824 */ /* 0x000fe200078e0a26 */
[----:B------:R-:W-:Y:S01]  /*02e0*/  ISETP.GE.AND P1, PT, R36, R43, PT ;  /* 0x0000002b2400720c */ /* 0x000fe20003f26270 */
[----:B--2---:R-:W-:Y:S01]  /*02f0*/  IMAD R4, R8, UR10, RZ ;  /* 0x0000000a08047c24 */ /* 0x004fe2000f8e02ff */
[----:B------:R-:W-:Y:S01]  /*0300*/  SHF.R.S32.HI R37, RZ, 0x1f, R36 ;  /* 0x0000001fff257819 */ /* 0x000fe20000011424 */
[----:B-1----:R-:W-:Y:S01]  /*0310*/  IMAD R6, R26, UR11, RZ ;  /* 0x0000000b1a067c24 */ /* 0x002fe2000f8e02ff */
[----:B------:R-:W-:Y:S01]  /*0320*/  SHF.L.U32 R44, R38, 0x3, RZ ;  /* 0x00000003262c7819 */ /* 0x000fe200000006ff */
[----:B------:R-:W-:Y:S02]  /*0330*/  IMAD R7, R9, UR8, R4 ;  /* 0x0000000809077c24 */ /* 0x000fe4000f8e0204 */
[----:B------:R-:W-:Y:S01]  /*0340*/  VIADD R0, R36, 0x10 ;  /* 0x0000001024007836 */ /* 0x000fe20000000000 */
[----:B------:R-:W-:Y:S01]  /*0350*/  SHF.R.S32.HI R45, RZ, 0x1f, R44 ;  /* 0x0000001fff2d7819 */ /* 0x000fe2000001142c */
[----:B------:R-:W-:-:S02]  /*0360*/  IMAD R27, R27, UR9, R6 ;  /* 0x000000091b1b7c24 */ /* 0x000fc4000f8e0206 */
[----:B0-----:R-:W-:Y:S01]  /*0370*/  IMAD R28, R20, UR11, RZ ;  /* 0x0000000b141c7c24 */ /* 0x001fe2000f8e02ff */
[----:B------:R-:W-:Y:S01]  /*0380*/  ISETP.GE.AND P2, PT, R0, R43, PT ;  /* 0x0000002b0000720c */ /* 0x000fe20003f46270 */
[----:B------:R-:W-:-:S04]  /*0390*/  IMAD.WIDE.U32 R4, R8, UR8, R44 ;  /* 0x0000000808047c25 */ /* 0x000fc8000f8e002c */
[C---:B------:R-:W-:Y:S02]  /*03a0*/  IMAD R8, R50.reuse, UR10, RZ ;  /* 0x0000000a32087c24 */ /* 0x040fe4000f8e02ff */
[----:B------:R-:W-:Y:S01]  /*03b0*/  IMAD.IADD R5, R5, 0x1, R7 ;  /* 0x0000000105057824 */ /* 0x000fe200078e0207 */
[----:B------:R-:W-:Y:S01]  /*03c0*/  CS2R R6, SRZ ;  /* 0x0000000000067805 */ /* 0x000fe2000001ff00 */
[----:B------:R-:W-:Y:S01]  /*03d0*/  IMAD R51, R51, UR8, R8 ;  /* 0x0000000833337c24 */ /* 0x000fe2000f8e0208 */
[----:B------:R-:W-:Y:S01]  /*03e0*/  CS2R R8, SRZ ;  /* 0x0000000000087805 */ /* 0x000fe2000001ff00 */
[----:B------:R-:W-:-:S04]  /*03f0*/  IMAD.WIDE.U32 R22, R50, UR8, R44 ;  /* 0x0000000832167c25 */ /* 0x000fc8000f8e002c */
[----:B------:R-:W-:Y:S01]  /*0400*/  IMAD.WIDE.U32 R24, R26, UR9, R4 ;  /* 0x000000091a187c25 */ /* 0x000fe2000f8e0004 */
[----:B------:R-:W-:Y:S02]  /*0410*/  CS2R R4, SRZ ;  /* 0x0000000000047805 */ /* 0x000fe4000001ff00 */
[----:B------:R-:W-:Y:S01]  /*0420*/  IADD3 R51, R23, R51, RZ ;  /* 0x0000003317337210 */ /* 0x000fe20007ffe0ff */
[----:B------:R-:W-:-:S04]  /*0430*/  IMAD.WIDE R46, R39, 0x20, R36 ;  /* 0x00000020272e7825 */ /* 0x000fc800078e0224 */
[----:B------:R-:W-:Y:S01]  /*0440*/  IMAD.IADD R27, R25, 0x1, R27 ;  /* 0x00000001191b7824 */ /* 0x000fe200078e021b */
[----:B------:R-:W-:Y:S06]  /*0450*/  @P1 BRA `(.L_x_11) ;  /* 0x00000000003c1947 */ /* 0x000fec0003800000 */
[----:B------:R-:W-:Y:S01]  /*0460*/  ULDC.64 UR12, c[0x0][0x228] ;  /* 0x00008a00000c7ab9 */ /* 0x000fe20000000a00 */
[----:B------:R-:W-:Y:S01]  /*0470*/  MOV R26, R24 ;  /* 0x00000018001a7202 */ /* 0x000fe20000000f00 */
[----:B------:R-:W-:Y:S01]  /*0480*/  IMAD R29, R47, UR12, RZ ;  /* 0x0000000c2f1d7c24 */ /* 0x000fe2000f8e02ff */
[----:B------:R-:W-:Y:S01]  /*0490*/  ULDC UR5, c[0x0][0x21c] ;  /* 0x0000870000057ab9 */ /* 0x000fe20000000800 */
[C---:B------:R-:W-:Y:S01]  /*04a0*/  VIADD R30, R44.reuse, 0x80 ;  /* 0x000000802c1e7836 */ /* 0x040fe20000000000 */
[----:B------:R-:W-:Y:S01]  /*04b0*/  ISETP.GE.AND P3, PT, R44, UR5, PT ;  /* 0x000000052c007c0c */ /* 0x000fe2000bf66270 */
[----:B------:R-:W-:-:S03]  /*04c0*/  IMAD.WIDE.U32 R32, R46, UR12, R26 ;  /* 0x0000000c2e207c25 */ /* 0x000fc6000f8e001a */
[----:B------:R-:W-:Y:S01]  /*04d0*/  ISETP.GE.AND P4, PT, R30, UR5, PT ;  /* 0x000000051e007c0c */ /* 0x000fe2000bf86270 */
[----:B------:R-:W-:Y:S01]  /*04e0*/  IMAD R29, R46, UR13, R29 ;  /* 0x0000000d2e1d7c24 */ /* 0x000fe2000f8e021d */
[----:B------:R-:W-:Y:S02]  /*04f0*/  ULDC.64 UR12, c[0x0][0x210] ;  /* 0x00008400000c7ab9 */ /* 0x000fe40000000a00 */
[----:B------:R-:W-:Y:S01]  /*0500*/  LEA R30, P5, R32, UR12, 0x1 ;  /* 0x0000000c201e7c11 */ /* 0x000fe2000f8a08ff */
[----:B------:R-:W-:-:S05]  /*0510*/  IMAD.IADD R29, R33, 0x1, R29 ;  /* 0x00000001211d7824 */ /* 0x000fca00078e021d */
[----:B------:R-:W-:-:S05]  /*0520*/  LEA.HI.X R31, R32, UR13, R29, 0x1, P5 ;  /* 0x0000000d201f7c11 */ /* 0x000fca000a8f0c1d */
[----:B------:R0:W5:Y:S04]  /*0530*/  @!P3 LDG.E.128 R4, desc[UR6][R30.64] ;  /* 0x000000061e04b981 */ /* 0x000168000c1e1d00 */
[----:B------:R0:W5:Y:S02]  /*0540*/  @!P4 LDG.E.128 R12, desc[UR6][R30.64+0x100] ;  /* 0x000100061e0cc981 */ /* 0x000164000c1e1d00 */
.L_x_11:
[----:B------:R-:W-:Y:S05]  /*0550*/  BSYNC B0 ;  /* 0x0000000000007941 */ /* 0x000fea0003800000 */
.L_x_10:
[----:B------:R-:W-:Y:S04]  /*0560*/  BSSY B0, `(.L_x_12) ;  /* 0x0000013000007945 */ /* 0x000fe80003800000 */
[----:B------:R-:W-:Y:S05]  /*0570*/  @P2 BRA `(.L_x_13) ;  /* 0x0000000000442947 */ /* 0x000fea0003800000 */
[----:B------:R-:W-:Y:S01]  /*0580*/  IADD3 R25, P3, R46, 0x10, RZ ;  /* 0x000000102e197810 */ /* 0x000fe20007f7e0ff */
[----:B------:R-:W-:Y:S01]  /*0590*/  ULDC.64 UR12, c[0x0][0x228] ;  /* 0x00008a00000c7ab9 */ /* 0x000fe20000000a00 */
[----:B------:R-:W-:Y:S02]  /*05a0*/  ULDC UR5, c[0x0][0x21c] ;  /* 0x0000870000057ab9 */ /* 0x000fe40000000800 */
[----:B------:R-:W-:Y:S01]  /*05b0*/  ISETP.GE.AND P4, PT, R44, UR5, PT ;  /* 0x000000052c007c0c */ /* 0x000fe2000bf86270 */
[----:B------:R-:W-:-:S04]  /*05c0*/  IMAD.X R26, RZ, RZ, R47, P3 ;  /* 0x000000ffff1a7224 */ /* 0x000fc800018e062f */
[----:B0-----:R-:W-:Y:S01]  /*05d0*/  IMAD R30, R26, UR12, RZ ;  /* 0x0000000c1a1e7c24 */ /* 0x001fe2000f8e02ff */
[----:B------:R-:W-:Y:S01]  /*05e0*/  MOV R26, R24 ;  /* 0x00000018001a7202 */ /* 0x000fe20000000f00 */
[----:B------:R-:W-:-:S04]  /*05f0*/  VIADD R24, R44, 0x80 ;  /* 0x000000802c187836 */ /* 0x000fc80000000000 */
[----:B------:R-:W-:Y:S01]  /*0600*/  IMAD.WIDE.U32 R26, R25, UR12, R26 ;  /* 0x0000000c191a7c25 */ /* 0x000fe2000f8e001a */
[----:B------:R-:W-:-:S03]  /*0610*/  ISETP.GE.AND P5, PT, R24, UR5, PT ;  /* 0x0000000518007c0c */ /* 0x000fc6000bfa6270 */
[----:B------:R-:W-:Y:S01]  /*0620*/  IMAD R25, R25, UR13, R30 ;  /* 0x0000000d19197c24 */ /* 0x000fe2000f8e021e */
[----:B------:R-:W-:Y:S02]  /*0630*/  ULDC.64 UR12, c[0x0][0x210] ;  /* 0x00008400000c7ab9 */ /* 0x000fe40000000a00 */
[----:B------:R-:W-:Y:S01]  /*0640*/  LEA R24, P3, R26, UR12, 0x1 ;  /* 0x0000000c1a187c11 */ /* 0x000fe2000f8608ff */
[----:B------:R-:W-:-:S05]  /*0650*/  IMAD.IADD R25, R27, 0x1, R25 ;  /* 0x000000011b197824 */ /* 0x000fca00078e0219 */
[----:B------:R-:W-:-:S05]  /*0660*/  LEA.HI.X R25, R26, UR13, R25, 0x1, P3 ;  /* 0x0000000d1a197c11 */ /* 0x000fca00098f0c19 */
[----:B------:R1:W5:Y:S04]  /*0670*/  @!P4 LDG.E.128 R8, desc[UR6][R24.64] ;  /* 0x000000061808c981 */ /* 0x000368000c1e1d00 */
[----:B------:R1:W5:Y:S02]  /*0680*/  @!P5 LDG.E.128 R16, desc[UR6][R24.64+0x100] ;  /* 0x000100061810d981 */ /* 0x000364000c1e1d00 */
.L_x_13:
[----:B------:R-:W-:Y:S05]  /*0690*/  BSYNC B0 ;  /* 0x0000000000007941 */ /* 0x000fea0003800000 */
.L_x_12:
[----:B------:R-:W-:Y:S01]  /*06a0*/  MOV R50, R22 ;  /* 0x0000001600327202 */ /* 0x000fe20000000f00 */
[----:B------:R-:W-:Y:S01]  /*06b0*/  IMAD R53, R21, UR9, R28 ;  /* 0x0000000915357c24 */ /* 0x000fe2000f8e021c */
[----:B------:R-:W-:Y:S01]  /*06c0*/  BSSY B0, `(.L_x_14) ;  /* 0x000001b000007945 */ /* 0x000fe20003800000 */
[----:B-1----:R-:W-:Y:S02]  /*06d0*/  CS2R R24, SRZ ;  /* 0x0000000000187805 */ /* 0x002fe4000001ff00 */
[----:B------:R-:W-:Y:S01]  /*06e0*/  CS2R R22, SRZ ;  /* 0x0000000000167805 */ /* 0x000fe2000001ff00 */
[----:B------:R-:W-:Y:S01]  /*06f0*/  IMAD.WIDE.U32 R50, R20, UR9, R50 ;  /* 0x0000000914327c25 */ /* 0x000fe2000f8e0032 */
[----:B------:R-:W-:Y:S02]  /*0700*/  CS2R R20, SRZ ;  /* 0x0000000000147805 */ /* 0x000fe4000001ff00 */
[----:B------:R-:W-:Y:S02]  /*0710*/  CS2R R26, SRZ ;  /* 0x00000000001a7805 */ /* 0x000fe4000001ff00 */
[----:B------:R-:W-:-:S02]  /*0720*/  CS2R R32, SRZ ;  /* 0x0000000000207805 */ /* 0x000fc4000001ff00 */
[----:B------:R-:W-:Y:S02]  /*0730*/  CS2R R28, SRZ ;  /* 0x00000000001c7805 */ /* 0x000fe4000001ff00 */
[----:B0-----:R-:W-:Y:S02]  /*0740*/  CS2R R30, SRZ ;  /* 0x00000000001e7805 */ /* 0x001fe4000001ff00 */
[----:B------:R-:W-:Y:S01]  /*0750*/  CS2R R34, SRZ ;  /* 0x0000000000227805 */ /* 0x000fe2000001ff00 */
        /* <DEDUP_REMOVED lines=17> */
.L_x_15:
[----:B------:R-:W-:Y:S05]  /*0870*/  BSYNC B0 ;  /* 0x0000000000007941 */ /* 0x000fea0003800000 */
.L_x_14:
[----:B------:R-:W-:Y:S04]  /*0880*/  BSSY B0, `(.L_x_16) ;  /* 0x0000014000007945 */ /* 0x000fe80003800000 */
[----:B------:R-:W-:Y:S05]  /*0890*/  @P2 BRA `(.L_x_17) ;  /* 0x0000000000482947 */ /* 0x000fea0003800000 */
[----:B------:R-:W-:Y:S01]  /*08a0*/  IADD3 R45, P1, R46, 0x10, RZ ;  /* 0x000000102e2d7810 */ /* 0x000fe20007f3e0ff */
[----:B------:R-:W-:Y:S01]  /*08b0*/  ULDC.64 UR12, c[0x0][0x248] ;  /* 0x00009200000c7ab9 */ /* 0x000fe20000000a00 */
[----:B------:R-:W-:Y:S01]  /*08c0*/  MOV R46, R50 ;  /* 0x00000032002e7202 */ /* 0x000fe20000000f00 */
[C---:B------:R-:W-:Y:S01]  /*08d0*/  VIADD R42, R44.reuse, 0x80 ;  /* 0x000000802c2a7836 */ /* 0x040fe20000000000 */
[----:B------:R-:W-:Y:S01]  /*08e0*/  ULDC UR5, c[0x0][0x21c] ;  /* 0x0000870000057ab9 */ /* 0x000fe20000000800 */
[----:B------:R-:W-:Y:S01]  /*08f0*/  IMAD.X R40, RZ, RZ, R47, P1 ;  /* 0x000000ffff287224 */ /* 0x000fe200008e062f */
[----:B------:R-:W-:Y:S01]  /*0900*/  ISETP.GE.AND P2, PT, R44, UR5, PT ;  /* 0x000000052c007c0c */ /* 0x000fe2000bf46270 */
[----:B------:R-:W-:Y:S01]  /*0910*/  IMAD.MOV.U32 R47, RZ, RZ, R53 ;  /* 0x000000ffff2f7224 */ /* 0x000fe200078e0035 */
[----:B------:R-:W-:Y:S01]  /*0920*/  ISETP.GE.AND P3, PT, R42, UR5, PT ;  /* 0x000000052a007c0c */ /* 0x000fe2000bf66270 */
[----:B------:R-:W-:Y:S02]  /*0930*/  IMAD R40, R40, UR12, RZ ;  /* 0x0000000c28287c24 */ /* 0x000fe4000f8e02ff */
[----:B------:R-:W-:-:S04]  /*0940*/  IMAD.WIDE.U32 R46, R45, UR12, R46 ;  /* 0x0000000c2d2e7c25 */ /* 0x000fc8000f8e002e */
[----:B------:R-:W-:Y:S01]  /*0950*/  IMAD R45, R45, UR13, R40 ;  /* 0x0000000d2d2d7c24 */ /* 0x000fe2000f8e0228 */
[----:B------:R-:W-:Y:S02]  /*0960*/  ULDC.64 UR12, c[0x0][0x240] ;  /* 0x00009000000c7ab9 */ /* 0x000fe40000000a00 */
[----:B------:R-:W-:Y:S02]  /*0970*/  LEA R44, P1, R46, UR12, 0x1 ;  /* 0x0000000c2e2c7c11 */ /* 0x000fe4000f8208ff */
[----:B------:R-:W-:-:S04]  /*0980*/  IADD3 R45, R47, R45, RZ ;  /* 0x0000002d2f2d7210 */ /* 0x000fc80007ffe0ff */
[----:B------:R-:W-:-:S05]  /*0990*/  LEA.HI.X R45, R46, UR13, R45, 0x1, P1 ;  /* 0x0000000d2e2d7c11 */ /* 0x000fca00088f0c2d */
[----:B------:R1:W5:Y:S04]  /*09a0*/  @!P2 LDG.E.128 R24, desc[UR6][R44.64] ;  /* 0x000000062c18a981 */ /* 0x000368000c1e1d00 */
[----:B------:R1:W5:Y:S02]  /*09b0*/  @!P3 LDG.E.128 R32, desc[UR6][R44.64+0x100] ;  /* 0x000100062c20b981 */ /* 0x000364000c1e1d00 */
.L_x_17:
[----:B------:R-:W-:Y:S05]  /*09c0*/  BSYNC B0 ;  /* 0x0000000000007941 */ /* 0x000fea0003800000 */
.L_x_16:
[C---:B-----5:R-:W-:Y:S01]  /*09d0*/  LOP3.LUT R51, R20.reuse, 0xffff0000, RZ, 0xc0, !PT ;  /* 0xffff000014337812 */ /* 0x060fe200078ec0ff */
[C---:B------:R-:W-:Y:S01]  /*09e0*/  IMAD.U32 R47, R21.reuse, 0x10000, RZ ;  /* 0x00010000152f7824 */ /* 0x040fe200078e00ff */
[----:B------:R-:W-:Y:S01]  /*09f0*/  SHF.L.U32 R46, R20, 0x10, RZ ;  /* 0x00000010142e7819 */ /* 0x000fe200000006ff */
[----:B-1----:R-:W-:Y:S01]  /*0a00*/  IMAD.U32 R45, R4, 0x10000, RZ ;  /* 0x00010000042d7824 */ /* 0x002fe200078e00ff */
[----:B------:R-:W-:Y:S01]  /*0a10*/  LOP3.LUT R49, R21, 0xffff0000, RZ, 0xc0, !PT ;  /* 0xffff000015317812 */ /* 0x000fe200078ec0ff */
[----:B------:R-:W-:Y:S01]  /*0a20*/  IMAD.U32 R21, R6, 0x10000, RZ ;  /* 0x0001000006157824 */ /* 0x000fe200078e00ff */
[----:B------:R-:W-:Y:S01]  /*0a30*/  LOP3.LUT R50, R4, 0xffff0000, RZ, 0xc0, !PT ;  /* 0xffff000004327812 */ /* 0x000fe200078ec0ff */
[----:B------:R-:W-:Y:S01]  /*0a40*/  IMAD.U32 R42, R22, 0x10000, RZ ;  /* 0x00010000162a7824 */ /* 0x000fe200078e00ff */
[----:B------:R-:W-:Y:S01]  /*0a50*/  LOP3.LUT R20, R6, 0xffff0000, RZ, 0xc0, !PT ;  /* 0xffff000006147812 */ /* 0x000fe200078ec0ff */
[----:B------:R-:W-:Y:S01]  /*0a60*/  IMAD.U32 R40, R5, 0x10000, RZ ;  /* 0x0001000005287824 */ /* 0x000fe200078e00ff */
[C---:B------:R-:W-:Y:S01]  /*0a70*/  SHF.L.U32 R4, R7.reuse, 0x10, RZ ;  /* 0x0000001007047819 */ /* 0x040fe200000006ff */
[----:B------:R-:W-:Y:S01]  /*0a80*/  FMUL.FTZ R50, R50, R51 ;  /* 0x0000003332327220 */ /* 0x000fe20000410000 */
[----:B------:R-:W-:Y:S01]  /*0a90*/  LOP3.LUT R6, R7, 0xffff0000, RZ, 0xc0, !PT ;  /* 0xffff000007067812 */ /* 0x000fe200078ec0ff */
[----:B------:R-:W-:Y:S01]  /*0aa0*/  IMAD.U32 R51, R24, 0x10000, RZ ;  /* 0x0001000018337824 */ /* 0x000fe200078e00ff */
[----:B------:R-:W-:Y:S01]  /*0ab0*/  LOP3.LUT R7, R22, 0xffff0000, RZ, 0xc0, !PT ;  /* 0xffff000016077812 */ /* 0x000fe200078ec0ff */
[----:B------:R-:W-:Y:S01]  /*0ac0*/  BSSY B0, `(.L_x_18) ;  /* 0x000007d000007945 */ /* 0x000fe20003800000 */
[----:B------:R-:W-:-:S02]  /*0ad0*/  LOP3.LUT R22, R8, 0xffff0000, RZ, 0xc0, !PT ;  /* 0xffff000008167812 */ /* 0x000fc400078ec0ff */
[----:B------:R-:W-:Y:S01]  /*0ae0*/  LOP3.LUT R53, R24, 0xffff0000, RZ, 0xc0, !PT ;  /* 0xffff000018357812 */ /* 0x000fe200078ec0ff */
[----:B------:R-:W-:Y:S01]  /*0af0*/  IMAD.U32 R24, R10, 0x10000, RZ ;  /* 0x000100000a187824 */ /* 0x000fe200078e00ff */
[----:B------:R-:W-:Y:S02]  /*0b00*/  SHF.L.U32 R8, R8, 0x10, RZ ;  /* 0x0000001008087819 */ /* 0x000fe400000006ff */
[----:B------:R-:W-:Y:S01]  /*0b10*/  LOP3.LUT R44, R5, 0xffff0000, RZ, 0xc0, !PT ;  /* 0xffff0000052c7812 */ /* 0x000fe200078ec0ff */
[----:B0-----:R-:W-:Y:S01]  /*0b20*/  FMUL.FTZ R55, R22, R53 ;  /* 0x0000003516377220 */ /* 0x001fe20000410000 */
[----:B------:R-:W-:Y:S01]  /*0b30*/  FFMA.FTZ R53, R45, R46, R50 ;  /* 0x0000002e2d357223 */ /* 0x000fe20000010032 */
[----:B------:R-:W-:Y:S01]  /*0b40*/  SHF.L.U32 R45, R25, 0x10, RZ ;  /* 0x00000010192d7819 */ /* 0x000fe200000006ff */
[C---:B------:R-:W-:Y:S02]  /*0b50*/  IMAD.U32 R22, R9.reuse, 0x10000, RZ ;  /* 0x0001000009167824 */ /* 0x040fe400078e00ff */
[----:B------:R-:W-:Y:S01]  /*0b60*/  FFMA.FTZ R51, R8, R51, R55 ;  /* 0x0000003308337223 */ /* 0x000fe20000010037 */
[----:B------:R-:W-:Y:S01]  /*0b70*/  FFMA.FTZ R47, R40, R47, R53 ;  /* 0x0000002f282f7223 */ /* 0x000fe20000010035 */
[----:B------:R-:W-:Y:S01]  /*0b80*/  LOP3.LUT R9, R9, 0xffff0000, RZ, 0xc0, !PT ;  /* 0xffff000009097812 */ /* 0x000fe200078ec0ff */
[----:B------:R-:W-:Y:S01]  /*0b90*/  IMAD.U32 R8, R11, 0x10000, RZ ;  /* 0x000100000b087824 */ /* 0x000fe200078e00ff */
[----:B------:R-:W-:Y:S01]  /*0ba0*/  LOP3.LUT R40, R25, 0xffff0000, RZ, 0xc0, !PT ;  /* 0xffff000019287812 */ /* 0x000fe200078ec0ff */
[----:B------:R-:W-:Y:S01]  /*0bb0*/  FFMA.FTZ R46, R22, R45, R51 ;  /* 0x0000002d162e7223 */ /* 0x000fe20000010033 */
[----:B------:R-:W-:Y:S01]  /*0bc0*/  FFMA.FTZ R44, R44, R49, R47 ;  /* 0x000000312c2c7223 */ /* 0x000fe2000001002f */
[----:B------:R-:W-:Y:S01]  /*0bd0*/  LOP3.LUT R22, R10, 0xffff0000, RZ, 0xc0, !PT ;  /* 0xffff00000a167812 */ /* 0x000fe200078ec0ff */
[----:B------:R-:W-:-:S02]  /*0be0*/  IMAD.U32 R5, R23, 0x10000, RZ ;  /* 0x0001000017057824 */ /* 0x000fc400078e00ff */
[----:B------:R-:W-:Y:S01]  /*0bf0*/  FFMA.FTZ R45, R9, R40, R46 ;  /* 0x00000028092d7223 */ /* 0x000fe2000001002e */
[C---:B------:R-:W-:Y:S02]  /*0c00*/  SHF.L.U32 R9, R26.reuse, 0x10, RZ ;  /* 0x000000101a097819 */ /* 0x040fe400000006ff */
[----:B------:R-:W-:Y:S01]  /*0c10*/  LOP3.LUT R10, R11, 0xffff0000, RZ, 0xc0, !PT ;  /* 0xffff00000b0a7812 */ /* 0x000fe200078ec0ff */
[----:B------:R-:W-:Y:S01]  /*0c20*/  FFMA.FTZ R11, R21, R42, R44 ;  /* 0x0000002a150b7223 */ /* 0x000fe2000001002c */
[----:B------:R-:W-:Y:S01]  /*0c30*/  LOP3.LUT R25, R26, 0xffff0000, RZ, 0xc0, !PT ;  /* 0xffff00001a197812 */ /* 0x000fe200078ec0ff */
[----:B------:R-:W-:Y:S01]  /*0c40*/  FFMA.FTZ R47, R24, R9, R45 ;  /* 0x00000009182f7223 */ /* 0x000fe2000001002d */
[----:B------:R-:W-:Y:S02]  /*0c50*/  IMAD.U32 R21, R27, 0x10000, RZ ;  /* 0x000100001b157824 */ /* 0x000fe400078e00ff */
[----:B------:R-:W-:Y:S01]  /*0c60*/  FFMA.FTZ R45, R20, R7, R11 ;  /* 0x00000007142d7223 */ /* 0x000fe2000001000b */
[----:B------:R-:W-:Y:S01]  /*0c70*/  LOP3.LUT R23, R23, 0xffff0000, RZ, 0xc0, !PT ;  /* 0xffff000017177812 */ /* 0x000fe200078ec0ff */
[----:B------:R-:W-:Y:S01]  /*0c80*/  FFMA.FTZ R49, R22, R25, R47 ;  /* 0x0000001916317223 */ /* 0x000fe2000001002f */
[----:B------:R-:W-:Y:S01]  /*0c90*/  LOP3.LUT R27, R27, 0xffff0000, RZ, 0xc0, !PT ;  /* 0xffff00001b1b7812 */ /* 0x000fe200078ec0ff */
[----:B------:R-:W-:Y:S01]  /*0ca0*/  FFMA.FTZ R47, R4, R5, R45 ;  /* 0x00000005042f7223 */ /* 0x000fe2000001002d */
[----:B------:R-:W-:Y:S01]  /*0cb0*/  SHF.L.U32 R24, R12, 0x10, RZ ;  /* 0x000000100c187819 */ /* 0x000fe200000006ff */
[----:B------:R-:W-:Y:S01]  /*0cc0*/  FFMA.FTZ R49, R8, R21, R49 ;  /* 0x0000001508317223 */ /* 0x000fe20000010031 */
[----:B------:R-:W-:Y:S01]  /*0cd0*/  SHF.L.U32 R25, R28, 0x10, RZ ;  /* 0x000000101c197819 */ /* 0x000fe200000006ff */
[----:B------:R-:W-:Y:S01]  /*0ce0*/  FFMA.FTZ R23, R6, R23, R47 ;  /* 0x0000001706177223 */ /* 0x000fe2000001002f */
[----:B------:R-:W-:Y:S01]  /*0cf0*/  SHF.L.U32 R6, R16, 0x10, RZ ;  /* 0x0000001010067819 */ /* 0x000fe200000006ff */
[----:B------:R-:W-:-:S02]  /*0d00*/  IMAD.U32 R21, R32, 0x10000, RZ ;  /* 0x0001000020157824 */ /* 0x000fc400078e00ff */
[----:B------:R-:W-:Y:S01]  /*0d10*/  FFMA.FTZ R27, R10, R27, R49 ;  /* 0x0000001b0a1b7223 */ /* 0x000fe20000010031 */
[----:B------:R-:W-:Y:S01]  /*0d20*/  LOP3.LUT R20, R12, 0xffff0000, RZ, 0xc0, !PT ;  /* 0xffff00000c147812 */ /* 0x000fe200078ec0ff */
[----:B------:R-:W-:Y:S01]  /*0d30*/  FFMA.FTZ R25, R24, R25, R23 ;  /* 0x0000001918197223 */ /* 0x000fe20000010017 */
[----:B------:R-:W-:Y:S01]  /*0d40*/  LOP3.LUT R45, R28, 0xffff0000, RZ, 0xc0, !PT ;  /* 0xffff00001c2d7812 */ /* 0x000fe200078ec0ff */
[----:B------:R-:W-:Y:S01]  /*0d50*/  FFMA.FTZ R27, R6, R21, R27 ;  /* 0x00000015061b7223 */ /* 0x000fe2000001001b */
[----:B------:R-:W-:Y:S01]  /*0d60*/  LOP3.LUT R16, R16, 0xffff0000, RZ, 0xc0, !PT ;  /* 0xffff000010107812 */ /* 0x000fe200078ec0ff */
[----:B------:R-:W-:Y:S01]  /*0d70*/  IMAD.U32 R11, R13, 0x10000, RZ ;  /* 0x000100000d0b7824 */ /* 0x000fe200078e00ff */
[----:B------:R-:W-:Y:S01]  /*0d80*/  LOP3.LUT R23, R32, 0xffff0000, RZ, 0xc0, !PT ;  /* 0xffff000020177812 */ /* 0x000fe200078ec0ff */
[----:B------:R-:W-:Y:S02]  /*0d90*/  IMAD.U32 R26, R29, 0x10000, RZ ;  /* 0x000100001d1a7824 */ /* 0x000fe400078e00ff */
        /* <DEDUP_REMOVED lines=11> */
[----:B------:R-:W-:Y:S01]  /*0e50*/  FFMA.FTZ R20, R13, R28, R20 ;  /* 0x0000001c0d147223 */ /* 0x000fe20000010014 */
[----:B------:R-:W-:Y:S01]  /*0e60*/  SHF.L.U32 R9, R14, 0x10, RZ ;  /* 0x000000100e097819 */ /* 0x000fe200000006ff */
[----:B------:R-:W-:Y:S01]  /*0e70*/  IMAD.U32 R7, R15, 0x10000, RZ ;  /* 0x000100000f077824 */ /* 0x000fe200078e00ff */
[----:B------:R-:W-:Y:S01]  /*0e80*/  SHF.L.U32 R22, R30, 0x10, RZ ;  /* 0x000000101e167819 */ /* 0x000fe200000006ff */
[----:B------:R-:W-:Y:S01]  /*0e90*/  FFMA.FTZ R17, R17, R8, R10 ;  /* 0x0000000811117223 */ /* 0x000fe2000001000a */
[----:B------:R-:W-:Y:S01]  /*0ea0*/  SHF.L.U32 R6, R18, 0x10, RZ ;  /* 0x0000001012067819 */ /* 0x000fe200000006ff */
[----:B------:R-:W-:Y:S01]  /*0eb0*/  IMAD.U32 R12, R31, 0x10000, RZ ;  /* 0x000100001f0c7824 */ /* 0x000fe200078e00ff */
        /* <DEDUP_REMOVED lines=8> */
[----:B------:R-:W-:-:S02]  /*0f40*/  SHF.L.U32 R5, R19, 0x10, RZ ;  /* 0x0000001013057819 */ /* 0x000fc400000006ff */
[----:B------:R-:W-:Y:S01]  /*0f50*/  LOP3.LUT R15, R15, 0xffff0000, RZ, 0xc0, !PT ;  /* 0xffff00000f0f7812 */ /* 0x000fe200078ec0ff */
[----:B------:R-:W-:Y:S01]  /*0f60*/  FFMA.FTZ R18, R18, R9, R11 ;  /* 0x0000000912127223 */ /* 0x000fe2000001000b */
[----:B------:R-:W-:Y:S01]  /*0f70*/  LOP3.LUT R4, R31, 0xffff0000, RZ, 0xc0, !PT ;  /* 0xffff00001f047812 */ /* 0x000fe200078ec0ff */
[----:B------:R-:W-:Y:S01]  /*0f80*/  FFMA.FTZ R12, R7, R12, R14 ;  /* 0x0000000c070c7223 */ /* 0x000fe2000001000e */
[----:B------:R-:W-:Y:S01]  /*0f90*/  LOP3.LUT R19, R19, 0xffff0000, RZ, 0xc0, !PT ;  /* 0xffff000013137812 */ /* 0x000fe200078ec0ff */
[----:B------:R-:W-:Y:S01]  /*0fa0*/  FFMA.FTZ R6, R5, R6, R18 ;  /* 0x0000000605067223 */ /* 0x000fe20000010012 */
[----:B------:R-:W-:Y:S01]  /*0fb0*/  LOP3.LUT R8, R35, 0xffff0000, RZ, 0xc0, !PT ;  /* 0xffff000023087812 */ /* 0x000fe200078ec0ff */
[----:B------:R-:W-:Y:S01]  /*0fc0*/  FFMA.FTZ R4, R15, R4, R12 ;  /* 0x000000040f047223 */ /* 0x000fe2000001000c */
[----:B------:R-:W-:Y:S02]  /*0fd0*/  ISETP.NE.AND P1, PT, R38, RZ, PT ;  /* 0x000000ff2600720c */ /* 0x000fe40003f25270 */
[----:B------:R-:W-:Y:S01]  /*0fe0*/  SHF.L.U32 R15, R41, 0x2, RZ ;  /* 0x00000002290f7819 */ /* 0x000fe200000006ff */
[----:B------:R-:W-:Y:S01]  /*0ff0*/  FFMA.FTZ R19, R19, R8, R6 ;  /* 0x0000000813137223 */ /* 0x000fe20000010006 */
[----:B------:R-:W0:Y:S04]  /*1000*/  SHFL.BFLY PT, R5, R4, 0x8, 0x1f ;  /* 0x0d001f0004057f89 */ /* 0x000e2800000e0000 */
[----:B------:R-:W1:Y:S01]  /*1010*/  SHFL.BFLY PT, R6, R19, 0x8, 0x1f ;  /* 0x0d001f0013067f89 */ /* 0x000e6200000e0000 */
[----:B0-----:R-:W-:Y:S01]  /*1020*/  FADD.FTZ R5, R4, R5 ;  /* 0x0000000504057221 */ /* 0x001fe20000010000 */
[----:B-1----:R-:W-:-:S04]  /*1030*/  FADD.FTZ R11, R19, R6 ;  /* 0x00000006130b7221 */ /* 0x002fc80000010000 */
[----:B------:R-:W0:Y:S04]  /*1040*/  SHFL.BFLY PT, R6, R5, 0x4, 0x1f ;  /* 0x0c801f0005067f89 */ /* 0x000e2800000e0000 */
[----:B------:R-:W1:Y:S01]  /*1050*/  SHFL.BFLY PT, R10, R11, 0x4, 0x1f ;  /* 0x0c801f000b0a7f89 */ /* 0x000e6200000e0000 */
[----:B0-----:R-:W-:Y:S02]  /*1060*/  FADD.FTZ R8, R5, R6 ;  /* 0x0000000605087221 */ /* 0x001fe40000010000 */
[----:B------:R-:W0:Y:S01]  /*1070*/  LDC.64 R4, c[0x0][0x2d8] ;  /* 0x0000b600ff047b82 */ /* 0x000e220000000a00 */
[----:B-1----:R-:W-:Y:S02]  /*1080*/  FADD.FTZ R12, R11, R10 ;  /* 0x0000000a0b0c7221 */ /* 0x002fe40000010000 */
[----:B------:R-:W1:Y:S04]  /*1090*/  SHFL.BFLY PT, R7, R8, 0x2, 0x1f ;  /* 0x0c401f0008077f89 */ /* 0x000e6800000e0000 */
[----:B------:R-:W2:Y:S01]  /*10a0*/  SHFL.BFLY PT, R13, R12, 0x2, 0x1f ;  /* 0x0c401f000c0d7f89 */ /* 0x000ea200000e0000 */
[----:B-1----:R-:W-:-:S02]  /*10b0*/  FADD.FTZ R9, R8, R7 ;  /* 0x0000000708097221 */ /* 0x002fc40000010000 */
[----:B------:R-:W1:Y:S01]  /*10c0*/  LDC.64 R6, c[0x0][0x2d0] ;  /* 0x0000b400ff067b82 */ /* 0x000e620000000a00 */
[----:B--2---:R-:W-:Y:S02]  /*10d0*/  FADD.FTZ R13, R12, R13 ;  /* 0x0000000d0c0d7221 */ /* 0x004fe40000010000 */
[----:B------:R-:W2:Y:S04]  /*10e0*/  SHFL.BFLY PT, R10, R9, 0x1, 0x1f ;  /* 0x0c201f00090a7f89 */ /* 0x000ea800000e0000 */
[----:B------:R-:W3:Y:S01]  /*10f0*/  SHFL.BFLY PT, R14, R13, 0x1, 0x1f ;  /* 0x0c201f000d0e7f89 */ /* 0x000ee200000e0000 */
[----:B--2---:R-:W-:Y:S01]  /*1100*/  FADD.FTZ R20, R9, R10 ;  /* 0x0000000a09147221 */ /* 0x004fe20000010000 */
[----:B------:R-:W-:Y:S02]  /*1110*/  IMAD.SHL.U32 R10, R39, 0x2000, RZ ;  /* 0x00002000270a7824 */ /* 0x000fe400078e00ff */
[----:B---3--:R-:W-:Y:S01]  /*1120*/  FADD.FTZ R14, R13, R14 ;  /* 0x0000000e0d0e7221 */ /* 0x008fe20000010000 */
[----:B0-----:R-:W-:Y:S06]  /*1130*/  @P1 BRA `(.L_x_19) ;  /* 0x0000000000541947 */ /* 0x001fec0003800000 */
[----:B------:R-:W0:Y:S01]  /*1140*/  LDC.64 R16, c[0x0][0x278] ;  /* 0x00009e00ff107b82 */ /* 0x000e220000000a00 */
[----:B------:R-:W-:Y:S01]  /*1150*/  SHF.R.S32.HI R3, RZ, 0x1f, R2 ;  /* 0x0000001fff037819 */ /* 0x000fe20000011402 */
[----:B------:R-:W-:Y:S01]  /*1160*/  ULDC.64 UR12, c[0x0][0x260] ;  /* 0x00009800000c7ab9 */ /* 0x000fe20000000a00 */
[----:B------:R-:W-:-:S05]  /*1170*/  ISETP.GE.AND P2, PT, R36, R43, PT ;  /* 0x0000002b2400720c */ /* 0x000fca0003f46270 */
[----:B------:R-:W2:Y:S01]  /*1180*/  LDC.64 R18, c[0x0][0x280] ;  /* 0x0000a000ff127b82 */ /* 0x000ea20000000a00 */
[C---:B0-----:R-:W-:Y:S02]  /*1190*/  IMAD R12, R16.reuse, UR10, RZ ;  /* 0x0000000a100c7c24 */ /* 0x041fe4000f8e02ff */
[----:B------:R-:W-:-:S04]  /*11a0*/  IMAD.WIDE.U32 R8, R16, UR8, R2 ;  /* 0x0000000810087c25 */ /* 0x000fc8000f8e0002 */
[----:B------:R-:W-:Y:S02]  /*11b0*/  IMAD R11, R17, UR8, R12 ;  /* 0x00000008110b7c24 */ /* 0x000fe4000f8e020c */
[----:B--2---:R-:W-:-:S03]  /*11c0*/  IMAD R12, R18, UR11, RZ ;  /* 0x0000000b120c7c24 */ /* 0x004fc6000f8e02ff */
[----:B------:R-:W-:Y:S01]  /*11d0*/  IADD3 R9, R9, R11, RZ ;  /* 0x0000000b09097210 */ /* 0x000fe20007ffe0ff */
[----:B------:R-:W-:Y:S02]  /*11e0*/  IMAD R13, R19, UR9, R12 ;  /* 0x00000009130d7c24 */ /* 0x000fe4000f8e020c */
[----:B------:R-:W-:-:S03]  /*11f0*/  IMAD.WIDE.U32 R8, R18, UR9, R8 ;  /* 0x0000000912087c25 */ /* 0x000fc6000f8e0008 */
[----:B------:R-:W-:-:S04]  /*1200*/  IADD3 R11, P1, R36, R8, RZ ;  /* 0x00000008240b7210 */ /* 0x000fc80007f3e0ff */
[----:B------:R-:W-:Y:S02]  /*1210*/  IADD3.X R12, R37, R9, R13, P1, !PT ;  /* 0x00000009250c7210 */ /* 0x000fe40000ffe40d */
[C---:B------:R-:W-:Y:S02]  /*1220*/  LEA R8, P3, R11.reuse, UR12, 0x2 ;  /* 0x0000000c0b087c11 */ /* 0x040fe4000f8610ff */
[----:B------:R-:W-:Y:S02]  /*1230*/  ISETP.GE.AND P1, PT, R0, R43, PT ;  /* 0x0000002b0000720c */ /* 0x000fe40003f26270 */
[----:B------:R-:W-:Y:S02]  /*1240*/  LEA.HI.X R9, R11, UR13, R12, 0x2, P3 ;  /* 0x0000000d0b097c11 */ /* 0x000fe400098f140c */
[----:B------:R-:W-:Y:S02]  /*1250*/  FSEL R11, R20, RZ, !P2 ;  /* 0x000000ff140b7208 */ /* 0x000fe40005000000 */
[----:B------:R-:W-:-:S03]  /*1260*/  FSEL R13, R14, RZ, !P1 ;  /* 0x000000ff0e0d7208 */ /* 0x000fc60004800000 */
[----:B------:R0:W-:Y:S04]  /*1270*/  STG.E desc[UR6][R8.64], R11 ;  /* 0x0000000b08007986 */ /* 0x0001e8000c101906 */
[----:B------:R0:W-:Y:S02]  /*1280*/  STG.E desc[UR6][R8.64+0x40], R13 ;  /* 0x0000400d08007986 */ /* 0x0001e4000c101906 */
.L_x_19:
[----:B------:R-:W-:Y:S05]  /*1290*/  BSYNC B0 ;  /* 0x0000000000007941 */ /* 0x000fea0003800000 */
.L_x_18:
[----:B------:R-:W-:Y:S01]  /*12a0*/  UIADD3 UR4, UR4, 0x1f, URZ ;  /* 0x0000001f04047890 */ /* 0x000fe2000fffe03f */
[----:B-1----:R-:W-:Y:S01]  /*12b0*/  IMAD R0, R6, UR10, RZ ;  /* 0x0000000a06007c24 */ /* 0x002fe2000f8e02ff */
[----:B0-----:R-:W-:Y:S01]  /*12c0*/  SHF.R.S32.HI R9, RZ, 0x1f, R15 ;  /* 0x0000001fff097819 */ /* 0x001fe2000001140f */
[----:B------:R-:W-:Y:S01]  /*12d0*/  BSSY B0, `(.L_x_20) ;  /* 0x0000024000007945 */ /* 0x000fe20003800000 */
[----:B------:R-:W-:Y:S01]  /*12e0*/  USHF.R.S32.HI UR5, URZ, 0x1f, UR4 ;  /* 0x0000001f3f057899 */ /* 0x000fe20008011404 */
[C---:B------:R-:W-:Y:S01]  /*12f0*/  IADD3 R8, P1, R10.reuse, R15, RZ ;  /* 0x0000000f0a087210 */ /* 0x040fe20007f3e0ff */
[----:B------:R-:W-:Y:S02]  /*1300*/  IMAD R11, R7, UR8, R0 ;  /* 0x00000008070b7c24 */ /* 0x000fe4000f8e0200 */
[----:B------:R-:W-:Y:S01]  /*1310*/  ULEA.HI UR5, UR5, UR4, URZ, 0x5 ;  /* 0x0000000405057291 */ /* 0x000fe2000f8f283f */
[----:B------:R-:W-:-:S03]  /*1320*/  LEA.HI.X.SX32 R9, R10, R9, 0x1, P1 ;  /* 0x000000090a097211 */ /* 0x000fc600008f0eff */
[----:B------:R-:W-:Y:S01]  /*1330*/  ULOP3.LUT UR5, UR5, 0xffffffe0, URZ, 0xc0, !UPT ;  /* 0xffffffe005057892 */ /* 0x000fe2000f8ec03f */
[----:B------:R-:W-:-:S05]  /*1340*/  IMAD.WIDE.U32 R6, R6, UR8, R8 ;  /* 0x0000000806067c25 */ /* 0x000fca000f8e0008 */
[----:B------:R-:W-:Y:S01]  /*1350*/  IADD3 R0, -R2, UR5, RZ ;  /* 0x0000000502007c10 */ /* 0x000fe2000fffe1ff */
[C---:B------:R-:W-:Y:S02]  /*1360*/  IMAD R8, R4.reuse, UR11, RZ ;  /* 0x0000000b04087c24 */ /* 0x040fe4000f8e02ff */
[----:B------:R-:W-:Y:S01]  /*1370*/  IMAD.IADD R7, R7, 0x1, R11 ;  /* 0x0000000107077824 */ /* 0x000fe200078e020b */
[----:B------:R-:W-:Y:S01]  /*1380*/  ISETP.GE.OR P0, PT, R41, R0, P0 ;  /* 0x000000002900720c */ /* 0x000fe20000706670 */
[----:B------:R-:W-:Y:S02]  /*1390*/  IMAD R5, R5, UR9, R8 ;  /* 0x0000000905057c24 */ /* 0x000fe4000f8e0208 */
[----:B------:R-:W-:-:S05]  /*13a0*/  IMAD.WIDE.U32 R6, R4, UR9, R6 ;  /* 0x0000000904067c25 */ /* 0x000fca000f8e0006 */
[----:B------:R-:W-:-:S05]  /*13b0*/  IADD3 R9, R7, R5, RZ ;  /* 0x0000000507097210 */ /* 0x000fca0007ffe0ff */
[----:B------:R-:W-:Y:S05]  /*13c0*/  @P0 BRA `(.L_x_21) ;  /* 0x0000000000500947 */ /* 0x000fea0003800000 */
[----:B------:R-:W0:Y:S01]  /*13d0*/  LDC.64 R10, c[0x0][0x2a8] ;  /* 0x0000aa00ff0a7b82 */ /* 0x000e220000000a00 */
[----:B------:R-:W-:Y:S01]  /*13e0*/  SHF.R.S32.HI R3, RZ, 0x1f, R41 ;  /* 0x0000001fff037819 */ /* 0x000fe20000011429 */
[----:B------:R-:W-:Y:S01]  /*13f0*/  ULDC.64 UR4, c[0x0][0x2a0] ;  /* 0x0000a80000047ab9 */ /* 0x000fe20000000a00 */
[----:B------:R-:W-:-:S04]  /*1400*/  IADD3 R4, P0, R2, R41, RZ ;  /* 0x0000002902047210 */ /* 0x000fc80007f1e0ff */
[----:B------:R-:W-:Y:S01]  /*1410*/  LEA.HI.X.SX32 R5, R2, R3, 0x1, P0 ;  /* 0x0000000302057211 */ /* 0x000fe200000f0eff */
[----:B------:R-:W1:Y:S01]  /*1420*/  LDC.64 R12, c[0x0][0x2b0] ;  /* 0x0000ac00ff0c7b82 */ /* 0x000e620000000a00 */
[----:B------:R-:W-:Y:S01]  /*1430*/  FSETP.NEU.FTZ.AND P0, PT, R48, -INF , PT ;  /* 0xff8000003000780b */ /* 0x000fe20003f1d000 */
[C---:B0-----:R-:W-:Y:S02]  /*1440*/  IMAD R0, R10.reuse, UR10, RZ ;  /* 0x0000000a0a007c24 */ /* 0x041fe4000f8e02ff */
[----:B------:R-:W-:-:S04]  /*1450*/  IMAD.WIDE.U32 R2, R10, UR8, R4 ;  /* 0x000000080a027c25 */ /* 0x000fc8000f8e0004 */
[----:B------:R-:W-:Y:S02]  /*1460*/  IMAD R11, R11, UR8, R0 ;  /* 0x000000080b0b7c24 */ /* 0x000fe4000f8e0200 */
[----:B-1----:R-:W-:Y:S02]  /*1470*/  IMAD R0, R12, UR11, RZ ;  /* 0x0000000b0c007c24 */ /* 0x002fe4000f8e02ff */
[----:B------:R-:W-:Y:S02]  /*1480*/  IMAD.IADD R3, R3, 0x1, R11 ;  /* 0x0000000103037824 */ /* 0x000fe400078e020b */
[----:B------:R-:W-:Y:S02]  /*1490*/  IMAD R5, R13, UR9, R0 ;  /* 0x000000090d057c24 */ /* 0x000fe4000f8e0200 */
[----:B------:R-:W-:Y:S01]  /*14a0*/  FMUL.FTZ R0, R48, 1.4426950216293334961 ;  /* 0x3fb8aa3b30007820 */ /* 0x000fe20000410000 */
[----:B------:R-:W-:-:S05]  /*14b0*/  IMAD.WIDE.U32 R2, R12, UR9, R2 ;  /* 0x000000090c027c25 */ /* 0x000fca000f8e0002 */
[----:B------:R-:W-:Y:S02]  /*14c0*/  IADD3 R3, R3, R5, RZ ;  /* 0x0000000503037210 */ /* 0x000fe40007ffe0ff */
[----:B------:R-:W-:-:S04]  /*14d0*/  LEA R4, P1, R2, UR4, 0x2 ;  /* 0x0000000402047c11 */ /* 0x000fc8000f8210ff */
[----:B------:R-:W-:Y:S02]  /*14e0*/  LEA.HI.X R5, R2, UR5, R3, 0x2, P1 ;  /* 0x0000000502057c11 */ /* 0x000fe400088f1403 */
[----:B------:R-:W-:-:S05]  /*14f0*/  FSEL R3, R0, RZ, P0 ;  /* 0x000000ff00037208 */ /* 0x000fca0000000000 */
[----:B------:R0:W-:Y:S02]  /*1500*/  STG.E desc[UR6][R4.64], R3 ;  /* 0x0000000304007986 */ /* 0x0001e4000c101906 */
.L_x_21:
[----:B------:R-:W-:Y:S05]  /*1510*/  BSYNC B0 ;  /* 0x0000000000007941 */ /* 0x000fea0003800000 */
.L_x_20:
[----:B------:R-:W-:Y:S01]  /*1520*/  ULDC.64 UR12, c[0x0][0x2e8] ;  /* 0x0000ba00000c7ab9 */ /* 0x000fe20000000a00 */
[----:B------:R-:W-:Y:S01]  /*1530*/  ULDC.64 UR4, c[0x0][0x2b8] ;  /* 0x0000ae0000047ab9 */ /* 0x000fe20000000a00 */
[----:B------:R-:W-:Y:S02]  /*1540*/  ISETP.NE.U32.AND P0, PT, RZ, UR12, PT ;  /* 0x0000000cff007c0c */ /* 0x000fe4000bf05070 */
[C---:B------:R-:W-:Y:S02]  /*1550*/  LEA R2, P1, R6.reuse, UR4, 0x2 ;  /* 0x0000000406027c11 */ /* 0x040fe4000f8210ff */
[----:B------:R-:W-:Y:S02]  /*1560*/  ISETP.NE.AND.EX P0, PT, RZ, UR13, PT, P0 ;  /* 0x0000000dff007c0c */ /* 0x000fe4000bf05300 */
[----:B0-----:R-:W-:Y:S02]  /*1570*/  LEA.HI.X R3, R6, UR5, R9, 0x2, P1 ;  /* 0x0000000506037c11 */ /* 0x001fe400088f1409 */
[----:B------:R-:W-:-:S03]  /*1580*/  ISETP.NE.OR P0, PT, R41, RZ, !P0 ;  /* 0x000000ff2900720c */ /* 0x000fc60004705670 */
[----:B------:R0:W-:Y:S04]  /*1590*/  STG.E.128 desc[UR6][R2.64], RZ ;  /* 0x000000ff02007986 */ /* 0x0001e8000c101d06 */
[----:B------:R0:W-:Y:S04]  /*15a0*/  STG.E.128 desc[UR6][R2.64+0x1000], RZ ;  /* 0x001000ff02007986 */ /* 0x0001e8000c101d06 */
[----:B------:R0:W-:Y:S04]  /*15b0*/  STG.E.128 desc[UR6][R2.64+0x2000], RZ ;  /* 0x002000ff02007986 */ /* 0x0001e8000c101d06 */
[----:B------:R0:W-:Y:S04]  /*15c0*/  STG.E.128 desc[UR6][R2.64+0x3000], RZ ;  /* 0x003000ff02007986 */ /* 0x0001e8000c101d06 */
[----:B------:R0:W-:Y:S04]  /*15d0*/  STG.E.128 desc[UR6][R2.64+0x4000], RZ ;  /* 0x004000ff02007986 */ /* 0x0001e8000c101d06 */
[----:B------:R0:W-:Y:S04]  /*15e0*/  STG.E.128 desc[UR6][R2.64+0x5000], RZ ;  /* 0x005000ff02007986 */ /* 0x0001e8000c101d06 */
[----:B------:R0:W-:Y:S04]  /*15f0*/  STG.E.128 desc[UR6][R2.64+0x6000], RZ ;  /* 0x006000ff02007986 */ /* 0x0001e8000c101d06 */
[----:B------:R0:W-:Y:S01]  /*1600*/  STG.E.128 desc[UR6][R2.64+0x7000], RZ ;  /* 0x007000ff02007986 */ /* 0x0001e2000c101d06 */
[----:B------:R-:W-:Y:S05]  /*1610*/  @P0 EXIT ;  /* 0x000000000000094d */ /* 0x000fea0003800000 */
[----:B------:R-:W1:Y:S08]  /*1620*/  LDC R0, c[0x0][0x2e0] ;  /* 0x0000b800ff007b82 */ /* 0x000e700000000800 */
[----:B------:R-:W2:Y:S08]  /*1630*/  LDC R4, c[0x0][0x220] ;  /* 0x00008800ff047b82 */ /* 0x000eb00000000800 */
[----:B0-----:R-:W0:Y:S01]  /*1640*/  LDC.64 R2, c[0x0][0x2e8] ;  /* 0x0000ba00ff027b82 */ /* 0x001e220000000a00 */
[----:B-1----:R-:W-:-:S04]  /*1650*/  IMAD R39, R39, R0, UR9 ;  /* 0x0000000927277e24 */ /* 0x002fc8000f8e0200 */
[----:B--2---:R-:W-:-:S04]  /*1660*/  IMAD R39, R39, R4, UR8 ;  /* 0x0000000827277e24 */ /* 0x004fc8000f8e0204 */
[----:B0-----:R-:W-:-:S05]  /*1670*/  IMAD.WIDE R2, R39, 0x4, R2 ;  /* 0x0000000427027825 */ /* 0x001fca00078e0202 */
[----:B------:R-:W-:Y:S01]  /*1680*/  STG.E desc[UR6][R2.64], RZ ;  /* 0x000000ff02007986 */ /* 0x000fe2000c101906 */
[----:B------:R-:W-:Y:S05]  /*1690*/  EXIT ;  /* 0x000000000000794d */ /* 0x000fea0003800000 */
.L_x_22:
        /* <DEDUP_REMOVED lines=14> */
.L_x_136:


//--------------------- .text._ZN7cutlass13device_kernelIN5flash19enable_sm80_to_sm89INS1_16FlashAttnBwdSm80INS1_25CollectiveMainloopBwdSm80ILi1ELi1EN4cute5tupleIJNS5_1CILi32EEENS7_ILi64EEENS7_ILi256EEEEEENS_10bfloat16_tEfNS_4arch4Sm80ELb1ELb0ELb0ELb1ELb0ELb0ELb0ELb0ELi2ELi2ELi2ELi1ELb1EEENS1_21CollectiveEpilogueBwdISB_SC_SE_Li256ELb1ELb0ELi4EEENS1_25SingleTileBwdLPTSchedulerILb1ELi64ELb0EEEEEEEEEvNT_6ParamsE --------------------------
	.section	.text._ZN7cutlass13device_kernelIN5flash19enable_sm80_to_sm89INS1_16FlashAttnBwdSm80INS1_25CollectiveMainloopBwdSm80ILi1ELi1EN4cute5tupleIJNS5_1CILi32EEENS7_ILi64EEENS7_ILi256EEEEEENS_10bfloat16_tEfNS_4arch4Sm80ELb1ELb0ELb0ELb1ELb0ELb0ELb0ELb0ELi2ELi2ELi2ELi1ELb1EEENS1_21CollectiveEpilogueBwdISB_SC_SE_Li256ELb1ELb0ELi4EEENS1_25SingleTileBwdLPTSchedulerILb1ELi64ELb0EEEEEEEEEvNT_6ParamsE,"ax",@progbits
	.align	128
.text._ZN7cutlass13device_kernelIN5flash19enable_sm80_to_sm89INS1_16FlashAttnBwdSm80INS1_25CollectiveMainloopBwdSm80ILi1ELi1EN4cute5tupleIJNS5_1CILi32EEENS7_ILi64EEENS7_ILi256EEEEEENS_10bfloat16_tEfNS_4arch4Sm80ELb1ELb0ELb0ELb1ELb0ELb0ELb0ELb0ELi2ELi2ELi2ELi1ELb1EEENS1_21CollectiveEpilogueBwdISB_SC_SE_Li256ELb1ELb0ELi4EEENS1_25SingleTileBwdLPTSchedulerILb1ELi64ELb0EEEEEEEEEvNT_6ParamsE:
        .type           _ZN7cutlass13device_kernelIN5flash19enable_sm80_to_sm89INS1_16FlashAttnBwdSm80INS1_25CollectiveMainloopBwdSm80ILi1ELi1EN4cute5tupleIJNS5_1CILi32EEENS7_ILi64EEENS7_ILi256EEEEEENS_10bfloat16_tEfNS_4arch4Sm80ELb1ELb0ELb0ELb1ELb0ELb0ELb0ELb0ELi2ELi2ELi2ELi1ELb1EEENS1_21CollectiveEpilogueBwdISB_SC_SE_Li256ELb1ELb0ELi4EEENS1_25SingleTileBwdLPTSchedulerILb1ELi64ELb0EEEEEEEEEvNT_6ParamsE,@function
        .size           _ZN7cutlass13device_kernelIN5flash19enable_sm80_to_sm89INS1_16FlashAttnBwdSm80INS1_25CollectiveMainloopBwdSm80ILi1ELi1EN4cute5tupleIJNS5_1CILi32EEENS7_ILi64EEENS7_ILi256EEEEEENS_10bfloat16_tEfNS_4arch4Sm80ELb1ELb0ELb0ELb1ELb0ELb0ELb0ELb0ELi2ELi2ELi2ELi1ELb1EEENS1_21CollectiveEpilogueBwdISB_SC_SE_Li256ELb1ELb0ELi4EEENS1_25SingleTileBwdLPTSchedulerILb1ELi64ELb0EEEEEEEEEvNT_6ParamsE,(.L_x_137 - _ZN7cutlass13device_kernelIN5flash19enable_sm80_to_sm89INS1_16FlashAttnBwdSm80INS1_25CollectiveMainloopBwdSm80ILi1ELi1EN4cute5tupleIJNS5_1CILi32EEENS7_ILi64EEENS7_ILi256EEEEEENS_10bfloat16_tEfNS_4arch4Sm80ELb1ELb0ELb0ELb1ELb0ELb0ELb0ELb0ELi2ELi2ELi2ELi1ELb1EEENS1_21CollectiveEpilogueBwdISB_SC_SE_Li256ELb1ELb0ELi4EEENS1_25SingleTileBwdLPTSchedulerILb1ELi64ELb0EEEEEEEEEvNT_6ParamsE)
        .other          _ZN7cutlass13device_kernelIN5flash19enable_sm80_to_sm89INS1_16FlashAttnBwdSm80INS1_25CollectiveMainloopBwdSm80ILi1ELi1EN4cute5tupleIJNS5_1CILi32EEENS7_ILi64EEENS7_ILi256EEEEEENS_10bfloat16_tEfNS_4arch4Sm80ELb1ELb0ELb0ELb1ELb0ELb0ELb0ELb0ELi2ELi2ELi2ELi1ELb1EEENS1_21CollectiveEpilogueBwdISB_SC_SE_Li256ELb1ELb0ELi4EEENS1_25SingleTileBwdLPTSchedulerILb1ELi64ELb0EEEEEEEEEvNT_6ParamsE,@"STO_CUDA_ENTRY STV_DEFAULT"
_ZN7cutlass13device_kernelIN5flash19enable_sm80_to_sm89INS1_16FlashAttnBwdSm80INS1_25CollectiveMainloopBwdSm80ILi1ELi1EN4cute5tupleIJNS5_1CILi32EEENS7_ILi64EEENS7_ILi256EEEEEENS_10bfloat16_tEfNS_4arch4Sm80ELb1ELb0ELb0ELb1ELb0ELb0ELb0ELb0ELi2ELi2ELi2ELi1ELb1EEENS1_21CollectiveEpilogueBwdISB_SC_SE_Li256ELb1ELb0ELi4EEENS1_25SingleTileBwdLPTSchedulerILb1ELi64ELb0EEEEEEEEEvNT_6ParamsE:
[----:B------:R-:W-:Y:S01]  /*0000*/  LDC R1, c[0x0][0x28] ;  /* 0x00000a00ff017b82 */ /* 0x000fe20000000800 */
[----:B------:R-:W-:Y:S05]  /*0010*/  EXIT ;  /* 0x000000000000794d */ /* 0x000fea0003800000 */
.L_x_23:
        /* <DEDUP_REMOVED lines=14> */
.L_x_137:


//--------------------- .text._ZN7cutlass13device_kernelIN5flash32FlashAttnBwdPostprocessConvertdQIN4cute5tupleIJNS3_1CILi32EEENS5_ILi256EEEEEENS_10bfloat16_tEfNS_4arch4Sm80ELi256ENS3_8TiledMMAINS3_8MMA_AtomIJNS3_30SM80_16x8x16_F32BF16BF16F32_TNEEEENS3_6LayoutINS4_IJNS5_ILi1EEENS5_ILi8EEESH_EEENS4_IJNS5_ILi0EEESH_SK_EEEEENS4_IJNS5_ILi16EEENS5_ILi128EEESN_EEEEELb0EEEEEvNT_6ParamsE --------------------------
	.section	.text._ZN7cutlass13device_kernelIN5flash32FlashAttnBwdPostprocessConvertdQIN4cute5tupleIJNS3_1CILi32EEENS5_ILi256EEEEEENS_10bfloat16_tEfNS_4arch4Sm80ELi256ENS3_8TiledMMAINS3_8MMA_AtomIJNS3_30SM80_16x8x16_F32BF16BF16F32_TNEEEENS3_6LayoutINS4_IJNS5_ILi1EEENS5_ILi8EEESH_EEENS4_IJNS5_ILi0EEESH_SK_EEEEENS4_IJNS5_ILi16EEENS5_ILi128EEESN_EEEEELb0EEEEEvNT_6ParamsE,"ax",@progbits
	.align	128
.text._ZN7cutlass13device_kernelIN5flash32FlashAttnBwdPostprocessConvertdQIN4cute5tupleIJNS3_1CILi32EEENS5_ILi256EEEEEENS_10bfloat16_tEfNS_4arch4Sm80ELi256ENS3_8TiledMMAINS3_8MMA_AtomIJNS3_30SM80_16x8x16_F32BF16BF16F32_TNEEEENS3_6LayoutINS4_IJNS5_ILi1EEENS5_ILi8EEESH_EEENS4_IJNS5_ILi0EEESH_SK_EEEEENS4_IJNS5_ILi16EEENS5_ILi128EEESN_EEEEELb0EEEEEvNT_6ParamsE:
        .type           _ZN7cutlass13device_kernelIN5flash32FlashAttnBwdPostprocessConvertdQIN4cute5tupleIJNS3_1CILi32EEENS5_ILi256EEEEEENS_10bfloat16_tEfNS_4arch4Sm80ELi256ENS3_8TiledMMAINS3_8MMA_AtomIJNS3_30SM80_16x8x16_F32BF16BF16F32_TNEEEENS3_6LayoutINS4_IJNS5_ILi1EEENS5_ILi8EEESH_EEENS4_IJNS5_ILi0EEESH_SK_EEEEENS4_IJNS5_ILi16EEENS5_ILi128EEESN_EEEEELb0EEEEEvNT_6ParamsE,@function
        .size           _ZN7cutlass13device_kernelIN5flash32FlashAttnBwdPostprocessConvertdQIN4cute5tupleIJNS3_1CILi32EEENS5_ILi256EEEEEENS_10bfloat16_tEfNS_4arch4Sm80ELi256ENS3_8TiledMMAINS3_8MMA_AtomIJNS3_30SM80_16x8x16_F32BF16BF16F32_TNEEEENS3_6LayoutINS4_IJNS5_ILi1EEENS5_ILi8EEESH_EEENS4_IJNS5_ILi0EEESH_SK_EEEEENS4_IJNS5_ILi16EEENS5_ILi128EEESN_EEEEELb0EEEEEvNT_6ParamsE,(.L_x_138 - _ZN7cutlass13device_kernelIN5flash32FlashAttnBwdPostprocessConvertdQIN4cute5tupleIJNS3_1CILi32EEENS5_ILi256EEEEEENS_10bfloat16_tEfNS_4arch4Sm80ELi256ENS3_8TiledMMAINS3_8MMA_AtomIJNS3_30SM80_16x8x16_F32BF16BF16F32_TNEEEENS3_6LayoutINS4_IJNS5_ILi1EEENS5_ILi8EEESH_EEENS4_IJNS5_ILi0EEESH_SK_EEEEENS4_IJNS5_ILi16EEENS5_ILi128EEESN_EEEEELb0EEEEEvNT_6ParamsE)
        .other          _ZN7cutlass13device_kernelIN5flash32FlashAttnBwdPostprocessConvertdQIN4cute5tupleIJNS3_1CILi32EEENS5_ILi256EEEEEENS_10bfloat16_tEfNS_4arch4Sm80ELi256ENS3_8TiledMMAINS3_8MMA_AtomIJNS3_30SM80_16x8x16_F32BF16BF16F32_TNEEEENS3_6LayoutINS4_IJNS5_ILi1EEENS5_ILi8EEESH_EEENS4_IJNS5_ILi0EEESH_SK_EEEEENS4_IJNS5_ILi16EEENS5_ILi128EEESN_EEEEELb0EEEEEvNT_6ParamsE,@"STO_CUDA_ENTRY STV_DEFAULT"
_ZN7cutlass13device_kernelIN5flash32FlashAttnBwdPostprocessConvertdQIN4cute5tupleIJNS3_1CILi32EEENS5_ILi256EEEEEENS_10bfloat16_tEfNS_4arch4Sm80ELi256ENS3_8TiledMMAINS3_8MMA_AtomIJNS3_30SM80_16x8x16_F32BF16BF16F32_TNEEEENS3_6LayoutINS4_IJNS5_ILi1EEENS5_ILi8EEESH_EEENS4_IJNS5_ILi0EEESH_SK_EEEEENS4_IJNS5_ILi16EEENS5_ILi128EEESN_EEEEELb0EEEEEvNT_6ParamsE:
[----:B------:R-:W-:Y:S08]  /*0000*/  LDC R1, c[0x0][0x28] ;  /* 0x00000a00ff017b82 */ /* 0x000ff00000000800 */
[----:B------:R-:W0:Y:S01]  /*0010*/  LDC.64 R2, c[0x0][0x278] ;  /* 0x00009e00ff027b82 */ /* 0x000e220000000a00 */
[----:B------:R-:W1:Y:S01]  /*0020*/  S2R R37, SR_CTAID.Z ;  /* 0x0000000000257919 */ /* 0x000e620000002700 */
[----:B------:R-:W-:Y:S01]  /*0030*/  ULDC.64 UR4, c[0x0][0x270] ;  /* 0x00009c0000047ab9 */ /* 0x000fe20000000a00 */
[----:B------:R-:W-:Y:S01]  /*0040*/  ULDC.64 UR6, c[0x0][0x208] ;  /* 0x0000820000067ab9 */ /* 0x000fe20000000a00 */
[----:B------:R-:W-:-:S04]  /*0050*/  ISETP.NE.U32.AND P0, PT, RZ, UR4, PT ;  /* 0x00000004ff007c0c */ /* 0x000fc8000bf05070 */
[----:B------:R-:W1:Y:S01]  /*0060*/  LDC.64 R4, c[0x0][0x270] ;  /* 0x00009c00ff047b82 */ /* 0x000e620000000a00 */
[----:B------:R-:W-:Y:S02]  /*0070*/  ISETP.NE.AND.EX P0, PT, RZ, UR5, PT, P0 ;  /* 0x00000005ff007c0c */ /* 0x000fe4000bf05300 */
[----:B0-----:R-:W-:-:S04]  /*0080*/  ISETP.NE.U32.AND P1, PT, R2, RZ, PT ;  /* 0x000000ff0200720c */ /* 0x001fc80003f25070 */
[----:B------:R-:W-:Y:S01]  /*0090*/  ISETP.NE.AND.EX P1, PT, R3, RZ, PT, P1 ;  /* 0x000000ff0300720c */ /* 0x000fe20003f25310 */
[----:B------:R-:W-:Y:S01]  /*00a0*/  ULDC UR8, c[0x0][0x240] ;  /* 0x0000900000087ab9 */ /* 0x000fe20000000800 */
[----:B-1----:R-:W-:-:S11]  /*00b0*/  IMAD.WIDE R4, R37, 0x4, R4 ;  /* 0x0000000425047825 */ /* 0x002fd600078e0204 */
[----:B------:R-:W0:Y:S01]  /*00c0*/  @P1 LDC.64 R6, c[0x0][0x278] ;  /* 0x00009e00ff061b82 */ /* 0x000e220000000a00 */
[----:B------:R-:W-:Y:S01]  /*00d0*/  IMAD.U32 R2, RZ, RZ, UR8 ;  /* 0x00000008ff027e24 */ /* 0x000fe2000f8e00ff */
[----:B------:R1:W5:Y:S01]  /*00e0*/  @P0 LDG.E R0, desc[UR6][R4.64] ;  /* 0x0000000604000981 */ /* 0x000362000c1e1900 */
[----:B------:R-:W2:Y:S01]  /*00f0*/  S2R R36, SR_CTAID.X ;  /* 0x0000000000247919 */ /* 0x000ea20000002500 */
[----:B0-----:R-:W-:-:S05]  /*0100*/  @P1 IMAD.WIDE R6, R37, 0x4, R6 ;  /* 0x0000000425061825 */ /* 0x001fca00078e0206 */
[----:B------:R1:W5:Y:S01]  /*0110*/  @P1 LDG.E R2, desc[UR6][R6.64] ;  /* 0x0000000606021981 */ /* 0x000362000c1e1900 */
[----:B--2---:R-:W-:Y:S01]  /*0120*/  IMAD.SHL.U32 R3, R36, 0x20, RZ ;  /* 0x0000002024037824 */ /* 0x004fe200078e00ff */
[----:B------:R-:W-:Y:S06]  /*0130*/  @P1 BRA `(.L_x_24) ;  /* 0x0000000000101947 */ /* 0x000fec0003800000 */
[----:B------:R-:W-:Y:S05]  /*0140*/  @!P0 BRA `(.L_x_24) ;  /* 0x00000000000c8947 */ /* 0x000fea0003800000 */
[----:B-1----:R-:W2:Y:S04]  /*0150*/  LDG.E R7, desc[UR6][R4.64] ;  /* 0x0000000604077981 */ /* 0x002ea8000c1e1900 */
[----:B-----5:R-:W2:Y:S02]  /*0160*/  LDG.E R2, desc[UR6][R4.64+0x4] ;  /* 0x0000040604027981 */ /* 0x020ea4000c1e1900 */
[----:B--2---:R-:W-:-:S07]  /*0170*/  IMAD.IADD R2, R2, 0x1, -R7 ;  /* 0x0000000102027824 */ /* 0x004fce00078e0a07 */
.L_x_24:
[----:B------:R-:W-:Y:S02]  /*0180*/  ISETP.NE.U32.AND P1, PT, RZ, UR4, PT ;  /* 0x00000004ff007c0c */ /* 0x000fe4000bf25070 */
[----:B-----5:R-:W-:Y:S02]  /*0190*/  ISETP.LE.AND P2, PT, R2, R3, PT ;  /* 0x000000030200720c */ /* 0x020fe40003f43270 */
[----:B------:R-:W-:-:S13]  /*01a0*/  ISETP.NE.AND.EX P1, PT, RZ, UR5, PT, P1 ;  /* 0x00000005ff007c0c */ /* 0x000fda000bf25310 */
[----:B------:R-:W-:Y:S05]  /*01b0*/  @P1 EXIT P2 ;  /* 0x000000000000194d */ /* 0x000fea0001000000 */
[----:B------:R-:W0:Y:S01]  /*01c0*/  S2R R40, SR_TID.X ;  /* 0x0000000000287919 */ /* 0x000e220000002100 */
[----:B-1----:R-:W-:Y:S01]  /*01d0*/  @P0 IMAD R4, R37, 0x20, R0 ;  /* 0x0000002025040824 */ /* 0x002fe200078e0200 */
[----:B------:R-:W1:Y:S01]  /*01e0*/  S2UR UR8, SR_CTAID.Y ;  /* 0x00000000000879c3 */ /* 0x000e620000002600 */
[----:B------:R-:W-:Y:S01]  /*01f0*/  IMAD.SHL.U32 R6, R36, 0x2000, RZ ;  /* 0x0000200024067824 */ /* 0x000fe200078e00ff */
[----:B------:R-:W-:Y:S01]  /*0200*/  SHF.R.S32.HI R38, RZ, 0x1f, R37 ;  /* 0x0000001fff267819 */ /* 0x000fe20000011425 */
[----:B------:R-:W-:Y:S01]  /*0210*/  ULDC.64 UR4, c[0x0][0x230] ;  /* 0x00008c0000047ab9 */ /* 0x000fe20000000a00 */
[----:B------:R-:W-:Y:S02]  /*0220*/  @P0 SHF.R.S32.HI R5, RZ, 0x1f, R4 ;  /* 0x0000001fff050819 */ /* 0x000fe40000011404 */
[----:B------:R-:W-:Y:S02]  /*0230*/  SEL R38, R38, RZ, !P1 ;  /* 0x000000ff26267207 */ /* 0x000fe40004800000 */
[----:B------:R-:W-:Y:S01]  /*0240*/  @P0 LEA.HI R5, R5, R4, RZ, 0x5 ;  /* 0x0000000405050211 */ /* 0x000fe200078f28ff */
[----:B------:R-:W2:Y:S01]  /*0250*/  LDC.64 R10, c[0x0][0x228] ;  /* 0x00008a00ff0a7b82 */ /* 0x000ea20000000a00 */
[----:B------:R-:W-:-:S03]  /*0260*/  SEL R37, R37, RZ, !P1 ;  /* 0x000000ff25257207 */ /* 0x000fc60004800000 */
[----:B------:R-:W-:-:S05]  /*0270*/  @P0 IMAD.SHL.U32 R5, R5, 0x100, RZ ;  /* 0x0000010005050824 */ /* 0x000fca00078e00ff */
[----:B------:R-:W-:Y:S02]  /*0280*/  @P0 LOP3.LUT R7, R5, 0xffffe000, RZ, 0xc0, !PT ;  /* 0xffffe00005070812 */ /* 0x000fe400078ec0ff */
[----:B------:R-:W-:Y:S02]  /*0290*/  CS2R R4, SRZ ;  /* 0x0000000000047805 */ /* 0x000fe4000001ff00 */
[----:B------:R-:W-:Y:S02]  /*02a0*/  @P0 MOV R4, R7 ;  /* 0x0000000700040202 */ /* 0x000fe40000000f00 */
[----:B------:R-:W-:Y:S01]  /*02b0*/  @P0 SHF.R.S32.HI R5, RZ, 0x1f, R7 ;  /* 0x0000001fff050819 */ /* 0x000fe20000011407 */
[----:B-1----:R-:W-:Y:S01]  /*02c0*/  USHF.R.S32.HI UR9, URZ, 0x1f, UR8 ;  /* 0x0000001f3f097899 */ /* 0x002fe20008011408 */
[----:B------:R-:W-:Y:S01]  /*02d0*/  SHF.R.S32.HI R7, RZ, 0x1f, R6 ;  /* 0x0000001fff077819 */ /* 0x000fe20000011406 */
[----:B0-----:R-:W-:-:S04]  /*02e0*/  IMAD.SHL.U32 R39, R40, 0x4, RZ ;  /* 0x0000000428277824 */ /* 0x001fc800078e00ff */
[----:B--2---:R-:W-:Y:S01]  /*02f0*/  IMAD R8, R10, UR9, RZ ;  /* 0x000000090a087c24 */ /* 0x004fe2000f8e02ff */
[----:B------:R-:W-:Y:S02]  /*0300*/  IADD3 R4, P2, P3, R4, R39, R6 ;  /* 0x0000002704047210 */ /* 0x000fe40007b5e006 */
[----:B------:R-:W-:-:S04]  /*0310*/  SHF.R.S32.HI R6, RZ, 0x1f, R39 ;  /* 0x0000001fff067819 */ /* 0x000fc80000011427 */
[----:B------:R-:W-:Y:S01]  /*0320*/  IADD3.X R5, R5, R6, R7, P2, P3 ;  /* 0x0000000605057210 */ /* 0x000fe200017e6407 */
[----:B------:R-:W-:Y:S02]  /*0330*/  IMAD R7, R11, UR8, R8 ;  /* 0x000000080b077c24 */ /* 0x000fe4000f8e0208 */
[----:B------:R-:W-:Y:S02]  /*0340*/  IMAD R6, R38, UR4, RZ ;  /* 0x0000000426067c24 */ /* 0x000fe4000f8e02ff */
[----:B------:R-:W-:-:S04]  /*0350*/  IMAD.WIDE.U32 R4, R10, UR8, R4 ;  /* 0x000000080a047c25 */ /* 0x000fc8000f8e0004 */
[----:B------:R-:W-:Y:S02]  /*0360*/  IMAD.IADD R5, R5, 0x1, R7 ;  /* 0x0000000105057824 */ /* 0x000fe400078e0207 */
[C---:B------:R-:W-:Y:S02]  /*0370*/  IMAD R7, R37.reuse, UR5, R6 ;  /* 0x0000000525077c24 */ /* 0x040fe4000f8e0206 */
[----:B------:R-:W-:Y:S01]  /*0380*/  IMAD.WIDE.U32 R4, R37, UR4, R4 ;  /* 0x0000000425047c25 */ /* 0x000fe2000f8e0004 */
[----:B------:R-:W-:-:S03]  /*0390*/  ULDC.64 UR4, c[0x0][0x210] ;  /* 0x0000840000047ab9 */ /* 0x000fc60000000a00 */
[----:B------:R-:W-:Y:S01]  /*03a0*/  IMAD.IADD R5, R5, 0x1, R7 ;  /* 0x0000000105057824 */ /* 0x000fe200078e0207 */
[----:B------:R-:W-:-:S04]  /*03b0*/  LEA R44, P1, R4, UR4, 0x2 ;  /* 0x00000004042c7c11 */ /* 0x000fc8000f8210ff */
[----:B------:R-:W-:-:S05]  /*03c0*/  LEA.HI.X R45, R4, UR5, R5, 0x2, P1 ;  /* 0x00000005042d7c11 */ /* 0x000fca00088f1405 */
[----:B------:R-:W2:Y:S04]  /*03d0*/  LDG.E.128 R4, desc[UR6][R44.64] ;  /* 0x000000062c047981 */ /* 0x000ea8000c1e1d00 */
[----:B------:R-:W3:Y:S04]  /*03e0*/  LDG.E.128 R8, desc[UR6][R44.64+0x1000] ;  /* 0x001000062c087981 */ /* 0x000ee8000c1e1d00 */
[----:B------:R-:W4:Y:S04]  /*03f0*/  LDG.E.128 R12, desc[UR6][R44.64+0x2000] ;  /* 0x002000062c0c7981 */ /* 0x000f28000c1e1d00 */
[----:B------:R-:W5:Y:S04]  /*0400*/  LDG.E.128 R16, desc[UR6][R44.64+0x3000] ;  /* 0x003000062c107981 */ /* 0x000f68000c1e1d00 */
[----:B------:R-:W5:Y:S04]  /*0410*/  LDG.E.128 R20, desc[UR6][R44.64+0x4000] ;  /* 0x004000062c147981 */ /* 0x000f68000c1e1d00 */
[----:B------:R-:W5:Y:S04]  /*0420*/  LDG.E.128 R24, desc[UR6][R44.64+0x5000] ;  /* 0x005000062c187981 */ /* 0x000f68000c1e1d00 */
[----:B------:R-:W5:Y:S04]  /*0430*/  LDG.E.128 R28, desc[UR6][R44.64+0x6000] ;  /* 0x006000062c1c7981 */ /* 0x000f68000c1e1d00 */
[----:B------:R0:W5:Y:S01]  /*0440*/  LDG.E.128 R32, desc[UR6][R44.64+0x7000] ;  /* 0x007000062c207981 */ /* 0x000162000c1e1d00 */
[----:B------:R-:W1:Y:S01]  /*0450*/  S2UR UR5, SR_CgaCtaId ;  /* 0x00000000000579c3 */ /* 0x000e620000008800 */
[----:B------:R-:W-:Y:S01]  /*0460*/  UMOV UR4, 0x400 ;  /* 0x0000040000047882 */ /* 0x000fe20000000000 */
[----:B------:R-:W-:Y:S01]  /*0470*/  SHF.R.S32.HI R41, RZ, 0x1f, R40 ;  /* 0x0000001fff297819 */ /* 0x000fe20000011428 */
[----:B------:R-:W-:Y:S01]  /*0480*/  BSSY B0, `(.L_x_25) ;  /* 0x00000c6000007945 */ /* 0x000fe20003800000 */
[----:B------:R-:W-:-:S02]  /*0490*/  VIADDMNMX R3, R2, -R3, 0x20, PT ;  /* 0x0000002002037446 */ /* 0x000fc40003800903 */
[CC--:B------:R-:W-:Y:S02]  /*04a0*/  LEA.HI R43, R41.reuse, R40.reuse, RZ, 0x2 ;  /* 0x00000028292b7211 */ /* 0x0c0fe400078f10ff */
[----:B------:R-:W-:Y:S02]  /*04b0*/  LEA.HI R46, R41, R40, RZ, 0x6 ;  /* 0x00000028292e7211 */ /* 0x000fe400078f30ff */
[--C-:B------:R-:W-:Y:S02]  /*04c0*/  SHF.R.S32.HI R42, RZ, 0x2, R43.reuse ;  /* 0x00000002ff2a7819 */ /* 0x100fe4000001142b */
[----:B------:R-:W-:Y:S01]  /*04d0*/  SHF.R.S32.HI R47, RZ, 0x1f, R43 ;  /* 0x0000001fff2f7819 */ /* 0x000fe2000001142b */
[----:B------:R-:W-:Y:S01]  /*04e0*/  IMAD.SHL.U32 R46, R46, 0x8, RZ ;  /* 0x000000082e2e7824 */ /* 0x000fe200078e00ff */
[----:B------:R-:W-:Y:S02]  /*04f0*/  LOP3.LUT R49, R43, 0x7ffffffc, RZ, 0xc0, !PT ;  /* 0x7ffffffc2b317812 */ /* 0x000fe400078ec0ff */
[----:B------:R-:W-:-:S02]  /*0500*/  LEA.HI R47, R47, R42, RZ, 0x3 ;  /* 0x0000002a2f2f7211 */ /* 0x000fc400078f18ff */
[----:B0-----:R-:W-:Y:S01]  /*0510*/  LEA.HI R44, R41, R40, RZ, 0x5 ;  /* 0x00000028292c7211 */ /* 0x001fe200078f28ff */
[----:B------:R-:W-:Y:S01]  /*0520*/  IMAD.IADD R49, R40, 0x1, -R49 ;  /* 0x0000000128317824 */ /* 0x000fe200078e0a31 */
[----:B------:R-:W-:Y:S02]  /*0530*/  LOP3.LUT R47, R47, 0xfffffff8, RZ, 0xc0, !PT ;  /* 0xfffffff82f2f7812 */ /* 0x000fe400078ec0ff */
[----:B------:R-:W-:Y:S01]  /*0540*/  LOP3.LUT R53, R44, 0xffffffe0, RZ, 0xc0, !PT ;  /* 0xffffffe02c357812 */ /* 0x000fe200078ec0ff */
[----:B-1----:R-:W-:Y:S02]  /*0550*/  ULEA UR4, UR5, UR4, 0x18 ;  /* 0x0000000405047291 */ /* 0x002fe4000f8ec03f */
[----:B------:R-:W-:Y:S01]  /*0560*/  IMAD.IADD R42, R42, 0x1, -R47 ;  /* 0x000000012a2a7824 */ /* 0x000fe200078e0a2f */
[----:B------:R-:W-:Y:S01]  /*0570*/  LOP3.LUT R48, R46, 0x7ffffe00, RZ, 0xc0, !PT ;  /* 0x7ffffe002e307812 */ /* 0x000fe200078ec0ff */
[C---:B------:R-:W-:Y:S01]  /*0580*/  IMAD.IADD R46, R40.reuse, 0x1, -R53 ;  /* 0x00000001282e7824 */ /* 0x040fe200078e0a35 */
[----:B------:R-:W-:Y:S01]  /*0590*/  ULDC UR5, c[0x0][0x268] ;  /* 0x00009a0000057ab9 */ /* 0x000fe20000000800 */
[----:B------:R-:W-:-:S02]  /*05a0*/  LEA R45, R40, UR4, 0x4 ;  /* 0x00000004282d7c11 */ /* 0x000fc4000f8e20ff */
[----:B------:R-:W-:-:S04]  /*05b0*/  SHF.R.S32.HI R47, RZ, 0x1f, R42 ;  /* 0x0000001fff2f7819 */ /* 0x000fc8000001142a */
[----:B------:R-:W-:Y:S02]  /*05c0*/  LEA.HI R43, R47, R42, RZ, 0x2 ;  /* 0x0000002a2f2b7211 */ /* 0x000fe400078f10ff */
[----:B------:R-:W-:Y:S02]  /*05d0*/  LEA.HI R47, R41, R40, RZ, 0x7 ;  /* 0x00000028292f7211 */ /* 0x000fe400078f38ff */
[----:B------:R-:W-:Y:S02]  /*05e0*/  LEA R41, R49, R48, 0x1 ;  /* 0x0000003031297211 */ /* 0x000fe400078e08ff */
[--C-:B------:R-:W-:Y:S02]  /*05f0*/  SHF.R.S32.HI R40, RZ, 0x5, R44.reuse ;  /* 0x00000005ff287819 */ /* 0x100fe4000001142c */
[----:B------:R-:W-:Y:S02]  /*0600*/  SHF.R.S32.HI R49, RZ, 0x1f, R44 ;  /* 0x0000001fff317819 */ /* 0x000fe4000001142c */
[C---:B------:R-:W-:Y:S01]  /*0610*/  LOP3.LUT R51, R43.reuse, 0x7fffffc, RZ, 0xc0, !PT ;  /* 0x07fffffc2b337812 */ /* 0x040fe200078ec0ff */
[----:B------:R-:W-:Y:S01]  /*0620*/  IMAD.SHL.U32 R43, R43, 0x10, RZ ;  /* 0x000000102b2b7824 */ /* 0x000fe200078e00ff */
[----:B------:R-:W-:-:S02]  /*0630*/  LEA.HI R49, R49, R40, RZ, 0x2 ;  /* 0x0000002831317211 */ /* 0x000fc400078f10ff */
[----:B------:R-:W-:Y:S01]  /*0640*/  SHF.R.U32.HI R47, RZ, 0x1, R47 ;  /* 0x00000001ff2f7819 */ /* 0x000fe2000001162f */
[----:B------:R-:W-:Y:S01]  /*0650*/  IMAD.IADD R42, R42, 0x1, -R51 ;  /* 0x000000012a2a7824 */ /* 0x000fe200078e0a33 */
[----:B------:R-:W-:Y:S02]  /*0660*/  LOP3.LUT R49, R49, 0x7fffffc, RZ, 0xc0, !PT ;  /* 0x07fffffc31317812 */ /* 0x000fe400078ec0ff */
[----:B------:R-:W-:Y:S01]  /*0670*/  LOP3.LUT R43, R43, 0x40, RZ, 0xc0, !PT ;  /* 0x000000402b2b7812 */ /* 0x000fe200078ec0ff */
[----:B------:R-:W-:Y:S01]  /*0680*/  IMAD R42, R42, 0x10, R41 ;  /* 0x000000102a2a7824 */ /* 0x000fe200078e0229 */
[----:B------:R-:W-:Y:S01]  /*0690*/  LOP3.LUT R47, R47, 0x40, RZ, 0xc0, !PT ;  /* 0x000000402f2f7812 */ /* 0x000fe200078ec0ff */
[----:B--2---:R0:W-:Y:S04]  /*06a0*/  STS.128 [R45], R4 ;  /* 0x000000042d007388 */ /* 0x0041e80000000c00 */
[----:B---3--:R1:W-:Y:S04]  /*06b0*/  STS.128 [R45+0x1000], R8 ;  /* 0x001000082d007388 */ /* 0x0083e80000000c00 */
[----:B----4-:R-:W-:Y:S04]  /*06c0*/  STS.128 [R45+0x2000], R12 ;  /* 0x0020000c2d007388 */ /* 0x010fe80000000c00 */
[----:B-----5:R-:W-:Y:S04]  /*06d0*/  STS.128 [R45+0x3000], R16 ;  /* 0x003000102d007388 */ /* 0x020fe80000000c00 */
[----:B------:R-:W-:Y:S01]  /*06e0*/  STS.128 [R45+0x4000], R20 ;  /* 0x004000142d007388 */ /* 0x000fe20000000c00 */
[----:B0-----:R-:W-:Y:S01]  /*06f0*/  LEA.HI R5, R46, R46, RZ, 0x1 ;  /* 0x0000002e2e057211 */ /* 0x001fe200078f08ff */
[----:B------:R-:W-:-:S02]  /*0700*/  IMAD.SHL.U32 R6, R40, 0x8, RZ ;  /* 0x0000000828067824 */ /* 0x000fc400078e00ff */
[----:B------:R-:W-:Y:S01]  /*0710*/  STS.128 [R45+0x5000], R24 ;  /* 0x005000182d007388 */ /* 0x000fe20000000c00 */
[----:B------:R-:W-:Y:S01]  /*0720*/  IMAD.SHL.U32 R4, R46, 0x8, RZ ;  /* 0x000000082e047824 */ /* 0x000fe200078e00ff */
[----:B-1----:R-:W-:Y:S01]  /*0730*/  SHF.R.U32.HI R10, RZ, 0x3, R47 ;  /* 0x00000003ff0a7819 */ /* 0x002fe2000001162f */
[----:B------:R-:W-:Y:S01]  /*0740*/  IMAD.SHL.U32 R5, R5, 0x100, RZ ;  /* 0x0000010005057824 */ /* 0x000fe200078e00ff */
[----:B------:R-:W-:Y:S01]  /*0750*/  STS.128 [R45+0x6000], R28 ;  /* 0x0060001c2d007388 */ /* 0x000fe20000000c00 */
[----:B------:R-:W-:Y:S01]  /*0760*/  LOP3.LUT R6, R43, 0x8, R6, 0xf8, !PT ;  /* 0x000000082b067812 */ /* 0x000fe200078ef806 */
[----:B------:R-:W-:Y:S01]  /*0770*/  IMAD.IADD R8, R40, 0x1, -R49 ;  /* 0x0000000128087824 */ /* 0x000fe200078e0a31 */
[----:B------:R-:W-:Y:S01]  /*0780*/  SHF.R.U32.HI R43, RZ, 0x3, R43 ;  /* 0x00000003ff2b7819 */ /* 0x000fe2000001162b */
[----:B------:R-:W-:Y:S01]  /*0790*/  STS.128 [R45+0x7000], R32 ;  /* 0x007000202d007388 */ /* 0x000fe20000000c00 */
[----:B------:R-:W-:Y:S02]  /*07a0*/  LOP3.LUT R47, R47, 0x8, R4, 0xf8, !PT ;  /* 0x000000082f2f7812 */ /* 0x000fe400078ef804 */
[----:B------:R-:W-:Y:S01]  /*07b0*/  LOP3.LUT R5, R5, 0x7ffffe00, RZ, 0xc0, !PT ;  /* 0x7ffffe0005057812 */ /* 0x000fe200078ec0ff */
[----:B------:R-:W-:Y:S01]  /*07c0*/  BAR.SYNC.DEFER_BLOCKING 0x0 ;  /* 0x0000000000007b1d */ /* 0x000fe20000010000 */
[----:B------:R-:W-:-:S02]  /*07d0*/  LOP3.LUT R7, R6, R43, RZ, 0x3c, !PT ;  /* 0x0000002b06077212 */ /* 0x000fc400078e3cff */
[----:B------:R-:W-:Y:S02]  /*07e0*/  LOP3.LUT R10, R47, R10, RZ, 0x3c, !PT ;  /* 0x0000000a2f0a7212 */ /* 0x000fe400078e3cff */
[----:B------:R-:W-:Y:S01]  /*07f0*/  LEA R5, R8, R5, 0x4 ;  /* 0x0000000508057211 */ /* 0x000fe200078e20ff */
[----:B------:R-:W-:-:S04]  /*0800*/  IMAD.IADD R7, R7, 0x1, R42 ;  /* 0x0000000107077824 */ /* 0x000fc800078e022a */
[----:B------:R-:W-:Y:S01]  /*0810*/  IMAD.IADD R6, R5, 0x1, R10 ;  /* 0x0000000105067824 */ /* 0x000fe200078e020a */
[----:B------:R-:W0:Y:S04]  /*0820*/  LDS R24, [R39+UR4+0x400] ;  /* 0x0004000427187984 */ /* 0x000e280008000800 */
[----:B------:R-:W1:Y:S04]  /*0830*/  LDS R23, [R39+UR4+0x800] ;  /* 0x0008000427177984 */ /* 0x000e680008000800 */
[----:B------:R-:W2:Y:S04]  /*0840*/  LDS R22, [R39+UR4+0xc00] ;  /* 0x000c000427167984 */ /* 0x000ea80008000800 */
[----:B------:R-:W3:Y:S04]  /*0850*/  LDS R34, [R39+UR4+0x1800] ;  /* 0x0018000427227984 */ /* 0x000ee80008000800 */
[----:B------:R-:W4:Y:S04]  /*0860*/  LDS R33, [R39+UR4+0x1c00] ;  /* 0x001c000427217984 */ /* 0x000f280008000800 */
[----:B------:R-:W5:Y:S04]  /*0870*/  LDS R31, [R39+UR4] ;  /* 0x00000004271f7984 */ /* 0x000f680008000800 */
[----:B------:R-:W-:Y:S04]  /*0880*/  LDS R26, [R39+UR4+0x3000] ;  /* 0x00300004271a7984 */ /* 0x000fe80008000800 */
[----:B------:R-:W-:Y:S04]  /*0890*/  LDS R20, [R39+UR4+0x4400] ;  /* 0x0044000427147984 */ /* 0x000fe80008000800 */
[----:B------:R-:W5:Y:S04]  /*08a0*/  LDS R14, [R39+UR4+0x4000] ;  /* 0x00400004270e7984 */ /* 0x000f680008000800 */
[----:B------:R-:W5:Y:S04]  /*08b0*/  LDS R13, [R39+UR4+0x4800] ;  /* 0x00480004270d7984 */ /* 0x000f680008000800 */
[----:B------:R-:W-:Y:S01]  /*08c0*/  LDS R19, [R39+UR4+0x4c00] ;  /* 0x004c000427137984 */ /* 0x000fe20008000800 */
[----:B0-----:R-:W-:-:S03]  /*08d0*/  FMUL.FTZ R32, R24, UR5 ;  /* 0x0000000518207c20 */ /* 0x001fc60008410000 */
[----:B------:R-:W0:Y:S01]  /*08e0*/  LDS R35, [R39+UR4+0x1400] ;  /* 0x0014000427237984 */ /* 0x000e220008000800 */
[----:B-1----:R-:W-:-:S03]  /*08f0*/  FMUL.FTZ R42, R23, UR5 ;  /* 0x00000005172a7c20 */ /* 0x002fc60008410000 */
[----:B------:R-:W1:Y:S01]  /*0900*/  LDS R30, [R39+UR4+0x2000] ;  /* 0x00200004271e7984 */ /* 0x000e620008000800 */
[----:B--2---:R-:W-:-:S03]  /*0910*/  FMUL.FTZ R43, R22, UR5 ;  /* 0x00000005162b7c20 */ /* 0x004fc60008410000 */
[----:B------:R-:W2:Y:S01]  /*0920*/  LDS R29, [R39+UR4+0x2400] ;  /* 0x00240004271d7984 */ /* 0x000ea20008000800 */
[----:B---3--:R-:W-:-:S03]  /*0930*/  FMUL.FTZ R34, R34, UR5 ;  /* 0x0000000522227c20 */ /* 0x008fc60008410000 */
[----:B------:R-:W3:Y:S01]  /*0940*/  LDS R25, [R39+UR4+0x2800] ;  /* 0x0028000427197984 */ /* 0x000ee20008000800 */
[----:B----4-:R-:W-:-:S03]  /*0950*/  FMUL.FTZ R33, R33, UR5 ;  /* 0x0000000521217c20 */ /* 0x010fc60008410000 */
[----:B------:R-:W4:Y:S01]  /*0960*/  LDS R28, [R39+UR4+0x2c00] ;  /* 0x002c0004271c7984 */ /* 0x000f220008000800 */
[----:B-----5:R-:W-:-:S03]  /*0970*/  FMUL.FTZ R31, R31, UR5 ;  /* 0x000000051f1f7c20 */ /* 0x020fc60008410000 */
[----:B------:R-:W5:Y:S02]  /*0980*/  LDS R12, [R39+UR4+0x3800] ;  /* 0x00380004270c7984 */ /* 0x000f640008000800 */
[----:B------:R-:W-:Y:S02]  /*0990*/  F2FP.BF16.F32.PACK_AB R31, R32, R31 ;  /* 0x0000001f201f723e */ /* 0x000fe400000010ff */
[----:B------:R-:W5:Y:S01]  /*09a0*/  LDS R21, [R39+UR4+0x3c00] ;  /* 0x003c000427157984 */ /* 0x000f620008000800 */
[----:B------:R-:W-:-:S03]  /*09b0*/  F2FP.BF16.F32.PACK_AB R32, R43, R42 ;  /* 0x0000002a2b20723e */ /* 0x000fc600000010ff */
[----:B------:R-:W-:Y:S01]  /*09c0*/  LDS R18, [R39+UR4+0x5400] ;  /* 0x0054000427127984 */ /* 0x000fe20008000800 */
[----:B------:R-:W-:-:S03]  /*09d0*/  FMUL.FTZ R14, R14, UR5 ;  /* 0x000000050e0e7c20 */ /* 0x000fc60008410000 */
[----:B------:R-:W5:Y:S01]  /*09e0*/  LDS R41, [R39+UR4+0x1000] ;  /* 0x0010000427297984 */ /* 0x000f620008000800 */
[----:B------:R-:W-:-:S03]  /*09f0*/  FMUL.FTZ R13, R13, UR5 ;  /* 0x000000050d0d7c20 */ /* 0x000fc60008410000 */
[----:B------:R-:W5:Y:S04]  /*0a00*/  LDS R27, [R39+UR4+0x3400] ;  /* 0x00340004271b7984 */ /* 0x000f680008000800 */
[----:B------:R-:W5:Y:S01]  /*0a10*/  LDS R16, [R39+UR4+0x5000] ;  /* 0x0050000427107984 */ /* 0x000f620008000800 */
        /* <DEDUP_REMOVED lines=11> */
[----:B------:R-:W5:Y:S01]  /*0ad0*/  LDS R10, [R39+UR4+0x6c00] ;  /* 0x006c0004270a7984 */ /* 0x000f620008000800 */
[----:B------:R-:W-:-:S03]  /*0ae0*/  FMUL.FTZ R21, R21, UR5 ;  /* 0x0000000515157c20 */ /* 0x000fc60008410000 */
[----:B------:R-:W5:Y:S02]  /*0af0*/  LDS R9, [R39+UR4+0x7000] ;  /* 0x0070000427097984 */ /* 0x000f640008000800 */
[----:B------:R-:W-:Y:S02]  /*0b00*/  F2FP.BF16.F32.PACK_AB R12, R21, R12 ;  /* 0x0000000c150c723e */ /* 0x000fe400000010ff */
[----:B------:R-:W5:Y:S01]  /*0b10*/  LDS R23, [R39+UR4+0x7400] ;  /* 0x0074000427177984 */ /* 0x000f620008000800 */
[----:B------:R-:W-:-:S03]  /*0b20*/  FMUL.FTZ R41, R41, UR5 ;  /* 0x0000000529297c20 */ /* 0x000fc60008410000 */
[----:B------:R-:W5:Y:S01]  /*0b30*/  LDS R22, [R39+UR4+0x7800] ;  /* 0x0078000427167984 */ /* 0x000f620008000800 */
[----:B------:R-:W-:Y:S01]  /*0b40*/  FMUL.FTZ R44, R27, UR5 ;  /* 0x000000051b2c7c20 */ /* 0x000fe20008410000 */
[----:B------:R-:W-:Y:S02]  /*0b50*/  F2FP.BF16.F32.PACK_AB R27, R29, R30 ;  /* 0x0000001e1d1b723e */ /* 0x000fe400000010ff */
[----:B------:R1:W5:Y:S01]  /*0b60*/  LDS R24, [R39+UR4+0x7c00] ;  /* 0x007c000427187984 */ /* 0x0003620008000800 */
[----:B------:R-:W-:Y:S01]  /*0b70*/  FMUL.FTZ R16, R16, UR5 ;  /* 0x0000000510107c20 */ /* 0x000fe20008410000 */
[----:B------:R-:W-:Y:S01]  /*0b80*/  F2FP.BF16.F32.PACK_AB R29, R28, R35 ;  /* 0x000000231c1d723e */ /* 0x000fe200000010ff */
[----:B0-----:R-:W-:Y:S01]  /*0b90*/  FMUL.FTZ R15, R15, UR5 ;  /* 0x000000050f0f7c20 */ /* 0x001fe20008410000 */
[----:B------:R-:W-:Y:S01]  /*0ba0*/  F2FP.BF16.F32.PACK_AB R25, R42, R41 ;  /* 0x000000292a19723e */ /* 0x000fe200000010ff */
[----:B-1----:R-:W-:Y:S01]  /*0bb0*/  FMUL.FTZ R39, R26, UR5 ;  /* 0x000000051a277c20 */ /* 0x002fe20008410000 */
[----:B------:R-:W-:Y:S01]  /*0bc0*/  F2FP.BF16.F32.PACK_AB R26, R33, R34 ;  /* 0x00000022211a723e */ /* 0x000fe200000010ff */
[----:B------:R-:W-:Y:S01]  /*0bd0*/  FMUL.FTZ R33, R20, UR5 ;  /* 0x0000000514217c20 */ /* 0x000fe20008410000 */
[----:B------:R-:W-:Y:S01]  /*0be0*/  FMUL.FTZ R20, R19, UR5 ;  /* 0x0000000513147c20 */ /* 0x000fe20008410000 */
[----:B------:R-:W-:Y:S01]  /*0bf0*/  FMUL.FTZ R19, R18, UR5 ;  /* 0x0000000512137c20 */ /* 0x000fe20008410000 */
[----:B------:R-:W-:Y:S01]  /*0c00*/  FMUL.FTZ R18, R17, UR5 ;  /* 0x0000000511127c20 */ /* 0x000fe20008410000 */
[----:B--2---:R-:W-:Y:S01]  /*0c10*/  FMUL.FTZ R8, R8, UR5 ;  /* 0x0000000508087c20 */ /* 0x004fe20008410000 */
[----:B------:R-:W-:Y:S01]  /*0c20*/  F2FP.BF16.F32.PACK_AB R33, R33, R14 ;  /* 0x0000000e2121723e */ /* 0x000fe200000010ff */
[----:B---3--:R-:W-:Y:S01]  /*0c30*/  FMUL.FTZ R11, R11, UR5 ;  /* 0x000000050b0b7c20 */ /* 0x008fe20008410000 */
[----:B------:R-:W-:-:S02]  /*0c40*/  F2FP.BF16.F32.PACK_AB R20, R20, R13 ;  /* 0x0000000d1414723e */ /* 0x000fc400000010ff */
[----:B------:R-:W-:Y:S01]  /*0c50*/  F2FP.BF16.F32.PACK_AB R28, R44, R39 ;  /* 0x000000272c1c723e */ /* 0x000fe200000010ff */
[----:B----4-:R-:W-:Y:S01]  /*0c60*/  FMUL.FTZ R5, R5, UR5 ;  /* 0x0000000505057c20 */ /* 0x010fe20008410000 */
[----:B------:R-:W-:Y:S02]  /*0c70*/  F2FP.BF16.F32.PACK_AB R19, R19, R16 ;  /* 0x000000101313723e */ /* 0x000fe400000010ff */
[----:B------:R-:W-:Y:S02]  /*0c80*/  CS2R R16, SRZ ;  /* 0x0000000000107805 */ /* 0x000fe4000001ff00 */
[----:B------:R-:W-:Y:S01]  /*0c90*/  F2FP.BF16.F32.PACK_AB R18, R18, R15 ;  /* 0x0000000f1212723e */ /* 0x000fe200000010ff */
[----:B-----5:R-:W-:Y:S01]  /*0ca0*/  FMUL.FTZ R10, R10, UR5 ;  /* 0x000000050a0a7c20 */ /* 0x020fe20008410000 */
[----:B------:R-:W-:Y:S01]  /*0cb0*/  F2FP.BF16.F32.PACK_AB R21, R11, R8 ;  /* 0x000000080b15723e */ /* 0x000fe200000010ff */
[--C-:B------:R-:W-:Y:S01]  /*0cc0*/  @P0 IMAD.MOV.U32 R16, RZ, RZ, R0.reuse ;  /* 0x000000ffff100224 */ /* 0x100fe200078e0000 */
[----:B------:R-:W-:Y:S01]  /*0cd0*/  @P0 SHF.R.S32.HI R17, RZ, 0x1f, R0 ;  /* 0x0000001fff110819 */ /* 0x000fe20000011400 */
[----:B------:R-:W-:Y:S01]  /*0ce0*/  FMUL.FTZ R9, R9, UR5 ;  /* 0x0000000509097c20 */ /* 0x000fe20008410000 */
[----:B------:R-:W-:Y:S01]  /*0cf0*/  F2FP.BF16.F32.PACK_AB R5, R10, R5 ;  /* 0x000000050a05723e */ /* 0x000fe200000010ff */
[----:B------:R-:W-:-:S02]  /*0d00*/  VIADD R0, R40, 0x8 ;  /* 0x0000000828007836 */ /* 0x000fc40000000000 */
[----:B------:R-:W-:Y:S01]  /*0d10*/  FMUL.FTZ R14, R23, UR5 ;  /* 0x00000005170e7c20 */ /* 0x000fe20008410000 */
[----:B------:R-:W-:-:S04]  /*0d20*/  FMUL.FTZ R22, R22, UR5 ;  /* 0x0000000516167c20 */ /* 0x000fc80008410000 */
[----:B------:R-:W-:Y:S02]  /*0d30*/  F2FP.BF16.F32.PACK_AB R23, R14, R9 ;  /* 0x000000090e17723e */ /* 0x000fe400000010ff */
[----:B------:R-:W0:Y:S01]  /*0d40*/  LDC.64 R14, c[0x0][0x258] ;  /* 0x00009600ff0e7b82 */ /* 0x000e220000000a00 */
[----:B------:R-:W-:Y:S01]  /*0d50*/  FMUL.FTZ R13, R24, UR5 ;  /* 0x00000005180d7c20 */ /* 0x000fe20008410000 */
[----:B------:R-:W-:Y:S01]  /*0d60*/  LEA R24, R7, UR4, 0x1 ;  /* 0x0000000407187c11 */ /* 0x000fe2000f8e08ff */
[----:B------:R-:W-:Y:S01]  /*0d70*/  ULDC UR5, c[0x0][0x244] ;  /* 0x0000910000057ab9 */ /* 0x000fe20000000800 */
[----:B------:R-:W-:Y:S01]  /*0d80*/  LEA R7, R6, UR4, 0x1 ;  /* 0x0000000406077c11 */ /* 0x000fe2000f8e08ff */
[----:B------:R-:W-:Y:S01]  /*0d90*/  UIADD3 UR4, UR4, 0x8000, URZ ;  /* 0x0000800004047890 */ /* 0x000fe2000fffe03f */
[----:B------:R-:W-:Y:S01]  /*0da0*/  F2FP.BF16.F32.PACK_AB R22, R13, R22 ;  /* 0x000000160d16723e */ /* 0x000fe200000010ff */
[----:B------:R-:W-:Y:S04]  /*0db0*/  STS [R24+0x8000], R31 ;  /* 0x0080001f18007388 */ /* 0x000fe80000000800 */
[----:B------:R-:W-:Y:S04]  /*0dc0*/  STS [R24+0x8100], R32 ;  /* 0x0081002018007388 */ /* 0x000fe80000000800 */
[----:B------:R-:W-:Y:S04]  /*0dd0*/  STS [R24+0x9000], R27 ;  /* 0x0090001b18007388 */ /* 0x000fe80000000800 */
[----:B------:R-:W-:Y:S04]  /*0de0*/  STS [R24+0x9100], R29 ;  /* 0x0091001d18007388 */ /* 0x000fe80000000800 */
[----:B------:R-:W-:Y:S01]  /*0df0*/  STS [R24+0x8200], R25 ;  /* 0x0082001918007388 */ /* 0x000fe20000000800 */
[----:B0-----:R-:W-:-:S03]  /*0e00*/  IMAD R2, R14, UR9, RZ ;  /* 0x000000090e027c24 */ /* 0x001fc6000f8e02ff */
[----:B------:R-:W-:Y:S01]  /*0e10*/  STS [R24+0x8300], R26 ;  /* 0x0083001a18007388 */ /* 0x000fe20000000800 */
[----:B------:R-:W-:-:S03]  /*0e20*/  IMAD R15, R15, UR8, R2 ;  /* 0x000000080f0f7c24 */ /* 0x000fc6000f8e0202 */
[----:B------:R-:W-:Y:S04]  /*0e30*/  STS [R24+0x9200], R28 ;  /* 0x0092001c18007388 */ /* 0x000fe80000000800 */
[----:B------:R0:W-:Y:S04]  /*0e40*/  STS [R24+0x9300], R12 ;  /* 0x0093000c18007388 */ /* 0x0001e80000000800 */
[----:B------:R-:W-:Y:S04]  /*0e50*/  STS [R24+0xa000], R33 ;  /* 0x00a0002118007388 */ /* 0x000fe80000000800 */
[----:B------:R-:W-:Y:S01]  /*0e60*/  STS [R24+0xa100], R20 ;  /* 0x00a1001418007388 */ /* 0x000fe20000000800 */
[----:B0-----:R-:W-:-:S03]  /*0e70*/  IADD3 R12, P0, R40, R16, RZ ;  /* 0x00000010280c7210 */ /* 0x001fc60007f1e0ff */
[----:B------:R-:W-:Y:S01]  /*0e80*/  STS [R24+0xb000], R21 ;  /* 0x00b0001518007388 */ /* 0x000fe20000000800 */
[----:B------:R-:W-:-:S03]  /*0e90*/  LEA.HI.X.SX32 R13, R40, R17, 0x1, P0 ;  /* 0x00000011280d7211 */ /* 0x000fc600000f0eff */
[----:B------:R0:W-:Y:S01]  /*0ea0*/  STS [R24+0xb100], R5 ;  /* 0x00b1000518007388 */ /* 0x0001e20000000800 */
[----:B------:R-:W-:-:S03]  /*0eb0*/  ISETP.GE.AND P0, PT, R4, UR5, PT ;  /* 0x0000000504007c0c */ /* 0x000fc6000bf06270 */
[----:B------:R1:W-:Y:S01]  /*0ec0*/  STS [R24+0xa200], R19 ;  /* 0x00a2001318007388 */ /* 0x0003e20000000800 */
[-C--:B------:R-:W-:Y:S02]  /*0ed0*/  ISETP.GE.OR P3, PT, R40, R3.reuse, P0 ;  /* 0x000000032800720c */ /* 0x080fe40000766670 */
[-C--:B------:R-:W-:Y:S01]  /*0ee0*/  ISETP.GE.OR P2, PT, R0, R3.reuse, P0 ;  /* 0x000000030000720c */ /* 0x080fe20000746670 */
[----:B------:R1:W-:Y:S01]  /*0ef0*/  STS [R24+0xa300], R18 ;  /* 0x00a3001218007388 */ /* 0x0003e20000000800 */
[C---:B------:R-:W-:Y:S01]  /*0f00*/  IADD3 R0, R40.reuse, 0x10, RZ ;  /* 0x0000001028007810 */ /* 0x040fe20007ffe0ff */
[----:B------:R-:W-:Y:S01]  /*0f10*/  VIADD R40, R40, 0x18 ;  /* 0x0000001828287836 */ /* 0x000fe20000000000 */
[--C-:B0-----:R-:W-:Y:S01]  /*0f20*/  SHF.R.S32.HI R5, RZ, 0x1f, R4.reuse ;  /* 0x0000001fff057819 */ /* 0x101fe20000011404 */
[----:B------:R1:W-:Y:S01]  /*0f30*/  STS [R24+0xb200], R23 ;  /* 0x00b2001718007388 */ /* 0x0003e20000000800 */
[-C--:B------:R-:W-:Y:S02]  /*0f40*/  ISETP.GE.OR P1, PT, R0, R3.reuse, P0 ;  /* 0x000000030000720c */ /* 0x080fe40000726670 */
[----:B------:R-:W-:Y:S01]  /*0f50*/  ISETP.GE.OR P0, PT, R40, R3, P0 ;  /* 0x000000032800720c */ /* 0x000fe20000706670 */
[----:B------:R1:W-:Y:S01]  /*0f60*/  STS [R24+0xb300], R22 ;  /* 0x00b3001618007388 */ /* 0x0003e20000000800 */
[----:B------:R-:W-:Y:S01]  /*0f70*/  IMAD.WIDE.U32 R4, R14, UR8, R4 ;  /* 0x000000080e047c25 */ /* 0x000fe2000f8e0004 */
[----:B------:R-:W-:Y:S01]  /*0f80*/  ULDC.64 UR8, c[0x0][0x260] ;  /* 0x0000980000087ab9 */ /* 0x000fe20000000a00 */
[----:B------:R-:W-:Y:S02]  /*0f90*/  BAR.SYNC.DEFER_BLOCKING 0x0 ;  /* 0x0000000000007b1d */ /* 0x000fe40000010000 */
[----:B------:R-:W-:-:S02]  /*0fa0*/  IMAD.IADD R5, R5, 0x1, R15 ;  /* 0x0000000105057824 */ /* 0x000fc400078e020f */
[----:B------:R-:W-:Y:S02]  /*0fb0*/  IMAD R38, R38, UR8, RZ ;  /* 0x0000000826267c24 */ /* 0x000fe4000f8e02ff */
[----:B------:R-:W-:-:S04]  /*0fc0*/  IMAD.WIDE.U32 R2, R37, UR8, R4 ;  /* 0x0000000825027c25 */ /* 0x000fc8000f8e0004 */
[----:B------:R-:W-:Y:S02]  /*0fd0*/  IMAD R15, R37, UR9, R38 ;  /* 0x00000009250f7c24 */ /* 0x000fe4000f8e0226 */
[----:B------:R-:W-:Y:S01]  /*0fe0*/  IMAD.WIDE R36, R36, 0x20, R12 ;  /* 0x0000002024247825 */ /* 0x000fe200078e020c */
[----:B------:R-:W-:-:S03]  /*0ff0*/  LEA R12, R6, UR4, 0x1 ;  /* 0x00000004060c7c11 */ /* 0x000fc6000f8e08ff */
[----:B------:R-:W-:Y:S01]  /*1000*/  IMAD.IADD R5, R3, 0x1, R15 ;  /* 0x0000000103057824 */ /* 0x000fe200078e020f */
[----:B------:R1:W0:Y:S01]  /*1010*/  LDS.128 R8, [R7+0x8300] ;  /* 0x0083000007087984 */ /* 0x0002220000000c00 */
[----:B------:R-:W-:Y:S05]  /*1020*/  @P3 BRA `(.L_x_26) ;  /* 0x00000000002c3947 */ /* 0x000fea0003800000 */
[----:B------:R-:W2:Y:S01]  /*1030*/  LDS.128 R12, [R12] ;  /* 0x000000000c0c7984 */ /* 0x000ea20000000c00 */
[----:B------:R-:W-:Y:S01]  /*1040*/  ULDC.64 UR4, c[0x0][0x250] ;  /* 0x0000940000047ab9 */ /* 0x000fe20000000a00 */
[----:B------:R-:W-:Y:S02]  /*1050*/  IMAD.MOV.U32 R4, RZ, RZ, R2 ;  /* 0x000000ffff047224 */ /* 0x000fe400078e0002 */
[----:B-1----:R-:W-:Y:S02]  /*1060*/  IMAD R19, R37, UR4, RZ ;  /* 0x0000000425137c24 */ /* 0x002fe4000f8e02ff */
[----:B------:R-:W-:-:S04]  /*1070*/  IMAD.WIDE.U32 R16, R36, UR4, R4 ;  /* 0x0000000424107c25 */ /* 0x000fc8000f8e0004 */
[----:B------:R-:W-:Y:S01]  /*1080*/  IMAD R19, R36, UR5, R19 ;  /* 0x0000000524137c24 */ /* 0x000fe2000f8e0213 */
[----:B------:R-:W-:Y:S02]  /*1090*/  ULDC.64 UR4, c[0x0][0x238] ;  /* 0x00008e0000047ab9 */ /* 0x000fe40000000a00 */
[----:B------:R-:W-:Y:S01]  /*10a0*/  LEA R18, P3, R16, UR4, 0x1 ;  /* 0x0000000410127c11 */ /* 0x000fe2000f8608ff */
[----:B------:R-:W-:-:S05]  /*10b0*/  IMAD.IADD R17, R17, 0x1, R19 ;  /* 0x0000000111117824 */ /* 0x000fca00078e0213 */
[----:B------:R-:W-:-:S05]  /*10c0*/  LEA.HI.X R19, R16, UR5, R17, 0x1, P3 ;  /* 0x0000000510137c11 */ /* 0x000fca00098f0c11 */
[----:B--2---:R2:W-:Y:S02]  /*10d0*/  STG.E.128 desc[UR6][R18.64], R12 ;  /* 0x0000000c12007986 */ /* 0x0045e4000c101d06 */
.L_x_26:
[----:B------:R-:W-:Y:S05]  /*10e0*/  BSYNC B0 ;  /* 0x0000000000007941 */ /* 0x000fea0003800000 */
.L_x_25:
[----:B--2---:R2:W3:Y:S01]  /*10f0*/  LDS.128 R12, [R7+0x8100] ;  /* 0x00810000070c7984 */ /* 0x0044e20000000c00 */
[----:B------:R-:W-:Y:S04]  /*1100*/  BSSY B0, `(.L_x_27) ;  /* 0x000000f000007945 */ /* 0x000fe80003800000 */
[----:B------:R-:W-:Y:S05]  /*1110*/  @P2 BRA `(.L_x_28) ;  /* 0x0000000000342947 */ /* 0x000fea0003800000 */
[----:B-1----:R-:W-:Y:S01]  /*1120*/  IADD3 R19, P2, R36, 0x8, RZ ;  /* 0x0000000824137810 */ /* 0x002fe20007f5e0ff */
[----:B------:R-:W-:Y:S01]  /*1130*/  ULDC.64 UR4, c[0x0][0x250] ;  /* 0x0000940000047ab9 */ /* 0x000fe20000000a00 */
[----:B------:R-:W-:Y:S02]  /*1140*/  IMAD.MOV.U32 R16, RZ, RZ, R2 ;  /* 0x000000ffff107224 */ /* 0x000fe400078e0002 */
[----:B------:R-:W-:Y:S01]  /*1150*/  IADD3.X R0, RZ, R37, RZ, P2, !PT ;  /* 0x00000025ff007210 */ /* 0x000fe200017fe4ff */
[----:B------:R-:W-:-:S04]  /*1160*/  IMAD.MOV.U32 R17, RZ, RZ, R5 ;  /* 0x000000ffff117224 */ /* 0x000fc800078e0005 */
[----:B------:R-:W-:Y:S02]  /*1170*/  IMAD R0, R0, UR4, RZ ;  /* 0x0000000400007c24 */ /* 0x000fe4000f8e02ff */
[----:B------:R-:W-:-:S04]  /*1180*/  IMAD.WIDE.U32 R16, R19, UR4, R16 ;  /* 0x0000000413107c25 */ /* 0x000fc8000f8e0010 */
[----:B------:R-:W-:Y:S01]  /*1190*/  IMAD R19, R19, UR5, R0 ;  /* 0x0000000513137c24 */ /* 0x000fe2000f8e0200 */
[----:B------:R-:W-:Y:S02]  /*11a0*/  ULDC.64 UR4, c[0x0][0x238] ;  /* 0x00008e0000047ab9 */ /* 0x000fe40000000a00 */
[----:B------:R-:W-:Y:S01]  /*11b0*/  LEA R18, P2, R16, UR4, 0x1 ;  /* 0x0000000410127c11 */ /* 0x000fe2000f8408ff */
[----:B------:R-:W-:-:S05]  /*11c0*/  IMAD.IADD R17, R17, 0x1, R19 ;  /* 0x0000000111117824 */ /* 0x000fca00078e0213 */
[----:B------:R-:W-:-:S05]  /*11d0*/  LEA.HI.X R19, R16, UR5, R17, 0x1, P2 ;  /* 0x0000000510137c11 */ /* 0x000fca00090f0c11 */
[----:B---3--:R4:W-:Y:S02]  /*11e0*/  STG.E.128 desc[UR6][R18.64], R12 ;  /* 0x0000000c12007986 */ /* 0x0089e4000c101d06 */
.L_x_28:
[----:B------:R-:W-:Y:S05]  /*11f0*/  BSYNC B0 ;  /* 0x0000000000007941 */ /* 0x000fea0003800000 */
.L_x_27:
[----:B---34-:R3:W4:Y:S01]  /*1200*/  LDS.128 R12, [R7+0x8200] ;  /* 0x00820000070c7984 */ /* 0x0187220000000c00 */
[----:B------:R-:W-:Y:S04]  /*1210*/  BSSY B0, `(.L_x_29) ;  /* 0x000000f000007945 */ /* 0x000fe80003800000 */
[----:B------:R-:W-:Y:S05]  /*1220*/  @P1 BRA `(.L_x_30) ;  /* 0x0000000000341947 */ /* 0x000fea0003800000 */
[----:B------:R-:W-:Y:S01]  /*1230*/  IADD3 R17, P1, R36, 0x10, RZ ;  /* 0x0000001024117810 */ /* 0x000fe20007f3e0ff */
[----:B------:R-:W-:Y:S01]  /*1240*/  ULDC.64 UR4, c[0x0][0x250] ;  /* 0x0000940000047ab9 */ /* 0x000fe20000000a00 */
[----:B-123--:R-:W-:Y:S01]  /*1250*/  MOV R7, R5 ;  /* 0x0000000500077202 */ /* 0x00efe20000000f00 */
[----:B------:R-:W-:Y:S02]  /*1260*/  IMAD.MOV.U32 R6, RZ, RZ, R2 ;  /* 0x000000ffff067224 */ /* 0x000fe400078e0002 */
[----:B------:R-:W-:Y:S02]  /*1270*/  IMAD.X R0, RZ, RZ, R37, P1 ;  /* 0x000000ffff007224 */ /* 0x000fe400008e0625 */
[----:B------:R-:W-:-:S04]  /*1280*/  IMAD.WIDE.U32 R6, R17, UR4, R6 ;  /* 0x0000000411067c25 */ /* 0x000fc8000f8e0006 */
[----:B------:R-:W-:-:S04]  /*1290*/  IMAD R0, R0, UR4, RZ ;  /* 0x0000000400007c24 */ /* 0x000fc8000f8e02ff */
[----:B------:R-:W-:Y:S01]  /*12a0*/  IMAD R17, R17, UR5, R0 ;  /* 0x0000000511117c24 */ /* 0x000fe2000f8e0200 */
[----:B------:R-:W-:Y:S02]  /*12b0*/  ULDC.64 UR4, c[0x0][0x238] ;  /* 0x00008e0000047ab9 */ /* 0x000fe40000000a00 */
[----:B------:R-:W-:Y:S01]  /*12c0*/  LEA R16, P1, R6, UR4, 0x1 ;  /* 0x0000000406107c11 */ /* 0x000fe2000f8208ff */
[----:B------:R-:W-:-:S05]  /*12d0*/  IMAD.IADD R7, R7, 0x1, R17 ;  /* 0x0000000107077824 */ /* 0x000fca00078e0211 */
[----:B------:R-:W-:-:S05]  /*12e0*/  LEA.HI.X R17, R6, UR5, R7, 0x1, P1 ;  /* 0x0000000506117c11 */ /* 0x000fca00088f0c07 */
[----:B----4-:R1:W-:Y:S02]  /*12f0*/  STG.E.128 desc[UR6][R16.64], R12 ;  /* 0x0000000c10007986 */ /* 0x0103e4000c101d06 */
.L_x_30:
[----:B------:R-:W-:Y:S05]  /*1300*/  BSYNC B0 ;  /* 0x0000000000007941 */ /* 0x000fea0003800000 */
.L_x_29:
[----:B------:R-:W-:Y:S05]  /*1310*/  @P0 EXIT ;  /* 0x000000000000094d */ /* 0x000fea0003800000 */
[----:B-123--:R-:W-:Y:S01]  /*1320*/  IADD3 R7, P0, R36, 0x18, RZ ;  /* 0x0000001824077810 */ /* 0x00efe20007f1e0ff */
[----:B------:R-:W-:Y:S01]  /*1330*/  ULDC.64 UR4, c[0x0][0x250] ;  /* 0x0000940000047ab9 */ /* 0x000fe20000000a00 */
[----:B------:R-:W-:-:S03]  /*1340*/  IMAD.MOV.U32 R3, RZ, RZ, R5 ;  /* 0x000000ffff037224 */ /* 0x000fc600078e0005 */
        /* <DEDUP_REMOVED lines=8> */
[----:B0-----:R-:W-:Y:S01]  /*13d0*/  STG.E.128 desc[UR6][R4.64], R8 ;  /* 0x0000000804007986 */ /* 0x001fe2000c101d06 */
[----:B------:R-:W-:Y:S05]  /*13e0*/  EXIT ;  /* 0x000000000000794d */ /* 0x000fea0003800000 */
.L_x_31:
        /* <DEDUP_REMOVED lines=9> */
.L_x_138:


//--------------------- .text._ZN7cutlass13device_kernelIN5flash19enable_sm80_to_sm89INS1_16FlashAttnBwdSm80INS1_25CollectiveMainloopBwdSm80ILi1ELi1EN4cute5tupleIJNS5_1CILi32EEENS7_ILi64EEENS7_ILi256EEEEEENS_10bfloat16_tEfNS_4arch4Sm80ELb1ELb0ELb0ELb1ELb0ELb0ELb0ELb0ELi2ELi2ELi2ELi1ELb1EEENS1_24CollectiveEpilogueBwdGQAISB_fSE_Li256ELb1ELb0EEENS1_25SingleTileBwdLPTSchedulerILb1ELi64ELb0EEEEEEEEEvNT_6ParamsE --------------------------
	.section	.text._ZN7cutlass13device_kernelIN5flash19enable_sm80_to_sm89INS1_16FlashAttnBwdSm80INS1_25CollectiveMainloopBwdSm80ILi1ELi1EN4cute5tupleIJNS5_1CILi32EEENS7_ILi64EEENS7_ILi256EEEEEENS_10bfloat16_tEfNS_4arch4Sm80ELb1ELb0ELb0ELb1ELb0ELb0ELb0ELb0ELi2ELi2ELi2ELi1ELb1EEENS1_24CollectiveEpilogueBwdGQAISB_fSE_Li256ELb1ELb0EEENS1_25SingleTileBwdLPTSchedulerILb1ELi64ELb0EEEEEEEEEvNT_6ParamsE,"ax",@progbits
	.align	128
.text._ZN7cutlass13device_kernelIN5flash19enable_sm80_to_sm89INS1_16FlashAttnBwdSm80INS1_25CollectiveMainloopBwdSm80ILi1ELi1EN4cute5tupleIJNS5_1CILi32EEENS7_ILi64EEENS7_ILi256EEEEEENS_10bfloat16_tEfNS_4arch4Sm80ELb1ELb0ELb0ELb1ELb0ELb0ELb0ELb0ELi2ELi2ELi2ELi1ELb1EEENS1_24CollectiveEpilogueBwdGQAISB_fSE_Li256ELb1ELb0EEENS1_25SingleTileBwdLPTSchedulerILb1ELi64ELb0EEEEEEEEEvNT_6ParamsE:
        .type           _ZN7cutlass13device_kernelIN5flash19enable_sm80_to_sm89INS1_16FlashAttnBwdSm80INS1_25CollectiveMainloopBwdSm80ILi1ELi1EN4cute5tupleIJNS5_1CILi32EEENS7_ILi64EEENS7_ILi256EEEEEENS_10bfloat16_tEfNS_4arch4Sm80ELb1ELb0ELb0ELb1ELb0ELb0ELb0ELb0ELi2ELi2ELi2ELi1ELb1EEENS1_24CollectiveEpilogueBwdGQAISB_fSE_Li256ELb1ELb0EEENS1_25SingleTileBwdLPTSchedulerILb1ELi64ELb0EEEEEEEEEvNT_6ParamsE,@function
        .size           _ZN7cutlass13device_kernelIN5flash19enable_sm80_to_sm89INS1_16FlashAttnBwdSm80INS1_25CollectiveMainloopBwdSm80ILi1ELi1EN4cute5tupleIJNS5_1CILi32EEENS7_ILi64EEENS7_ILi256EEEEEENS_10bfloat16_tEfNS_4arch4Sm80ELb1ELb0ELb0ELb1ELb0ELb0ELb0ELb0ELi2ELi2ELi2ELi1ELb1EEENS1_24CollectiveEpilogueBwdGQAISB_fSE_Li256ELb1ELb0EEENS1_25SingleTileBwdLPTSchedulerILb1ELi64ELb0EEEEEEEEEvNT_6ParamsE,(.L_x_139 - _ZN7cutlass13device_kernelIN5flash19enable_sm80_to_sm89INS1_16FlashAttnBwdSm80INS1_25CollectiveMainloopBwdSm80ILi1ELi1EN4cute5tupleIJNS5_1CILi32EEENS7_ILi64EEENS7_ILi256EEEEEENS_10bfloat16_tEfNS_4arch4Sm80ELb1ELb0ELb0ELb1ELb0ELb0ELb0ELb0ELi2ELi2ELi2ELi1ELb1EEENS1_24CollectiveEpilogueBwdGQAISB_fSE_Li256ELb1ELb0EEENS1_25SingleTileBwdLPTSchedulerILb1ELi64ELb0EEEEEEEEEvNT_6ParamsE)
        .other          _ZN7cutlass13device_kernelIN5flash19enable_sm80_to_sm89INS1_16FlashAttnBwdSm80INS1_25CollectiveMainloopBwdSm80ILi1ELi1EN4cute5tupleIJNS5_1CILi32EEENS7_ILi64EEENS7_ILi256EEEEEENS_10bfloat16_tEfNS_4arch4Sm80ELb1ELb0ELb0ELb1ELb0ELb0ELb0ELb0ELi2ELi2ELi2ELi1ELb1EEENS1_24CollectiveEpilogueBwdGQAISB_fSE_Li256ELb1ELb0EEENS1_25SingleTileBwdLPTSchedulerILb1ELi64ELb0EEEEEEEEEvNT_6ParamsE,@"STO_CUDA_ENTRY STV_DEFAULT"
_ZN7cutlass13device_kernelIN5flash19enable_sm80_to_sm89INS1_16FlashAttnBwdSm80INS1_25CollectiveMainloopBwdSm80ILi1ELi1EN4cute5tupleIJNS5_1CILi32EEENS7_ILi64EEENS7_ILi256EEEEEENS_10bfloat16_tEfNS_4arch4Sm80ELb1ELb0ELb0ELb1ELb0ELb0ELb0ELb0ELi2ELi2ELi2ELi1ELb1EEENS1_24CollectiveEpilogueBwdGQAISB_fSE_Li256ELb1ELb0EEENS1_25SingleTileBwdLPTSchedulerILb1ELi64ELb0EEEEEEEEEvNT_6ParamsE:
[----:B------:R-:W-:Y:S01]  /*0000*/  LDC R1, c[0x0][0x28] ;  /* 0x00000a00ff017b82 */ /* 0x000fe20000000800 */
[----:B------:R-:W-:Y:S05]  /*0010*/  EXIT ;  /* 0x000000000000794d */ /* 0x000fea0003800000 */
.L_x_32:
        /* <DEDUP_REMOVED lines=14> */
.L_x_139:


//--------------------- .text._ZN7cutlass13device_kernelIN5flash22FlashAttnBwdPreprocessIN4cute5tupleIJNS3_1CILi32EEENS5_ILi256EEEEEENS_10bfloat16_tEfNS_4arch4Sm80ELb1ELb1EEEEEvNT_6ParamsE --------------------------
	.section	.text._ZN7cutlass13device_kernelIN5flash22FlashAttnBwdPreprocessIN4cute5tupleIJNS3_1CILi32EEENS5_ILi256EEEEEENS_10bfloat16_tEfNS_4arch4Sm80ELb1ELb1EEEEEvNT_6ParamsE,"ax",@progbits
	.align	128
.text._ZN7cutlass13device_kernelIN5flash22FlashAttnBwdPreprocessIN4cute5tupleIJNS3_1CILi32EEENS5_ILi256EEEEEENS_10bfloat16_tEfNS_4arch4Sm80ELb1ELb1EEEEEvNT_6ParamsE:
        .type           _ZN7cutlass13device_kernelIN5flash22FlashAttnBwdPreprocessIN4cute5tupleIJNS3_1CILi32EEENS5_ILi256EEEEEENS_10bfloat16_tEfNS_4arch4Sm80ELb1ELb1EEEEEvNT_6ParamsE,@function
        .size           _ZN7cutlass13device_kernelIN5flash22FlashAttnBwdPreprocessIN4cute5tupleIJNS3_1CILi32EEENS5_ILi256EEEEEENS_10bfloat16_tEfNS_4arch4Sm80ELb1ELb1EEEEEvNT_6ParamsE,(.L_x_140 - _ZN7cutlass13device_kernelIN5flash22FlashAttnBwdPreprocessIN4cute5tupleIJNS3_1CILi32EEENS5_ILi256EEEEEENS_10bfloat16_tEfNS_4arch4Sm80ELb1ELb1EEEEEvNT_6ParamsE)
        .other          _ZN7cutlass13device_kernelIN5flash22FlashAttnBwdPreprocessIN4cute5tupleIJNS3_1CILi32EEENS5_ILi256EEEEEENS_10bfloat16_tEfNS_4arch4Sm80ELb1ELb1EEEEEvNT_6ParamsE,@"STO_CUDA_ENTRY STV_DEFAULT"
_ZN7cutlass13device_kernelIN5flash22FlashAttnBwdPreprocessIN4cute5tupleIJNS3_1CILi32EEENS5_ILi256EEEEEENS_10bfloat16_tEfNS_4arch4Sm80ELb1ELb1EEEEEvNT_6ParamsE:
[----:B------:R-:W-:Y:S08]  /*0000*/  LDC R1, c[0x0][0x28] ;  /* 0x00000a00ff017b82 */ /* 0x000ff00000000800 */
[----:B------:R-:W0:Y:S01]  /*0010*/  LDC.64 R4, c[0x0][0x2f8] ;  /* 0x0000be00ff047b82 */ /* 0x000e220000000a00 */
[----:B------:R-:W1:Y:S01]  /*0020*/  S2R R0, SR_CTAID.Z ;  /* 0x0000000000007919 */ /* 0x000e620000002700 */
[----:B------:R-:W-:-:S06]  /*0030*/  ULDC.64 UR4, c[0x0][0x208] ;  /* 0x0000820000047ab9 */ /* 0x000fcc0000000a00 */
[----:B------:R-:W2:Y:S08]  /*0040*/  LDC.64 R6, c[0x0][0x2f0] ;  /* 0x0000bc00ff067b82 */ /* 0x000eb00000000a00 */
[----:B------:R-:W1:Y:S01]  /*0050*/  LDC.64 R8, c[0x0][0x2f0] ;  /* 0x0000bc00ff087b82 */ /* 0x000e620000000a00 */
[----:B0-----:R-:W-:-:S04]  /*0060*/  ISETP.NE.U32.AND P1, PT, R4, RZ, PT ;  /* 0x000000ff0400720c */ /* 0x001fc80003f25070 */
[----:B------:R-:W-:Y:S02]  /*0070*/  ISETP.NE.AND.EX P1, PT, R5, RZ, PT, P1 ;  /* 0x000000ff0500720c */ /* 0x000fe40003f25310 */
[----:B--2---:R-:W-:-:S04]  /*0080*/  ISETP.NE.U32.AND P0, PT, R6, RZ, PT ;  /* 0x000000ff0600720c */ /* 0x004fc80003f05070 */
[----:B------:R-:W-:Y:S01]  /*0090*/  ISETP.NE.AND.EX P0, PT, R7, RZ, PT, P0 ;  /* 0x000000ff0700720c */ /* 0x000fe20003f05300 */
[----:B------:R-:W-:Y:S01]  /*00a0*/  ULDC UR6, c[0x0][0x218] ;  /* 0x0000860000067ab9 */ /* 0x000fe20000000800 */
[----:B-1----:R-:W-:-:S05]  /*00b0*/  IMAD.WIDE R8, R0, 0x4, R8 ;  /* 0x0000000400087825 */ /* 0x002fca00078e0208 */
[----:B------:R-:W0:Y:S01]  /*00c0*/  @P1 LDC.64 R10, c[0x0][0x2f8] ;  /* 0x0000be00ff0a1b82 */ /* 0x000e220000000a00 */
[----:B------:R-:W-:-:S05]  /*00d0*/  IMAD.U32 R4, RZ, RZ, UR6 ;  /* 0x00000006ff047e24 */ /* 0x000fca000f8e00ff */
[----:B------:R1:W5:Y:S01]  /*00e0*/  @P0 LDG.E R3, desc[UR4][R8.64] ;  /* 0x0000000408030981 */ /* 0x000362000c1e1900 */
[----:B------:R-:W-:Y:S01]  /*00f0*/  ISETP.NE.U32.AND P2, PT, R6, RZ, PT ;  /* 0x000000ff0600720c */ /* 0x000fe20003f45070 */
[----:B------:R-:W2:Y:S03]  /*0100*/  S2R R5, SR_CTAID.X ;  /* 0x0000000000057919 */ /* 0x000ea60000002500 */
[----:B------:R-:W-:Y:S01]  /*0110*/  ISETP.NE.AND.EX P2, PT, R7, RZ, PT, P2 ;  /* 0x000000ff0700720c */ /* 0x000fe20003f45320 */
[----:B------:R-:W3:Y:S01]  /*0120*/  S2R R2, SR_TID.X ;  /* 0x0000000000027919 */ /* 0x000ee20000002100 */
[----:B0-----:R-:W-:-:S05]  /*0130*/  @P1 IMAD.WIDE R10, R0, 0x4, R10 ;  /* 0x00000004000a1825 */ /* 0x001fca00078e020a */
[----:B------:R1:W5:Y:S01]  /*0140*/  @P1 LDG.E R4, desc[UR4][R10.64] ;  /* 0x000000040a041981 */ /* 0x000362000c1e1900 */
[----:B--2---:R-:W-:Y:S01]  /*0150*/  IMAD.SHL.U32 R7, R5, 0x20, RZ ;  /* 0x0000002005077824 */ /* 0x004fe200078e00ff */
[----:B---3--:R-:W-:Y:S06]  /*0160*/  @P1 BRA `(.L_x_33) ;  /* 0x0000000000101947 */ /* 0x008fec0003800000 */
[----:B------:R-:W-:Y:S05]  /*0170*/  @!P0 BRA `(.L_x_33) ;  /* 0x00000000000c8947 */ /* 0x000fea0003800000 */
[----:B-1----:R-:W2:Y:S04]  /*0180*/  LDG.E R11, desc[UR4][R8.64] ;  /* 0x00000004080b7981 */ /* 0x002ea8000c1e1900 */
[----:B-----5:R-:W2:Y:S02]  /*0190*/  LDG.E R4, desc[UR4][R8.64+0x4] ;  /* 0x0000040408047981 */ /* 0x020ea4000c1e1900 */
[----:B--2---:R-:W-:-:S07]  /*01a0*/  IMAD.IADD R4, R4, 0x1, -R11 ;  /* 0x0000000104047824 */ /* 0x004fce00078e0a0b */
.L_x_33:
[----:B-----5:R-:W-:-:S13]  /*01b0*/  ISETP.LE.AND P1, PT, R4, R7, PT ;  /* 0x000000070400720c */ /* 0x020fda0003f23270 */
[----:B------:R-:W-:Y:S05]  /*01c0*/  @P2 EXIT P1 ;  /* 0x000000000000294d */ /* 0x000fea0000800000 */
[----:B------:R-:W0:Y:S01]  /*01d0*/  S2UR UR6, SR_CTAID.Y ;  /* 0x00000000000679c3 */ /* 0x000e220000002600 */
[----:B-1----:R-:W-:Y:S01]  /*01e0*/  SHF.R.S32.HI R9, RZ, 0x1f, R2 ;  /* 0x0000001fff097819 */ /* 0x002fe20000011402 */
[----:B------:R-:W-:Y:S01]  /*01f0*/  IMAD.IADD R41, R4, 0x1, -R7 ;  /* 0x0000000104297824 */ /* 0x000fe200078e0a07 */
[C---:B------:R-:W-:Y:S01]  /*0200*/  ISETP.GT.AND P1, PT, R2.reuse, 0x1f, PT ;  /* 0x0000001f0200780c */ /* 0x040fe20003f24270 */
[----:B------:R-:W-:Y:S01]  /*0210*/  BSSY B0, `(.L_x_34) ;  /* 0x000002c000007945 */ /* 0x000fe20003800000 */
[----:B------:R-:W-:Y:S02]  /*0220*/  LEA.HI R40, R9, R2, RZ, 0x4 ;  /* 0x0000000209287211 */ /* 0x000fe400078f20ff */
[----:B------:R-:W-:Y:S01]  /*0230*/  ISETP.GE.OR P4, PT, R2, R41, P1 ;  /* 0x000000290200720c */ /* 0x000fe20000f86670 */
[----:B------:R-:W1:Y:S01]  /*0240*/  LDC.64 R24, c[0x0][0x230] ;  /* 0x00008c00ff187b82 */ /* 0x000e620000000a00 */
[----:B------:R-:W-:Y:S02]  /*0250*/  LOP3.LUT R9, R40, 0xfffffff0, RZ, 0xc0, !PT ;  /* 0xfffffff028097812 */ /* 0x000fe400078ec0ff */
[----:B------:R-:W-:-:S02]  /*0260*/  SHF.R.S32.HI R40, RZ, 0x4, R40 ;  /* 0x00000004ff287819 */ /* 0x000fc40000011428 */
[----:B------:R-:W-:Y:S02]  /*0270*/  IADD3 R6, -R9, R2, RZ ;  /* 0x0000000209067210 */ /* 0x000fe40007ffe1ff */
[----:B------:R-:W-:Y:S02]  /*0280*/  CS2R R8, SRZ ;  /* 0x0000000000087805 */ /* 0x000fe4000001ff00 */
[----:B------:R-:W-:Y:S01]  /*0290*/  SHF.R.S32.HI R57, RZ, 0x1f, R0 ;  /* 0x0000001fff397819 */ /* 0x000fe20000011400 */
[----:B------:R-:W2:Y:S01]  /*02a0*/  LDC.64 R26, c[0x0][0x250] ;  /* 0x00009400ff1a7b82 */ /* 0x000ea20000000a00 */
[--C-:B------:R-:W-:Y:S01]  /*02b0*/  @P0 IMAD.MOV.U32 R8, RZ, RZ, R3.reuse ;  /* 0x000000ffff080224 */ /* 0x100fe200078e0003 */
[----:B------:R-:W-:Y:S01]  /*02c0*/  @P0 SHF.R.S32.HI R9, RZ, 0x1f, R3 ;  /* 0x0000001fff090819 */ /* 0x000fe20000011403 */
[----:B------:R-:W-:Y:S01]  /*02d0*/  IMAD.SHL.U32 R42, R6, 0x8, RZ ;  /* 0x00000008062a7824 */ /* 0x000fe200078e00ff */
[----:B------:R-:W-:Y:S02]  /*02e0*/  SEL R54, R0, RZ, !P2 ;  /* 0x000000ff00367207 */ /* 0x000fe40005000000 */
[----:B------:R-:W-:Y:S01]  /*02f0*/  IADD3 R44, P3, R40, R8, RZ ;  /* 0x00000008282c7210 */ /* 0x000fe20007f7e0ff */
[----:B0-----:R-:W-:Y:S01]  /*0300*/  USHF.R.S32.HI UR7, URZ, 0x1f, UR6 ;  /* 0x0000001f3f077899 */ /* 0x001fe20008011406 */
[----:B------:R-:W-:-:S02]  /*0310*/  SHF.R.S32.HI R43, RZ, 0x1f, R42 ;  /* 0x0000001fff2b7819 */ /* 0x000fc4000001142a */
[----:B------:R-:W-:Y:S02]  /*0320*/  MOV R55, 0x7f800000 ;  /* 0x7f80000000377802 */ /* 0x000fe40000000f00 */
[----:B------:R-:W-:Y:S02]  /*0330*/  SHF.R.S32.HI R56, RZ, 0x1f, R40 ;  /* 0x0000001fff387819 */ /* 0x000fe40000011428 */
[----:B------:R-:W-:Y:S01]  /*0340*/  SEL R57, R57, RZ, !P2 ;  /* 0x000000ff39397207 */ /* 0x000fe20005000000 */
[----:B-1----:R-:W-:-:S04]  /*0350*/  IMAD R10, R24, UR7, RZ ;  /* 0x00000007180a7c24 */ /* 0x002fc8000f8e02ff */
[----:B------:R-:W-:Y:S02]  /*0360*/  IMAD R25, R25, UR6, R10 ;  /* 0x0000000619197c24 */ /* 0x000fe4000f8e020a */
[----:B------:R-:W-:-:S04]  /*0370*/  IMAD.WIDE.U32 R10, R24, UR6, R42 ;  /* 0x00000006180a7c25 */ /* 0x000fc8000f8e002a */
[----:B--2---:R-:W-:Y:S02]  /*0380*/  IMAD R16, R26, UR7, RZ ;  /* 0x000000071a107c24 */ /* 0x004fe4000f8e02ff */
[----:B------:R-:W-:Y:S01]  /*0390*/  IMAD.IADD R25, R11, 0x1, R25 ;  /* 0x000000010b197824 */ /* 0x000fe200078e0219 */
[----:B------:R-:W-:Y:S06]  /*03a0*/  @P4 BRA `(.L_x_35) ;  /* 0x0000000000484947 */ /* 0x000fec0003800000 */
[----:B------:R-:W0:Y:S01]  /*03b0*/  LDC.64 R18, c[0x0][0x290] ;  /* 0x0000a400ff127b82 */ /* 0x000e220000000a00 */
[----:B------:R-:W-:Y:S01]  /*03c0*/  SHF.R.S32.HI R13, RZ, 0x1f, R7 ;  /* 0x0000001fff0d7819 */ /* 0x000fe20000011407 */
[----:B------:R-:W-:Y:S01]  /*03d0*/  ULDC.64 UR8, c[0x0][0x298] ;  /* 0x0000a60000087ab9 */ /* 0x000fe20000000a00 */
[--C-:B------:R-:W-:Y:S01]  /*03e0*/  SHF.R.S32.HI R14, RZ, 0x1f, R2.reuse ;  /* 0x0000001fff0e7819 */ /* 0x100fe20000011402 */
[----:B------:R-:W-:Y:S01]  /*03f0*/  IMAD R17, R57, UR8, RZ ;  /* 0x0000000839117c24 */ /* 0x000fe2000f8e02ff */
[----:B------:R-:W-:-:S03]  /*0400*/  IADD3 R12, P2, P4, R8, R7, R2 ;  /* 0x00000007080c7210 */ /* 0x000fc60007c5e002 */
[----:B------:R-:W-:Y:S01]  /*0410*/  IMAD R17, R54, UR9, R17 ;  /* 0x0000000936117c24 */ /* 0x000fe2000f8e0211 */
[----:B------:R-:W-:Y:S01]  /*0420*/  IADD3.X R13, R9, R13, R14, P2, P4 ;  /* 0x0000000d090d7210 */ /* 0x000fe200017e840e */
[C---:B0-----:R-:W-:Y:S02]  /*0430*/  IMAD R14, R18.reuse, UR7, RZ ;  /* 0x00000007120e7c24 */ /* 0x041fe4000f8e02ff */
[----:B------:R-:W-:-:S04]  /*0440*/  IMAD.WIDE.U32 R12, R18, UR6, R12 ;  /* 0x00000006120c7c25 */ /* 0x000fc8000f8e000c */
[----:B------:R-:W-:-:S04]  /*0450*/  IMAD R15, R19, UR6, R14 ;  /* 0x00000006130f7c24 */ /* 0x000fc8000f8e020e */
[----:B------:R-:W-:Y:S02]  /*0460*/  IMAD.IADD R13, R13, 0x1, R15 ;  /* 0x000000010d0d7824 */ /* 0x000fe400078e020f */
[----:B------:R-:W-:Y:S01]  /*0470*/  IMAD.WIDE.U32 R12, R54, UR8, R12 ;  /* 0x00000008360c7c25 */ /* 0x000fe2000f8e000c */
[----:B------:R-:W-:-:S03]  /*0480*/  ULDC.64 UR8, c[0x0][0x288] ;  /* 0x0000a20000087ab9 */ /* 0x000fc60000000a00 */
[----:B------:R-:W-:Y:S01]  /*0490*/  IMAD.IADD R13, R13, 0x1, R17 ;  /* 0x000000010d0d7824 */ /* 0x000fe200078e0211 */
[----:B------:R-:W-:-:S04]  /*04a0*/  LEA R14, P2, R12, UR8, 0x2 ;  /* 0x000000080c0e7c11 */ /* 0x000fc8000f8410ff */
[----:B------:R-:W-:-:S05]  /*04b0*/  LEA.HI.X R15, R12, UR9, R13, 0x2, P2 ;  /* 0x000000090c0f7c11 */ /* 0x000fca00090f140d */
[----:B------:R0:W5:Y:S04]  /*04c0*/  LDG.E R55, desc[UR4][R14.64] ;  /* 0x000000040e377981 */ /* 0x000168000c1e1900 */
.L_x_35:
[----:B------:R-:W-:Y:S05]  /*04d0*/  BSYNC B0 ;  /* 0x0000000000007941 */ /* 0x000fea0003800000 */
.L_x_34:
[----:B------:R-:W-:Y:S01]  /*04e0*/  ISETP.GE.AND P2, PT, R40, R41, PT ;  /* 0x000000292800720c */ /* 0x000fe20003f46270 */
[----:B------:R-:W-:Y:S01]  /*04f0*/  ULDC.64 UR8, c[0x0][0x238] ;  /* 0x00008e0000087ab9 */ /* 0x000fe20000000a00 */
[----:B------:R-:W-:Y:S01]  /*0500*/  IADD3.X R45, R56, R9, RZ, P3, !PT ;  /* 0x00000009382d7210 */ /* 0x000fe20001ffe4ff */
[----:B------:R-:W-:Y:S01]  /*0510*/  IMAD R9, R57, UR8, RZ ;  /* 0x0000000839097c24 */ /* 0x000fe2000f8e02ff */
[----:B------:R-:W-:Y:S01]  /*0520*/  BSSY B0, `(.L_x_36) ;  /* 0x0000023000007945 */ /* 0x000fe20003800000 */
[----:B------:R-:W-:Y:S01]  /*0530*/  IMAD.MOV.U32 R24, RZ, RZ, R10 ;  /* 0x000000ffff187224 */ /* 0x000fe200078e000a */
[----:B------:R-:W-:Y:S01]  /*0540*/  CS2R R10, SRZ ;  /* 0x00000000000a7805 */ /* 0x000fe2000001ff00 */
[----:B------:R-:W-:Y:S01]  /*0550*/  IMAD R47, R27, UR6, R16 ;  /* 0x000000061b2f7c24 */ /* 0x000fe2000f8e0210 */
[----:B------:R-:W-:Y:S01]  /*0560*/  CS2R R12, SRZ ;  /* 0x00000000000c7805 */ /* 0x000fe2000001ff00 */
[C---:B------:R-:W-:Y:S01]  /*0570*/  IMAD R29, R54.reuse, UR9, R9 ;  /* 0x00000009361d7c24 */ /* 0x040fe2000f8e0209 */
[----:B------:R-:W-:Y:S01]  /*0580*/  CS2R R8, SRZ ;  /* 0x0000000000087805 */ /* 0x000fe2000001ff00 */
[----:B------:R-:W-:Y:S01]  /*0590*/  IMAD.WIDE.U32 R24, R54, UR8, R24 ;  /* 0x0000000836187c25 */ /* 0x000fe2000f8e0018 */
[----:B0-----:R-:W-:-:S02]  /*05a0*/  CS2R R14, SRZ ;  /* 0x00000000000e7805 */ /* 0x001fc4000001ff00 */
[----:B------:R-:W-:Y:S02]  /*05b0*/  CS2R R20, SRZ ;  /* 0x0000000000147805 */ /* 0x000fe4000001ff00 */
[----:B------:R-:W-:Y:S01]  /*05c0*/  CS2R R16, SRZ ;  /* 0x0000000000107805 */ /* 0x000fe2000001ff00 */
[----:B------:R-:W-:Y:S01]  /*05d0*/  VIADD R58, R40, 0x10 ;  /* 0x00000010283a7836 */ /* 0x000fe20000000000 */
[----:B------:R-:W-:Y:S01]  /*05e0*/  CS2R R18, SRZ ;  /* 0x0000000000127805 */ /* 0x000fe2000001ff00 */
[----:B------:R-:W-:Y:S01]  /*05f0*/  IMAD.WIDE.U32 R26, R26, UR6, R42 ;  /* 0x000000061a1a7c25 */ /* 0x000fe2000f8e002a */
[----:B------:R-:W-:Y:S02]  /*0600*/  CS2R R22, SRZ ;  /* 0x0000000000167805 */ /* 0x000fe4000001ff00 */
[----:B------:R-:W-:Y:S02]  /*0610*/  IADD3 R29, R25, R29, RZ ;  /* 0x0000001d191d7210 */ /* 0x000fe40007ffe0ff */
[----:B------:R-:W-:Y:S01]  /*0620*/  ISETP.GE.AND P3, PT, R58, R41, PT ;  /* 0x000000293a00720c */ /* 0x000fe20003f66270 */
[----:B------:R-:W-:-:S04]  /*0630*/  IMAD.WIDE R44, R5, 0x20, R44 ;  /* 0x00000020052c7825 */ /* 0x000fc800078e022c */
[----:B------:R-:W-:Y:S01]  /*0640*/  IMAD.IADD R47, R27, 0x1, R47 ;  /* 0x000000011b2f7824 */ /* 0x000fe200078e022f */
[----:B------:R-:W-:Y:S07]  /*0650*/  @P2 BRA `(.L_x_37) ;  /* 0x00000000003c2947 */ /* 0x000fee0003800000 */
[----:B------:R-:W-:Y:S01]  /*0660*/  ULDC.64 UR8, c[0x0][0x228] ;  /* 0x00008a0000087ab9 */ /* 0x000fe20000000a00 */
[----:B------:R-:W-:Y:S01]  /*0670*/  IMAD.MOV.U32 R28, RZ, RZ, R24 ;  /* 0x000000ffff1c7224 */ /* 0x000fe200078e0018 */
[----:B------:R-:W-:Y:S01]  /*0680*/  ULDC.64 UR10, c[0x0][0x210] ;  /* 0x00008400000a7ab9 */ /* 0x000fe20000000a00 */
[----:B------:R-:W-:Y:S02]  /*0690*/  IMAD R31, R45, UR8, RZ ;  /* 0x000000082d1f7c24 */ /* 0x000fe4000f8e02ff */
[----:B------:R-:W-:Y:S02]  /*06a0*/  VIADD R30, R42, 0x80 ;  /* 0x000000802a1e7836 */ /* 0x000fe40000000000 */
[----:B------:R-:W-:Y:S01]  /*06b0*/  IMAD.WIDE.U32 R32, R44, UR8, R28 ;  /* 0x000000082c207c25 */ /* 0x000fe2000f8e001c */
[----:B------:R-:W-:Y:S02]  /*06c0*/  ULDC UR8, c[0x0][0x21c] ;  /* 0x0000870000087ab9 */ /* 0x000fe40000000800 */
[----:B------:R-:W-:Y:S01]  /*06d0*/  ISETP.GE.AND P4, PT, R42, UR8, PT ;  /* 0x000000082a007c0c */ /* 0x000fe2000bf86270 */
[----:B------:R-:W-:Y:S01]  /*06e0*/  IMAD R31, R44, UR9, R31 ;  /* 0x000000092c1f7c24 */ /* 0x000fe2000f8e021f */
[----:B------:R-:W-:-:S02]  /*06f0*/  ISETP.GE.AND P5, PT, R30, UR8, PT ;  /* 0x000000081e007c0c */ /* 0x000fc4000bfa6270 */
[----:B------:R-:W-:Y:S01]  /*0700*/  LEA R30, P6, R32, UR10, 0x1 ;  /* 0x0000000a201e7c11 */ /* 0x000fe2000f8c08ff */
[----:B------:R-:W-:-:S05]  /*0710*/  IMAD.IADD R31, R33, 0x1, R31 ;  /* 0x00000001211f7824 */ /* 0x000fca00078e021f */
[----:B------:R-:W-:-:S05]  /*0720*/  LEA.HI.X R31, R32, UR11, R31, 0x1, P6 ;  /* 0x0000000b201f7c11 */ /* 0x000fca000b0f0c1f */
[----:B------:R0:W5:Y:S04]  /*0730*/  @!P4 LDG.E.128 R8, desc[UR4][R30.64] ;  /* 0x000000041e08c981 */ /* 0x000168000c1e1d00 */
[----:B------:R0:W5:Y:S02]  /*0740*/  @!P5 LDG.E.128 R16, desc[UR4][R30.64+0x100] ;  /* 0x000100041e10d981 */ /* 0x000164000c1e1d00 */
.L_x_37:
[----:B------:R-:W-:Y:S05]  /*0750*/  BSYNC B0 ;  /* 0x0000000000007941 */ /* 0x000fea0003800000 */
.L_x_36:
[----:B------:R-:W-:Y:S04]  /*0760*/  BSSY B0, `(.L_x_38) ;  /* 0x0000013000007945 */ /* 0x000fe80003800000 */
[----:B------:R-:W-:Y:S05]  /*0770*/  @P3 BRA `(.L_x_39) ;  /* 0x0000000000443947 */ /* 0x000fea0003800000 */
[----:B0-----:R-:W-:Y:S01]  /*0780*/  IADD3 R31, P4, R44, 0x10, RZ ;  /* 0x000000102c1f7810 */ /* 0x001fe20007f9e0ff */
[----:B------:R-:W-:Y:S01]  /*0790*/  ULDC.64 UR8, c[0x0][0x228] ;  /* 0x00008a0000087ab9 */ /* 0x000fe20000000a00 */
[----:B------:R-:W-:Y:S02]  /*07a0*/  ULDC.64 UR10, c[0x0][0x210] ;  /* 0x00008400000a7ab9 */ /* 0x000fe40000000a00 */
[----:B------:R-:W-:-:S05]  /*07b0*/  IADD3.X R25, RZ, R45, RZ, P4, !PT ;  /* 0x0000002dff197210 */ /* 0x000fca00027fe4ff */
[----:B------:R-:W-:Y:S02]  /*07c0*/  IMAD R28, R25, UR8, RZ ;  /* 0x00000008191c7c24 */ /* 0x000fe4000f8e02ff */
[----:B------:R-:W-:Y:S02]  /*07d0*/  IMAD.MOV.U32 R25, RZ, RZ, R29 ;  /* 0x000000ffff197224 */ /* 0x000fe400078e001d */
[C---:B------:R-:W-:Y:S02]  /*07e0*/  VIADD R29, R42.reuse, 0x80 ;  /* 0x000000802a1d7836 */ /* 0x040fe40000000000 */
[C---:B------:R-:W-:Y:S01]  /*07f0*/  IMAD.WIDE.U32 R24, R31.reuse, UR8, R24 ;  /* 0x000000081f187c25 */ /* 0x040fe2000f8e0018 */
        /* <DEDUP_REMOVED lines=9> */
.L_x_39:
[----:B------:R-:W-:Y:S05]  /*0890*/  BSYNC B0 ;  /* 0x0000000000007941 */ /* 0x000fea0003800000 */
.L_x_38:
[----:B------:R-:W-:Y:S01]  /*08a0*/  ULDC.64 UR8, c[0x0][0x258] ;  /* 0x0000960000087ab9 */ /* 0x000fe20000000a00 */
[----:B------:R-:W-:Y:S01]  /*08b0*/  MOV R46, R26 ;  /* 0x0000001a002e7202 */ /* 0x000fe20000000f00 */
[----:B------:R-:W-:Y:S01]  /*08c0*/  IMAD R27, R57, UR8, RZ ;  /* 0x00000008391b7c24 */ /* 0x000fe2000f8e02ff */
[----:B------:R-:W-:Y:S01]  /*08d0*/  BSSY B0, `(.L_x_40) ;  /* 0x000001c000007945 */ /* 0x000fe20003800000 */
[----:B------:R-:W-:Y:S02]  /*08e0*/  CS2R R24, SRZ ;  /* 0x0000000000187805 */ /* 0x000fe4000001ff00 */
[----:B-1----:R-:W-:Y:S01]  /*08f0*/  CS2R R28, SRZ ;  /* 0x00000000001c7805 */ /* 0x002fe2000001ff00 */
[----:B------:R-:W-:Y:S01]  /*0900*/  IMAD.WIDE.U32 R46, R54, UR8, R46 ;  /* 0x00000008362e7c25 */ /* 0x000fe2000f8e002e */
[----:B0-----:R-:W-:Y:S02]  /*0910*/  CS2R R30, SRZ ;  /* 0x00000000001e7805 */ /* 0x001fe4000001ff00 */
[----:B------:R-:W-:-:S02]  /*0920*/  CS2R R36, SRZ ;  /* 0x0000000000247805 */ /* 0x000fc4000001ff00 */
[----:B------:R-:W-:Y:S01]  /*0930*/  CS2R R32, SRZ ;  /* 0x0000000000207805 */ /* 0x000fe2000001ff00 */
[----:B------:R-:W-:Y:S01]  /*0940*/  IMAD R49, R54, UR9, R27 ;  /* 0x0000000936317c24 */ /* 0x000fe2000f8e021b */
[----:B------:R-:W-:Y:S02]  /*0950*/  CS2R R26, SRZ ;  /* 0x00000000001a7805 */ /* 0x000fe4000001ff00 */
[----:B------:R-:W-:Y:S02]  /*0960*/  CS2R R34, SRZ ;  /* 0x0000000000227805 */ /* 0x000fe4000001ff00 */
[----:B------:R-:W-:Y:S01]  /*0970*/  CS2R R38, SRZ ;  /* 0x0000000000267805 */ /* 0x000fe2000001ff00 */
[----:B------:R-:W-:Y:S01]  /*0980*/  IMAD.IADD R49, R47, 0x1, R49 ;  /* 0x000000012f317824 */ /* 0x000fe200078e0231 */
[----:B------:R-:W-:Y:S06]  /*0990*/  @P2 BRA `(.L_x_41) ;  /* 0x00000000003c2947 */ /* 0x000fec0003800000 */
[----:B------:R-:W-:Y:S01]  /*09a0*/  ULDC.64 UR8, c[0x0][0x248] ;  /* 0x0000920000087ab9 */ /* 0x000fe20000000a00 */
[C---:B------:R-:W-:Y:S01]  /*09b0*/  VIADD R52, R42.reuse, 0x80 ;  /* 0x000000802a347836 */ /* 0x040fe20000000000 */
[----:B------:R-:W-:Y:S01]  /*09c0*/  ULDC UR10, c[0x0][0x21c] ;  /* 0x00008700000a7ab9 */ /* 0x000fe20000000800 */
[----:B------:R-:W-:Y:S01]  /*09d0*/  IMAD R53, R45, UR8, RZ ;  /* 0x000000082d357c24 */ /* 0x000fe2000f8e02ff */
[----:B------:R-:W-:Y:S01]  /*09e0*/  ISETP.GE.AND P4, PT, R42, UR10, PT ;  /* 0x0000000a2a007c0c */ /* 0x000fe2000bf86270 */
[----:B------:R-:W-:Y:S01]  /*09f0*/  IMAD.MOV.U32 R48, RZ, RZ, R46 ;  /* 0x000000ffff307224 */ /* 0x000fe200078e002e */
[----:B------:R-:W-:Y:S01]  /*0a00*/  ISETP.GE.AND P5, PT, R52, UR10, PT ;  /* 0x0000000a34007c0c */ /* 0x000fe2000bfa6270 */
[C---:B------:R-:W-:Y:S02]  /*0a10*/  IMAD R53, R44.reuse, UR9, R53 ;  /* 0x000000092c357c24 */ /* 0x040fe4000f8e0235 */
[----:B------:R-:W-:Y:S01]  /*0a20*/  IMAD.WIDE.U32 R50, R44, UR8, R48 ;  /* 0x000000082c327c25 */ /* 0x000fe2000f8e0030 */
[----:B------:R-:W-:-:S02]  /*0a30*/  ULDC.64 UR8, c[0x0][0x240] ;  /* 0x0000900000087ab9 */ /* 0x000fc40000000a00 */
[----:B------:R-:W-:Y:S02]  /*0a40*/  LEA R52, P2, R50, UR8, 0x1 ;  /* 0x0000000832347c11 */ /* 0x000fe4000f8408ff */
[----:B------:R-:W-:-:S04]  /*0a50*/  IADD3 R51, R51, R53, RZ ;  /* 0x0000003533337210 */ /* 0x000fc80007ffe0ff */
[----:B------:R-:W-:-:S05]  /*0a60*/  LEA.HI.X R53, R50, UR9, R51, 0x1, P2 ;  /* 0x0000000932357c11 */ /* 0x000fca00090f0c33 */
[----:B------:R0:W5:Y:S04]  /*0a70*/  @!P4 LDG.E.128 R24, desc[UR4][R52.64] ;  /* 0x000000043418c981 */ /* 0x000168000c1e1d00 */
[----:B------:R0:W5:Y:S02]  /*0a80*/  @!P5 LDG.E.128 R32, desc[UR4][R52.64+0x100] ;  /* 0x000100043420d981 */ /* 0x000164000c1e1d00 */
.L_x_41:
[----:B------:R-:W-:Y:S05]  /*0a90*/  BSYNC B0 ;  /* 0x0000000000007941 */ /* 0x000fea0003800000 */
.L_x_40:
[----:B------:R-:W-:Y:S04]  /*0aa0*/  BSSY B0, `(.L_x_42) ;  /* 0x0000013000007945 */ /* 0x000fe80003800000 */
[----:B------:R-:W-:Y:S05]  /*0ab0*/  @P3 BRA `(.L_x_43) ;  /* 0x0000000000443947 */ /* 0x000fea0003800000 */
[----:B------:R-:W-:Y:S01]  /*0ac0*/  IADD3 R43, P2, R44, 0x10, RZ ;  /* 0x000000102c2b7810 */ /* 0x000fe20007f5e0ff */
[----:B------:R-:W-:Y:S01]  /*0ad0*/  ULDC.64 UR10, c[0x0][0x248] ;  /* 0x00009200000a7ab9 */ /* 0x000fe20000000a00 */
[----:B------:R-:W-:Y:S01]  /*0ae0*/  IMAD.MOV.U32 R47, RZ, RZ, R49 ;  /* 0x000000ffff2f7224 */ /* 0x000fe200078e0031 */
[----:B------:R-:W-:Y:S02]  /*0af0*/  ULDC UR8, c[0x0][0x21c] ;  /* 0x0000870000087ab9 */ /* 0x000fe40000000800 */
[----:B------:R-:W-:Y:S01]  /*0b00*/  IMAD.X R44, RZ, RZ, R45, P2 ;  /* 0x000000ffff2c7224 */ /* 0x000fe200010e062d */
[C---:B------:R-:W-:Y:S01]  /*0b10*/  ISETP.GE.AND P3, PT, R42.reuse, UR8, PT ;  /* 0x000000082a007c0c */ /* 0x040fe2000bf66270 */
[----:B------:R-:W-:Y:S02]  /*0b20*/  VIADD R45, R42, 0x80 ;  /* 0x000000802a2d7836 */ /* 0x000fe40000000000 */
[----:B------:R-:W-:Y:S02]  /*0b30*/  IMAD R44, R44, UR10, RZ ;  /* 0x0000000a2c2c7c24 */ /* 0x000fe4000f8e02ff */
[----:B------:R-:W-:Y:S01]  /*0b40*/  IMAD.WIDE.U32 R46, R43, UR10, R46 ;  /* 0x0000000a2b2e7c25 */ /* 0x000fe2000f8e002e */
[----:B------:R-:W-:-:S03]  /*0b50*/  ISETP.GE.AND P4, PT, R45, UR8, PT ;  /* 0x000000082d007c0c */ /* 0x000fc6000bf86270 */
[----:B------:R-:W-:Y:S01]  /*0b60*/  IMAD R43, R43, UR11, R44 ;  /* 0x0000000b2b2b7c24 */ /* 0x000fe2000f8e022c */
[----:B------:R-:W-:Y:S02]  /*0b70*/  ULDC.64 UR10, c[0x0][0x240] ;  /* 0x00009000000a7ab9 */ /* 0x000fe40000000a00 */
[----:B------:R-:W-:Y:S02]  /*0b80*/  LEA R42, P2, R46, UR10, 0x1 ;  /* 0x0000000a2e2a7c11 */ /* 0x000fe4000f8408ff */
[----:B------:R-:W-:-:S04]  /*0b90*/  IADD3 R43, R47, R43, RZ ;  /* 0x0000002b2f2b7210 */ /* 0x000fc80007ffe0ff */
[----:B------:R-:W-:-:S05]  /*0ba0*/  LEA.HI.X R43, R46, UR11, R43, 0x1, P2 ;  /* 0x0000000b2e2b7c11 */ /* 0x000fca00090f0c2b */
[----:B------:R1:W5:Y:S04]  /*0bb0*/  @!P3 LDG.E.128 R28, desc[UR4][R42.64] ;  /* 0x000000042a1cb981 */ /* 0x000368000c1e1d00 */
[----:B------:R1:W5:Y:S02]  /*0bc0*/  @!P4 LDG.E.128 R36, desc[UR4][R42.64+0x100] ;  /* 0x000100042a24c981 */ /* 0x000364000c1e1d00 */
.L_x_43:
[----:B------:R-:W-:Y:S05]  /*0bd0*/  BSYNC B0 ;  /* 0x0000000000007941 */ /* 0x000fea0003800000 */
.L_x_42:
[C---:B-1---5:R-:W-:Y:S01]  /*0be0*/  LOP3.LUT R42, R8.reuse, 0xffff0000, RZ, 0xc0, !PT ;  /* 0xffff0000082a7812 */ /* 0x062fe200078ec0ff */
[----:B------:R-:W-:Y:S01]  /*0bf0*/  IMAD.U32 R8, R8, 0x10000, RZ ;  /* 0x0001000008087824 */ /* 0x000fe200078e00ff */
[C---:B------:R-:W-:Y:S01]  /*0c00*/  LOP3.LUT R51, R24.reuse, 0xffff0000, RZ, 0xc0, !PT ;  /* 0xffff000018337812 */ /* 0x040fe200078ec0ff */
[----:B------:R-:W-:Y:S01]  /*0c10*/  IMAD.U32 R47, R24, 0x10000, RZ ;  /* 0x00010000182f7824 */ /* 0x000fe200078e00ff */
[----:B------:R-:W-:Y:S01]  /*0c20*/  LOP3.LUT R50, R12, 0xffff0000, RZ, 0xc0, !PT ;  /* 0xffff00000c327812 */ /* 0x000fe200078ec0ff */
[----:B------:R-:W-:Y:S01]  /*0c30*/  IMAD.U32 R48, R26, 0x10000, RZ ;  /* 0x000100001a307824 */ /* 0x000fe200078e00ff */
[----:B0-----:R-:W-:Y:S01]  /*0c40*/  LOP3.LUT R53, R28, 0xffff0000, RZ, 0xc0, !PT ;  /* 0xffff00001c357812 */ /* 0x001fe200078ec0ff */
[----:B------:R-:W-:Y:S01]  /*0c50*/  FMUL.FTZ R51, R42, R51 ;  /* 0x000000332a337220 */ /* 0x000fe20000410000 */
[----:B------:R-:W-:Y:S01]  /*0c60*/  LOP3.LUT R45, R26, 0xffff0000, RZ, 0xc0, !PT ;  /* 0xffff00001a2d7812 */ /* 0x000fe200078ec0ff */
[----:B------:R-:W-:Y:S01]  /*0c70*/  IMAD.U32 R12, R12, 0x10000, RZ ;  /* 0x000100000c0c7824 */ /* 0x000fe200078e00ff */
[C---:B------:R-:W-:Y:S01]  /*0c80*/  SHF.L.U32 R24, R27.reuse, 0x10, RZ ;  /* 0x000000101b187819 */ /* 0x040fe200000006ff */
[----:B------:R-:W-:Y:S01]  /*0c90*/  FMUL.FTZ R53, R50, R53 ;  /* 0x0000003532357220 */ /* 0x000fe20000410000 */
[----:B------:R-:W-:Y:S01]  /*0ca0*/  LOP3.LUT R26, R27, 0xffff0000, RZ, 0xc0, !PT ;  /* 0xffff00001b1a7812 */ /* 0x000fe200078ec0ff */
[----:B------:R-:W-:Y:S01]  /*0cb0*/  IMAD.U32 R27, R28, 0x10000, RZ ;  /* 0x000100001c1b7824 */ /* 0x000fe200078e00ff */
[----:B------:R-:W-:Y:S01]  /*0cc0*/  SHF.L.U32 R46, R25, 0x10, RZ ;  /* 0x00000010192e7819 */ /* 0x000fe200000006ff */
[----:B------:R-:W-:-:S02]  /*0cd0*/  IMAD.U32 R43, R9, 0x10000, RZ ;  /* 0x00010000092b7824 */ /* 0x000fc400078e00ff */
[----:B------:R-:W-:Y:S01]  /*0ce0*/  FFMA.FTZ R28, R8, R47, R51 ;  /* 0x0000002f081c7223 */ /* 0x000fe20000010033 */
[----:B------:R-:W-:Y:S01]  /*0cf0*/  SHF.L.U32 R47, R29, 0x10, RZ ;  /* 0x000000101d2f7819 */ /* 0x000fe200000006ff */
[----:B------:R-:W-:Y:S02]  /*0d00*/  IMAD.U32 R8, R13, 0x10000, RZ ;  /* 0x000100000d087824 */ /* 0x000fe400078e00ff */
        /* <DEDUP_REMOVED lines=9> */
[C---:B------:R-:W-:Y:S01]  /*0da0*/  IMAD.U32 R28, R14.reuse, 0x10000, RZ ;  /* 0x000100000e1c7824 */ /* 0x040fe200078e00ff */
[----:B------:R-:W-:Y:S01]  /*0db0*/  LOP3.LUT R27, R14, 0xffff0000, RZ, 0xc0, !PT ;  /* 0xffff00000e1b7812 */ /* 0x000fe200078ec0ff */
[C---:B------:R-:W-:Y:S01]  /*0dc0*/  IMAD.U32 R8, R15.reuse, 0x10000, RZ ;  /* 0x000100000f087824 */ /* 0x040fe200078e00ff */
[----:B------:R-:W-:Y:S01]  /*0dd0*/  LOP3.LUT R14, R15, 0xffff0000, RZ, 0xc0, !PT ;  /* 0xffff00000f0e7812 */ /* 0x000fe200078ec0ff */
[----:B------:R-:W-:Y:S01]  /*0de0*/  FFMA.FTZ R29, R12, R29, R47 ;  /* 0x0000001d0c1d7223 */ /* 0x000fe2000001002f */
[----:B------:R-:W-:Y:S01]  /*0df0*/  IMAD.U32 R15, R30, 0x10000, RZ ;  /* 0x000100001e0f7824 */ /* 0x000fe200078e00ff */
[----:B------:R-:W-:Y:S01]  /*0e00*/  LOP3.LUT R10, R10, 0xffff0000, RZ, 0xc0, !PT ;  /* 0xffff00000a0a7812 */ /* 0x000fe200078ec0ff */
[----:B------:R-:W-:Y:S01]  /*0e10*/  FFMA.FTZ R25, R25, R48, R44 ;  /* 0x0000003019197223 */ /* 0x000fe2000001002c */
[----:B------:R-:W-:Y:S01]  /*0e20*/  LOP3.LUT R30, R30, 0xffff0000, RZ, 0xc0, !PT ;  /* 0xffff00001e1e7812 */ /* 0x000fe200078ec0ff */
[----:B------:R-:W-:Y:S01]  /*0e30*/  FFMA.FTZ R44, R28, R15, R29 ;  /* 0x0000000f1c2c7223 */ /* 0x000fe2000001001d */
[----:B------:R-:W-:-:S02]  /*0e40*/  IMAD.U32 R9, R11, 0x10000, RZ ;  /* 0x000100000b097824 */ /* 0x000fc400078e00ff */
[----:B------:R-:W-:Y:S01]  /*0e50*/  FFMA.FTZ R42, R10, R45, R25 ;  /* 0x0000002d0a2a7223 */ /* 0x000fe20000010019 */
[----:B------:R-:W-:Y:S01]  /*0e60*/  SHF.L.U32 R13, R31, 0x10, RZ ;  /* 0x000000101f0d7819 */ /* 0x000fe200000006ff */
[----:B------:R-:W-:Y:S01]  /*0e70*/  FFMA.FTZ R45, R27, R30, R44 ;  /* 0x0000001e1b2d7223 */ /* 0x000fe2000001002c */
[----:B------:R-:W-:Y:S01]  /*0e80*/  LOP3.LUT R11, R11, 0xffff0000, RZ, 0xc0, !PT ;  /* 0xffff00000b0b7812 */ /* 0x000fe200078ec0ff */
[----:B------:R-:W-:Y:S01]  /*0e90*/  FFMA.FTZ R42, R9, R24, R42 ;  /* 0x00000018092a7223 */ /* 0x000fe2000001002a */
[----:B------:R-:W-:Y:S01]  /*0ea0*/  LOP3.LUT R31, R31, 0xffff0000, RZ, 0xc0, !PT ;  /* 0xffff00001f1f7812 */ /* 0x000fe200078ec0ff */
[----:B------:R-:W-:Y:S01]  /*0eb0*/  FFMA.FTZ R45, R8, R13, R45 ;  /* 0x0000000d082d7223 */ /* 0x000fe2000001002d */
[----:B------:R-:W-:Y:S02]  /*0ec0*/  IMAD.U32 R28, R16, 0x10000, RZ ;  /* 0x00010000101c7824 */ /* 0x000fe400078e00ff */
[----:B------:R-:W-:Y:S01]  /*0ed0*/  FFMA.FTZ R13, R11, R26, R42 ;  /* 0x0000001a0b0d7223 */ /* 0x000fe2000001002a */
[----:B------:R-:W-:Y:S01]  /*0ee0*/  IMAD.U32 R43, R32, 0x10000, RZ ;  /* 0x00010000202b7824 */ /* 0x000fe200078e00ff */
[----:B------:R-:W-:Y:S01]  /*0ef0*/  SHF.L.U32 R11, R36, 0x10, RZ ;  /* 0x00000010240b7819 */ /* 0x000fe200000006ff */
[----:B------:R-:W-:-:S02]  /*0f00*/  IMAD.U32 R8, R20, 0x10000, RZ ;  /* 0x0001000014087824 */ /* 0x000fc400078e00ff */
[----:B------:R-:W-:Y:S01]  /*0f10*/  FFMA.FTZ R31, R14, R31, R45 ;  /* 0x0000001f0e1f7223 */ /* 0x000fe2000001002d */
[----:B------:R-:W-:Y:S01]  /*0f20*/  FFMA.FTZ R28, R28, R43, R13 ;  /* 0x0000002b1c1c7223 */ /* 0x000fe2000001000d */
[----:B------:R-:W-:Y:S01]  /*0f30*/  LOP3.LUT R25, R16, 0xffff0000, RZ, 0xc0, !PT ;  /* 0xffff000010197812 */ /* 0x000fe200078ec0ff */
[----:B------:R-:W-:Y:S01]  /*0f40*/  IMAD.U32 R15, R17, 0x10000, RZ ;  /* 0x00010000110f7824 */ /* 0x000fe200078e00ff */
[----:B------:R-:W-:Y:S01]  /*0f50*/  LOP3.LUT R32, R32, 0xffff0000, RZ, 0xc0, !PT ;  /* 0xffff000020207812 */ /* 0x000fe200078ec0ff */
[----:B------:R-:W-:Y:S01]  /*0f60*/  FFMA.FTZ R31, R8, R11, R31 ;  /* 0x0000000b081f7223 */ /* 0x000fe2000001001f */
[----:B------:R-:W-:Y:S01]  /*0f70*/  LOP3.LUT R20, R20, 0xffff0000, RZ, 0xc0, !PT ;  /* 0xffff000014147812 */ /* 0x000fe200078ec0ff */
[----:B------:R-:W-:Y:S01]  /*0f80*/  IMAD.U32 R30, R33, 0x10000, RZ ;  /* 0x00010000211e7824 */ /* 0x000fe200078e00ff */
[----:B------:R-:W-:Y:S01]  /*0f90*/  LOP3.LUT R13, R36, 0xffff0000, RZ, 0xc0, !PT ;  /* 0xffff0000240d7812 */ /* 0x000fe200078ec0ff */
[----:B------:R-:W-:Y:S01]  /*0fa0*/  FFMA.FTZ R28, R25, R32, R28 ;  /* 0x00000020191c7223 */ /* 0x000fe2000001001c */
[----:B------:R-:W-:Y:S01]  /*0fb0*/  IMAD.U32 R8, R21, 0x10000, RZ ;  /* 0x0001000015087824 */ /* 0x000fe200078e00ff */
[----:B------:R-:W-:Y:S01]  /*0fc0*/  LOP3.LUT R17, R17, 0xffff0000, RZ, 0xc0, !PT ;  /* 0xffff000011117812 */ /* 0x000fe200078ec0ff */
        /* <DEDUP_REMOVED lines=25> */
[----:B------:R-:W-:Y:S01]  /*1160*/  LOP3.LUT R19, R19, 0xffff0000, RZ, 0xc0, !PT ;  /* 0xffff000013137812 */ /* 0x000fe200078ec0ff */
[----:B------:R-:W-:Y:S01]  /*1170*/  FFMA.FTZ R10, R10, R9, R17 ;  /* 0x000000090a0a7223 */ /* 0x000fe20000010011 */
[----:B------:R-:W-:Y:S01]  /*1180*/  LOP3.LUT R16, R35, 0xffff0000, RZ, 0xc0, !PT ;  /* 0xffff000023107812 */ /* 0x000fe200078ec0ff */
[----:B------:R-:W-:Y:S01]  /*1190*/  FFMA.FTZ R8, R8, R11, R13 ;  /* 0x0000000b08087223 */ /* 0x000fe2000001000d */
[----:B------:R-:W-:Y:S01]  /*11a0*/  LOP3.LUT R23, R23, 0xffff0000, RZ, 0xc0, !PT ;  /* 0xffff000017177812 */ /* 0x000fe200078ec0ff */
[----:B------:R-:W-:Y:S01]  /*11b0*/  @P0 IMAD R3, R0, 0x20, R3 ;  /* 0x0000002000030824 */ /* 0x000fe200078e0203 */
[----:B------:R-:W-:Y:S01]  /*11c0*/  LOP3.LUT R12, R39, 0xffff0000, RZ, 0xc0, !PT ;  /* 0xffff0000270c7812 */ /* 0x000fe200078ec0ff */
[----:B------:R-:W-:Y:S01]  /*11d0*/  FFMA.FTZ R10, R19, R16, R10 ;  /* 0x00000010130a7223 */ /* 0x000fe2000001000a */
[----:B------:R-:W-:Y:S01]  /*11e0*/  ISETP.NE.AND P2, PT, R6, RZ, PT ;  /* 0x000000ff0600720c */ /* 0x000fe20003f45270 */
[----:B------:R-:W-:Y:S01]  /*11f0*/  BSSY B0, `(.L_x_44) ;  /* 0x000002f000007945 */ /* 0x000fe20003800000 */
[----:B------:R-:W-:-:S02]  /*1200*/  IMAD.MOV.U32 R6, RZ, RZ, RZ ;  /* 0x000000ffff067224 */ /* 0x000fc400078e00ff */
[----:B------:R-:W-:Y:S01]  /*1210*/  FFMA.FTZ R23, R23, R12, R8 ;  /* 0x0000000c17177223 */ /* 0x000fe20000010008 */
[----:B------:R-:W0:Y:S04]  /*1220*/  SHFL.BFLY PT, R9, R10, 0x8, 0x1f ;  /* 0x0d001f000a097f89 */ /* 0x000e2800000e0000 */
[----:B------:R-:W1:Y:S01]  /*1230*/  SHFL.BFLY PT, R8, R23, 0x8, 0x1f ;  /* 0x0d001f0017087f89 */ /* 0x000e6200000e0000 */
[----:B0-----:R-:W-:Y:S01]  /*1240*/  FADD.FTZ R11, R10, R9 ;  /* 0x000000090a0b7221 */ /* 0x001fe20000010000 */
[----:B------:R-:W-:Y:S01]  /*1250*/  @P0 SHF.R.S32.HI R10, RZ, 0x1f, R3 ;  /* 0x0000001fff0a0819 */ /* 0x000fe20000011403 */
[----:B-1----:R-:W-:-:S03]  /*1260*/  FADD.FTZ R15, R23, R8 ;  /* 0x00000008170f7221 */ /* 0x002fc60000010000 */
[----:B------:R-:W-:Y:S01]  /*1270*/  @P0 LEA.HI R10, R10, R3, RZ, 0x5 ;  /* 0x000000030a0a0211 */ /* 0x000fe200078f28ff */
[----:B------:R-:W0:Y:S03]  /*1280*/  SHFL.BFLY PT, R8, R11, 0x4, 0x1f ;  /* 0x0c801f000b087f89 */ /* 0x000e2600000e0000 */
[----:B------:R-:W-:Y:S01]  /*1290*/  @P0 LOP3.LUT R6, R10, 0xffffffe0, RZ, 0xc0, !PT ;  /* 0xffffffe00a060812 */ /* 0x000fe200078ec0ff */
        /* <DEDUP_REMOVED lines=10> */
[----:B-1----:R-:W-:Y:S01]  /*1340*/  FADD.FTZ R16, R13, R14 ;  /* 0x0000000e0d107221 */ /* 0x002fe20000010000 */
[----:B--2---:R-:W-:Y:S01]  /*1350*/  FADD.FTZ R18, R17, R18 ;  /* 0x0000001211127221 */ /* 0x004fe20000010000 */
[----:B------:R-:W-:Y:S06]  /*1360*/  @P2 BRA `(.L_x_45) ;  /* 0x00000000005c2947 */ /* 0x000fec0003800000 */
[----:B------:R-:W1:Y:S01]  /*1370*/  LDC.64 R14, c[0x0][0x278] ;  /* 0x00009e00ff0e7b82 */ /* 0x000e620000000a00 */
[----:B------:R-:W-:Y:S01]  /*1380*/  SHF.R.S32.HI R12, RZ, 0x1f, R6 ;  /* 0x0000001fff0c7819 */ /* 0x000fe20000011406 */
[----:B------:R-:W-:Y:S01]  /*1390*/  ULDC.64 UR8, c[0x0][0x280] ;  /* 0x0000a00000087ab9 */ /* 0x000fe20000000a00 */
[C---:B------:R-:W-:Y:S02]  /*13a0*/  IADD3 R10, P0, R7.reuse, R6, RZ ;  /* 0x00000006070a7210 */ /* 0x040fe40007f1e0ff */
[----:B------:R-:W-:Y:S02]  /*13b0*/  ISETP.GE.AND P2, PT, R40, R41, PT ;  /* 0x000000292800720c */ /* 0x000fe40003f46270 */
[----:B------:R-:W-:Y:S01]  /*13c0*/  LEA.HI.X.SX32 R11, R7, R12, 0x1, P0 ;  /* 0x0000000c070b7211 */ /* 0x000fe200000f0eff */
[C---:B-1----:R-:W-:Y:S02]  /*13d0*/  IMAD R12, R14.reuse, UR7, RZ ;  /* 0x000000070e0c7c24 */ /* 0x042fe4000f8e02ff */
[----:B------:R-:W-:-:S04]  /*13e0*/  IMAD.WIDE.U32 R10, R14, UR6, R10 ;  /* 0x000000060e0a7c25 */ /* 0x000fc8000f8e000a */
[----:B------:R-:W-:-:S05]  /*13f0*/  IMAD R3, R15, UR6, R12 ;  /* 0x000000060f037c24 */ /* 0x000fca000f8e020c */
[----:B------:R-:W-:Y:S01]  /*1400*/  IADD3 R11, R11, R3, RZ ;  /* 0x000000030b0b7210 */ /* 0x000fe20007ffe0ff */
[----:B------:R-:W-:Y:S02]  /*1410*/  IMAD R3, R57, UR8, RZ ;  /* 0x0000000839037c24 */ /* 0x000fe4000f8e02ff */
[----:B------:R-:W-:-:S04]  /*1420*/  IMAD.WIDE.U32 R10, R54, UR8, R10 ;  /* 0x00000008360a7c25 */ /* 0x000fc8000f8e000a */
[----:B------:R-:W-:Y:S01]  /*1430*/  IMAD R13, R54, UR9, R3 ;  /* 0x00000009360d7c24 */ /* 0x000fe2000f8e0203 */
[----:B------:R-:W-:Y:S01]  /*1440*/  IADD3 R3, P0, R40, R10, RZ ;  /* 0x0000000a28037210 */ /* 0x000fe20007f1e0ff */
[----:B------:R-:W-:-:S03]  /*1450*/  ULDC.64 UR8, c[0x0][0x260] ;  /* 0x0000980000087ab9 */ /* 0x000fc60000000a00 */
        /* <DEDUP_REMOVED lines=8> */
.L_x_45:
[----:B------:R-:W-:Y:S05]  /*14e0*/  BSYNC B0 ;  /* 0x0000000000007941 */ /* 0x000fea0003800000 */
.L_x_44:
[----:B------:R-:W-:Y:S01]  /*14f0*/  VIADD R4, R4, 0x1f ;  /* 0x0000001f04047836 */ /* 0x000fe20000000000 */
[----:B-1----:R-:W-:Y:S01]  /*1500*/  SHF.L.U32 R11, R5, 0xd, RZ ;  /* 0x0000000d050b7819 */ /* 0x002fe200000006ff */
[----:B------:R-:W-:Y:S01]  /*1510*/  IMAD.SHL.U32 R10, R6, 0x100, RZ ;  /* 0x00000100060a7824 */ /* 0x000fe200078e00ff */
[----:B------:R-:W-:Y:S01]  /*1520*/  BSSY B0, `(.L_x_46) ;  /* 0x0000027000007945 */ /* 0x000fe20003800000 */
[----:B------:R-:W-:Y:S01]  /*1530*/  IMAD.SHL.U32 R12, R2, 0x4, RZ ;  /* 0x00000004020c7824 */ /* 0x000fe200078e00ff */
[----:B------:R-:W-:Y:S02]  /*1540*/  SHF.R.S32.HI R3, RZ, 0x1f, R4 ;  /* 0x0000001fff037819 */ /* 0x000fe40000011404 */
[----:B------:R-:W-:Y:S02]  /*1550*/  SHF.R.S32.HI R13, RZ, 0x1f, R10 ;  /* 0x0000001fff0d7819 */ /* 0x000fe4000001140a */
[----:B------:R-:W-:Y:S02]  /*1560*/  LEA.HI R3, R3, R4, RZ, 0x5 ;  /* 0x0000000403037211 */ /* 0x000fe400078f28ff */
[----:B------:R-:W-:-:S02]  /*1570*/  IADD3 R10, P0, P2, R10, R12, R11 ;  /* 0x0000000c0a0a7210 */ /* 0x000fc40007a1e00b */
[----:B------:R-:W-:Y:S02]  /*1580*/  LOP3.LUT R4, R3, 0xffffffe0, RZ, 0xc0, !PT ;  /* 0xffffffe003047812 */ /* 0x000fe400078ec0ff */
[----:B------:R-:W-:Y:S02]  /*1590*/  SHF.R.S32.HI R14, RZ, 0x1f, R11 ;  /* 0x0000001fff0e7819 */ /* 0x000fe4000001140b */
[----:B------:R-:W-:Y:S01]  /*15a0*/  SHF.R.S32.HI R12, RZ, 0x1f, R12 ;  /* 0x0000001fff0c7819 */ /* 0x000fe2000001140c */
[----:B------:R-:W-:-:S03]  /*15b0*/  IMAD.IADD R3, R4, 0x1, -R7 ;  /* 0x0000000104037824 */ /* 0x000fc600078e0a07 */
[----:B------:R-:W-:Y:S01]  /*15c0*/  IADD3.X R11, R13, R12, R14, P0, P2 ;  /* 0x0000000c0d0b7210 */ /* 0x000fe200007e440e */
[----:B0-----:R-:W-:Y:S01]  /*15d0*/  IMAD R12, R8, UR7, RZ ;  /* 0x00000007080c7c24 */ /* 0x001fe2000f8e02ff */
[----:B------:R-:W-:-:S03]  /*15e0*/  ISETP.GE.OR P1, PT, R2, R3, P1 ;  /* 0x000000030200720c */ /* 0x000fc60000f26670 */
[----:B------:R-:W-:Y:S02]  /*15f0*/  IMAD R9, R9, UR6, R12 ;  /* 0x0000000609097c24 */ /* 0x000fe4000f8e020c */
[----:B------:R-:W-:-:S05]  /*1600*/  IMAD.WIDE.U32 R10, R8, UR6, R10 ;  /* 0x00000006080a7c25 */ /* 0x000fca000f8e000a */
[----:B------:R-:W-:-:S03]  /*1610*/  IADD3 R13, R11, R9, RZ ;  /* 0x000000090b0d7210 */ /* 0x000fc60007ffe0ff */
[----:B------:R-:W-:Y:S05]  /*1620*/  @P1 BRA `(.L_x_47) ;  /* 0x0000000000581947 */ /* 0x000fea0003800000 */
[----:B------:R-:W0:Y:S01]  /*1630*/  LDC.64 R14, c[0x0][0x2a8] ;  /* 0x0000aa00ff0e7b82 */ /* 0x000e220000000a00 */
[----:B------:R-:W-:Y:S01]  /*1640*/  IADD3 R8, P0, P1, R6, R7, R2 ;  /* 0x0000000706087210 */ /* 0x000fe2000791e002 */
[----:B------:R-:W-:Y:S01]  /*1650*/  ULDC.64 UR8, c[0x0][0x2b0] ;  /* 0x0000ac0000087ab9 */ /* 0x000fe20000000a00 */
[----:B------:R-:W-:Y:S02]  /*1660*/  SHF.R.S32.HI R3, RZ, 0x1f, R7 ;  /* 0x0000001fff037819 */ /* 0x000fe40000011407 */
[----:B------:R-:W-:Y:S02]  /*1670*/  SHF.R.S32.HI R6, RZ, 0x1f, R6 ;  /* 0x0000001fff067819 */ /* 0x000fe40000011406 */
[----:B------:R-:W-:-:S04]  /*1680*/  SHF.R.S32.HI R4, RZ, 0x1f, R2 ;  /* 0x0000001fff047819 */ /* 0x000fc80000011402 */
[----:B------:R-:W-:Y:S02]  /*1690*/  IADD3.X R9, R6, R3, R4, P0, P1 ;  /* 0x0000000306097210 */ /* 0x000fe400007e2404 */
[----:B------:R-:W-:Y:S01]  /*16a0*/  FSETP.NEU.FTZ.AND P0, PT, R55, -INF , PT ;  /* 0xff8000003700780b */ /* 0x000fe20003f1d000 */
[C---:B0-----:R-:W-:Y:S02]  /*16b0*/  IMAD R4, R14.reuse, UR7, RZ ;  /* 0x000000070e047c24 */ /* 0x041fe4000f8e02ff */
[----:B------:R-:W-:-:S04]  /*16c0*/  IMAD.WIDE.U32 R6, R14, UR6, R8 ;  /* 0x000000060e067c25 */ /* 0x000fc8000f8e0008 */
[----:B------:R-:W-:Y:S02]  /*16d0*/  IMAD R3, R15, UR6, R4 ;  /* 0x000000060f037c24 */ /* 0x000fe4000f8e0204 */
[----:B------:R-:W-:Y:S02]  /*16e0*/  IMAD R9, R57, UR8, RZ ;  /* 0x0000000839097c24 */ /* 0x000fe4000f8e02ff */
[----:B------:R-:W-:Y:S02]  /*16f0*/  IMAD.IADD R7, R7, 0x1, R3 ;  /* 0x0000000107077824 */ /* 0x000fe400078e0203 */
[----:B------:R-:W-:Y:S01]  /*1700*/  FMUL.FTZ R3, R55, 1.4426950216293334961 ;  /* 0x3fb8aa3b37037820 */ /* 0x000fe20000410000 */
[C---:B------:R-:W-:Y:S02]  /*1710*/  IMAD R9, R54.reuse, UR9, R9 ;  /* 0x0000000936097c24 */ /* 0x040fe4000f8e0209 */
[----:B------:R-:W-:Y:S01]  /*1720*/  IMAD.WIDE.U32 R6, R54, UR8, R6 ;  /* 0x0000000836067c25 */ /* 0x000fe2000f8e0006 */
[----:B------:R-:W-:Y:S01]  /*1730*/  ULDC.64 UR8, c[0x0][0x2a0] ;  /* 0x0000a80000087ab9 */ /* 0x000fe20000000a00 */
[----:B------:R-:W-:-:S02]  /*1740*/  FSEL R3, R3, RZ, P0 ;  /* 0x000000ff03037208 */ /* 0x000fc40000000000 */
[----:B------:R-:W-:Y:S01]  /*1750*/  IMAD.IADD R7, R7, 0x1, R9 ;  /* 0x0000000107077824 */ /* 0x000fe200078e0209 */
[----:B------:R-:W-:-:S04]  /*1760*/  LEA R8, P1, R6, UR8, 0x2 ;  /* 0x0000000806087c11 */ /* 0x000fc8000f8210ff */
[----:B------:R-:W-:-:S05]  /*1770*/  LEA.HI.X R9, R6, UR9, R7, 0x2, P1 ;  /* 0x0000000906097c11 */ /* 0x000fca00088f1407 */
[----:B------:R0:W-:Y:S04]  /*1780*/  STG.E desc[UR4][R8.64], R3 ;  /* 0x0000000308007986 */ /* 0x0001e8000c101904 */
.L_x_47:
[----:B------:R-:W-:Y:S05]  /*1790*/  BSYNC B0 ;  /* 0x0000000000007941 */ /* 0x000fea0003800000 */
.L_x_46:
[----:B------:R-:W-:Y:S01]  /*17a0*/  ULDC.64 UR10, c[0x0][0x2e8] ;  /* 0x0000ba00000a7ab9 */ /* 0x000fe20000000a00 */
[----:B------:R-:W-:Y:S01]  /*17b0*/  ULDC.64 UR8, c[0x0][0x2d8] ;  /* 0x0000b60000087ab9 */ /* 0x000fe20000000a00 */
[----:B------:R-:W-:Y:S01]  /*17c0*/  ISETP.NE.U32.AND P0, PT, RZ, UR10, PT ;  /* 0x0000000aff007c0c */ /* 0x000fe2000bf05070 */
[----:B------:R-:W-:Y:S01]  /*17d0*/  IMAD R57, R57, UR8, RZ ;  /* 0x0000000839397c24 */ /* 0x000fe2000f8e02ff */
[----:B------:R-:W-:Y:S02]  /*17e0*/  MOV R12, R10 ;  /* 0x0000000a000c7202 */ /* 0x000fe40000000f00 */
[----:B------:R-:W-:Y:S01]  /*17f0*/  ISETP.NE.AND.EX P0, PT, RZ, UR11, PT, P0 ;  /* 0x0000000bff007c0c */ /* 0x000fe2000bf05300 */
[C---:B0-----:R-:W-:Y:S02]  /*1800*/  IMAD R3, R54.reuse, UR9, R57 ;  /* 0x0000000936037c24 */ /* 0x041fe4000f8e0239 */
[----:B------:R-:W-:Y:S01]  /*1810*/  IMAD.WIDE.U32 R6, R54, UR8, R12 ;  /* 0x0000000836067c25 */ /* 0x000fe2000f8e000c */
[----:B------:R-:W-:Y:S01]  /*1820*/  ISETP.NE.OR P0, PT, R2, RZ, !P0 ;  /* 0x000000ff0200720c */ /* 0x000fe20004705670 */
[----:B------:R-:W-:-:S02]  /*1830*/  ULDC.64 UR8, c[0x0][0x2b8] ;  /* 0x0000ae0000087ab9 */ /* 0x000fc40000000a00 */
[----:B------:R-:W-:Y:S01]  /*1840*/  IMAD.IADD R3, R7, 0x1, R3 ;  /* 0x0000000107037824 */ /* 0x000fe200078e0203 */
[----:B------:R-:W-:-:S04]  /*1850*/  LEA R8, P1, R6, UR8, 0x2 ;  /* 0x0000000806087c11 */ /* 0x000fc8000f8210ff */
[----:B------:R-:W-:-:S05]  /*1860*/  LEA.HI.X R9, R6, UR9, R3, 0x2, P1 ;  /* 0x0000000906097c11 */ /* 0x000fca00088f1403 */
        /* <DEDUP_REMOVED lines=11> */
[----:B------:R-:W3:Y:S01]  /*1920*/  LDC.64 R2, c[0x0][0x2e8] ;  /* 0x0000ba00ff027b82 */ /* 0x000ee20000000a00 */
[----:B-1----:R-:W-:-:S04]  /*1930*/  IMAD R0, R5, R4, R0 ;  /* 0x0000000405007224 */ /* 0x002fc800078e0200 */
[----:B--2---:R-:W-:-:S04]  /*1940*/  IMAD R5, R0, R7, UR6 ;  /* 0x0000000600057e24 */ /* 0x004fc8000f8e0207 */
[----:B---3--:R-:W-:-:S05]  /*1950*/  IMAD.WIDE R2, R5, 0x4, R2 ;  /* 0x0000000405027825 */ /* 0x008fca00078e0202 */
[----:B------:R-:W-:Y:S01]  /*1960*/  STG.E desc[UR4][R2.64], RZ ;  /* 0x000000ff02007986 */ /* 0x000fe2000c101904 */
[----:B------:R-:W-:Y:S05]  /*1970*/  EXIT ;  /* 0x000000000000794d */ /* 0x000fea0003800000 */
.L_x_48:
        /* <DEDUP_REMOVED lines=16> */
.L_x_140:


//--------------------- .text._ZN7cutlass13device_kernelIN5flash19enable_sm80_to_sm89INS1_16FlashAttnBwdSm80INS1_25CollectiveMainloopBwdSm80ILi1ELi1EN4cute5tupleIJNS5_1CILi64EEES8_NS7_ILi256EEEEEENS_10bfloat16_tEfNS_4arch4Sm80ELb0ELb0ELb0ELb0ELb0ELb0ELb0ELb0ELi2ELi4ELi2ELi2ELb0EEENS1_21CollectiveEpilogueBwdISA_SB_SD_Li256ELb0ELb0ELi4EEENS1_19SingleTileSchedulerILb0ELb0ELb0ELi64EEEEEEEEEvNT_6ParamsE --------------------------
	.section	.text._ZN7cutlass13device_kernelIN5flash19enable_sm80_to_sm89INS1_16FlashAttnBwdSm80INS1_25CollectiveMainloopBwdSm80ILi1ELi1EN4cute5tupleIJNS5_1CILi64EEES8_NS7_ILi256EEEEEENS_10bfloat16_tEfNS_4arch4Sm80ELb0ELb0ELb0ELb0ELb0ELb0ELb0ELb0ELi2ELi4ELi2ELi2ELb0EEENS1_21CollectiveEpilogueBwdISA_SB_SD_Li256ELb0ELb0ELi4EEENS1_19SingleTileSchedulerILb0ELb0ELb0ELi64EEEEEEEEEvNT_6ParamsE,"ax",@progbits
	.align	128
.text._ZN7cutlass13device_kernelIN5flash19enable_sm80_to_sm89INS1_16FlashAttnBwdSm80INS1_25CollectiveMainloopBwdSm80ILi1ELi1EN4cute5tupleIJNS5_1CILi64EEES8_NS7_ILi256EEEEEENS_10bfloat16_tEfNS_4arch4Sm80ELb0ELb0ELb0ELb0ELb0ELb0ELb0ELb0ELi2ELi4ELi2ELi2ELb0EEENS1_21CollectiveEpilogueBwdISA_SB_SD_Li256ELb0ELb0ELi4EEENS1_19SingleTileSchedulerILb0ELb0ELb0ELi64EEEEEEEEEvNT_6ParamsE:
        .type           _ZN7cutlass13device_kernelIN5flash19enable_sm80_to_sm89INS1_16FlashAttnBwdSm80INS1_25CollectiveMainloopBwdSm80ILi1ELi1EN4cute5tupleIJNS5_1CILi64EEES8_NS7_ILi256EEEEEENS_10bfloat16_tEfNS_4arch4Sm80ELb0ELb0ELb0ELb0ELb0ELb0ELb0ELb0ELi2ELi4ELi2ELi2ELb0EEENS1_21CollectiveEpilogueBwdISA_SB_SD_Li256ELb0ELb0ELi4EEENS1_19SingleTileSchedulerILb0ELb0ELb0ELi64EEEEEEEEEvNT_6ParamsE,@function
        .size           _ZN7cutlass13device_kernelIN5flash19enable_sm80_to_sm89INS1_16FlashAttnBwdSm80INS1_25CollectiveMainloopBwdSm80ILi1ELi1EN4cute5tupleIJNS5_1CILi64EEES8_NS7_ILi256EEEEEENS_10bfloat16_tEfNS_4arch4Sm80ELb0ELb0ELb0ELb0ELb0ELb0ELb0ELb0ELi2ELi4ELi2ELi2ELb0EEENS1_21CollectiveEpilogueBwdISA_SB_SD_Li256ELb0ELb0ELi4EEENS1_19SingleTileSchedulerILb0ELb0ELb0ELi64EEEEEEEEEvNT_6ParamsE,(.L_x_141 - _ZN7cutlass13device_kernelIN5flash19enable_sm80_to_sm89INS1_16FlashAttnBwdSm80INS1_25CollectiveMainloopBwdSm80ILi1ELi1EN4cute5tupleIJNS5_1CILi64EEES8_NS7_ILi256EEEEEENS_10bfloat16_tEfNS_4arch4Sm80ELb0ELb0ELb0ELb0ELb0ELb0ELb0ELb0ELi2ELi4ELi2ELi2ELb0EEENS1_21CollectiveEpilogueBwdISA_SB_SD_Li256ELb0ELb0ELi4EEENS1_19SingleTileSchedulerILb0ELb0ELb0ELi64EEEEEEEEEvNT_6ParamsE)
        .other          _ZN7cutlass13device_kernelIN5flash19enable_sm80_to_sm89INS1_16FlashAttnBwdSm80INS1_25CollectiveMainloopBwdSm80ILi1ELi1EN4cute5tupleIJNS5_1CILi64EEES8_NS7_ILi256EEEEEENS_10bfloat16_tEfNS_4arch4Sm80ELb0ELb0ELb0ELb0ELb0ELb0ELb0ELb0ELi2ELi4ELi2ELi2ELb0EEENS1_21CollectiveEpilogueBwdISA_SB_SD_Li256ELb0ELb0ELi4EEENS1_19SingleTileSchedulerILb0ELb0ELb0ELi64EEEEEEEEEvNT_6ParamsE,@"STO_CUDA_ENTRY STV_DEFAULT"
_ZN7cutlass13device_kernelIN5flash19enable_sm80_to_sm89INS1_16FlashAttnBwdSm80INS1_25CollectiveMainloopBwdSm80ILi1ELi1EN4cute5tupleIJNS5_1CILi64EEES8_NS7_ILi256EEEEEENS_10bfloat16_tEfNS_4arch4Sm80ELb0ELb0ELb0ELb0ELb0ELb0ELb0ELb0ELi2ELi4ELi2ELi2ELb0EEENS1_21CollectiveEpilogueBwdISA_SB_SD_Li256ELb0ELb0ELi4EEENS1_19SingleTileSchedulerILb0ELb0ELb0ELi64EEEEEEEEEvNT_6ParamsE:
[----:B------:R-:W-:Y:S01]  /*0000*/  LDC R1, c[0x0][0x28] ;  /* 0x00000a00ff017b82 */ /* 0x000fe20000000800 */
[----:B------:R-:W-:Y:S05]  /*0010*/  EXIT ;  /* 0x000000000000794d */ /* 0x000fea0003800000 */
.L_x_49:
        /* <DEDUP_REMOVED lines=14> */
.L_x_141:


//--------------------- .text._ZN7cutlass13device_kernelIN5flash19enable_sm80_to_sm89INS1_16FlashAttnBwdSm80INS1_25CollectiveMainloopBwdSm80ILi1ELi1EN4cute5tupleIJNS5_1CILi64EEES8_NS7_ILi256EEEEEENS_10bfloat16_tEfNS_4arch4Sm80ELb0ELb0ELb0ELb0ELb0ELb0ELb0ELb0ELi2ELi4ELi2ELi2ELb0EEENS1_24CollectiveEpilogueBwdGQAISA_fSD_Li256ELb0ELb0EEENS1_19SingleTileSchedulerILb0ELb0ELb0ELi64EEEEEEEEEvNT_6ParamsE --------------------------
	.section	.text._ZN7cutlass13device_kernelIN5flash19enable_sm80_to_sm89INS1_16FlashAttnBwdSm80INS1_25CollectiveMainloopBwdSm80ILi1ELi1EN4cute5tupleIJNS5_1CILi64EEES8_NS7_ILi256EEEEEENS_10bfloat16_tEfNS_4arch4Sm80ELb0ELb0ELb0ELb0ELb0ELb0ELb0ELb0ELi2ELi4ELi2ELi2ELb0EEENS1_24CollectiveEpilogueBwdGQAISA_fSD_Li256ELb0ELb0EEENS1_19SingleTileSchedulerILb0ELb0ELb0ELi64EEEEEEEEEvNT_6ParamsE,"ax",@progbits
	.align	128
.text._ZN7cutlass13device_kernelIN5flash19enable_sm80_to_sm89INS1_16FlashAttnBwdSm80INS1_25CollectiveMainloopBwdSm80ILi1ELi1EN4cute5tupleIJNS5_1CILi64EEES8_NS7_ILi256EEEEEENS_10bfloat16_tEfNS_4arch4Sm80ELb0ELb0ELb0ELb0ELb0ELb0ELb0ELb0ELi2ELi4ELi2ELi2ELb0EEENS1_24CollectiveEpilogueBwdGQAISA_fSD_Li256ELb0ELb0EEENS1_19SingleTileSchedulerILb0ELb0ELb0ELi64EEEEEEEEEvNT_6ParamsE:
        .type           _ZN7cutlass13device_kernelIN5flash19enable_sm80_to_sm89INS1_16FlashAttnBwdSm80INS1_25CollectiveMainloopBwdSm80ILi1ELi1EN4cute5tupleIJNS5_1CILi64EEES8_NS7_ILi256EEEEEENS_10bfloat16_tEfNS_4arch4Sm80ELb0ELb0ELb0ELb0ELb0ELb0ELb0ELb0ELi2ELi4ELi2ELi2ELb0EEENS1_24CollectiveEpilogueBwdGQAISA_fSD_Li256ELb0ELb0EEENS1_19SingleTileSchedulerILb0ELb0ELb0ELi64EEEEEEEEEvNT_6ParamsE,@function
        .size           _ZN7cutlass13device_kernelIN5flash19enable_sm80_to_sm89INS1_16FlashAttnBwdSm80INS1_25CollectiveMainloopBwdSm80ILi1ELi1EN4cute5tupleIJNS5_1CILi64EEES8_NS7_ILi256EEEEEENS_10bfloat16_tEfNS_4arch4Sm80ELb0ELb0ELb0ELb0ELb0ELb0ELb0ELb0ELi2ELi4ELi2ELi2ELb0EEENS1_24CollectiveEpilogueBwdGQAISA_fSD_Li256ELb0ELb0EEENS1_19SingleTileSchedulerILb0ELb0ELb0ELi64EEEEEEEEEvNT_6ParamsE,(.L_x_142 - _ZN7cutlass13device_kernelIN5flash19enable_sm80_to_sm89INS1_16FlashAttnBwdSm80INS1_25CollectiveMainloopBwdSm80ILi1ELi1EN4cute5tupleIJNS5_1CILi64EEES8_NS7_ILi256EEEEEENS_10bfloat16_tEfNS_4arch4Sm80ELb0ELb0ELb0ELb0ELb0ELb0ELb0ELb0ELi2ELi4ELi2ELi2ELb0EEENS1_24CollectiveEpilogueBwdGQAISA_fSD_Li256ELb0ELb0EEENS1_19SingleTileSchedulerILb0ELb0ELb0ELi64EEEEEEEEEvNT_6ParamsE)
        .other          _ZN7cutlass13device_kernelIN5flash19enable_sm80_to_sm89INS1_16FlashAttnBwdSm80INS1_25CollectiveMainloopBwdSm80ILi1ELi1EN4cute5tupleIJNS5_1CILi64EEES8_NS7_ILi256EEEEEENS_10bfloat16_tEfNS_4arch4Sm80ELb0ELb0ELb0ELb0ELb0ELb0ELb0ELb0ELi2ELi4ELi2ELi2ELb0EEENS1_24CollectiveEpilogueBwdGQAISA_fSD_Li256ELb0ELb0EEENS1_19SingleTileSchedulerILb0ELb0ELb0ELi64EEEEEEEEEvNT_6ParamsE,@"STO_CUDA_ENTRY STV_DEFAULT"
_ZN7cutlass13device_kernelIN5flash19enable_sm80_to_sm89INS1_16FlashAttnBwdSm80INS1_25CollectiveMainloopBwdSm80ILi1ELi1EN4cute5tupleIJNS5_1CILi64EEES8_NS7_ILi256EEEEEENS_10bfloat16_tEfNS_4arch4Sm80ELb0ELb0ELb0ELb0ELb0ELb0ELb0ELb0ELi2ELi4ELi2ELi2ELb0EEENS1_24CollectiveEpilogueBwdGQAISA_fSD_Li256ELb0ELb0EEENS1_19SingleTileSchedulerILb0ELb0ELb0ELi64EEEEEEEEEvNT_6ParamsE:
[----:B------:R-:W-:Y:S01]  /*0000*/  LDC R1, c[0x0][0x28] ;  /* 0x00000a00ff017b82 */ /* 0x000fe20000000800 */
[----:B------:R-:W-:Y:S05]  /*0010*/  EXIT ;  /* 0x000000000000794d */ /* 0x000fea0003800000 */
.L_x_50:
        /* <DEDUP_REMOVED lines=14> */
.L_x_142:


//--------------------- .text._ZN7cutlass13device_kernelIN5flash19enable_sm80_to_sm89INS1_16FlashAttnBwdSm80INS1_25CollectiveMainloopBwdSm80ILi1ELi1EN4cute5tupleIJNS5_1CILi64EEES8_NS7_ILi256EEEEEENS_10bfloat16_tEfNS_4arch4Sm80ELb0ELb0ELb0ELb1ELb0ELb0ELb0ELb0ELi2ELi4ELi2ELi2ELb0EEENS1_21CollectiveEpilogueBwdISA_SB_SD_Li256ELb1ELb0ELi4EEENS1_19SingleTileSchedulerILb1ELb0ELb0ELi64EEEEEEEEEvNT_6ParamsE --------------------------
	.section	.text._ZN7cutlass13device_kernelIN5flash19enable_sm80_to_sm89INS1_16FlashAttnBwdSm80INS1_25CollectiveMainloopBwdSm80ILi1ELi1EN4cute5tupleIJNS5_1CILi64EEES8_NS7_ILi256EEEEEENS_10bfloat16_tEfNS_4arch4Sm80ELb0ELb0ELb0ELb1ELb0ELb0ELb0ELb0ELi2ELi4ELi2ELi2ELb0EEENS1_21CollectiveEpilogueBwdISA_SB_SD_Li256ELb1ELb0ELi4EEENS1_19SingleTileSchedulerILb1ELb0ELb0ELi64EEEEEEEEEvNT_6ParamsE,"ax",@progbits
	.align	128
.text._ZN7cutlass13device_kernelIN5flash19enable_sm80_to_sm89INS1_16FlashAttnBwdSm80INS1_25CollectiveMainloopBwdSm80ILi1ELi1EN4cute5tupleIJNS5_1CILi64EEES8_NS7_ILi256EEEEEENS_10bfloat16_tEfNS_4arch4Sm80ELb0ELb0ELb0ELb1ELb0ELb0ELb0ELb0ELi2ELi4ELi2ELi2ELb0EEENS1_21CollectiveEpilogueBwdISA_SB_SD_Li256ELb1ELb0ELi4EEENS1_19SingleTileSchedulerILb1ELb0ELb0ELi64EEEEEEEEEvNT_6ParamsE:
        .type           _ZN7cutlass13device_kernelIN5flash19enable_sm80_to_sm89INS1_16FlashAttnBwdSm80INS1_25CollectiveMainloopBwdSm80ILi1ELi1EN4cute5tupleIJNS5_1CILi64EEES8_NS7_ILi256EEEEEENS_10bfloat16_tEfNS_4arch4Sm80ELb0ELb0ELb0ELb1ELb0ELb0ELb0ELb0ELi2ELi4ELi2ELi2ELb0EEENS1_21CollectiveEpilogueBwdISA_SB_SD_Li256ELb1ELb0ELi4EEENS1_19SingleTileSchedulerILb1ELb0ELb0ELi64EEEEEEEEEvNT_6ParamsE,@function
        .size           _ZN7cutlass13device_kernelIN5flash19enable_sm80_to_sm89INS1_16FlashAttnBwdSm80INS1_25CollectiveMainloopBwdSm80ILi1ELi1EN4cute5tupleIJNS5_1CILi64EEES8_NS7_ILi256EEEEEENS_10bfloat16_tEfNS_4arch4Sm80ELb0ELb0ELb0ELb1ELb0ELb0ELb0ELb0ELi2ELi4ELi2ELi2ELb0EEENS1_21CollectiveEpilogueBwdISA_SB_SD_Li256ELb1ELb0ELi4EEENS1_19SingleTileSchedulerILb1ELb0ELb0ELi64EEEEEEEEEvNT_6ParamsE,(.L_x_143 - _ZN7cutlass13device_kernelIN5flash19enable_sm80_to_sm89INS1_16FlashAttnBwdSm80INS1_25CollectiveMainloopBwdSm80ILi1ELi1EN4cute5tupleIJNS5_1CILi64EEES8_NS7_ILi256EEEEEENS_10bfloat16_tEfNS_4arch4Sm80ELb0ELb0ELb0ELb1ELb0ELb0ELb0ELb0ELi2ELi4ELi2ELi2ELb0EEENS1_21CollectiveEpilogueBwdISA_SB_SD_Li256ELb1ELb0ELi4EEENS1_19SingleTileSchedulerILb1ELb0ELb0ELi64EEEEEEEEEvNT_6ParamsE)
        .other          _ZN7cutlass13device_kernelIN5flash19enable_sm80_to_sm89INS1_16FlashAttnBwdSm80INS1_25CollectiveMainloopBwdSm80ILi1ELi1EN4cute5tupleIJNS5_1CILi64EEES8_NS7_ILi256EEEEEENS_10bfloat16_tEfNS_4arch4Sm80ELb0ELb0ELb0ELb1ELb0ELb0ELb0ELb0ELi2ELi4ELi2ELi2ELb0EEENS1_21CollectiveEpilogueBwdISA_SB_SD_Li256ELb1ELb0ELi4EEENS1_19SingleTileSchedulerILb1ELb0ELb0ELi64EEEEEEEEEvNT_6ParamsE,@"STO_CUDA_ENTRY STV_DEFAULT"
_ZN7cutlass13device_kernelIN5flash19enable_sm80_to_sm89INS1_16FlashAttnBwdSm80INS1_25CollectiveMainloopBwdSm80ILi1ELi1EN4cute5tupleIJNS5_1CILi64EEES8_NS7_ILi256EEEEEENS_10bfloat16_tEfNS_4arch4Sm80ELb0ELb0ELb0ELb1ELb0ELb0ELb0ELb0ELi2ELi4ELi2ELi2ELb0EEENS1_21CollectiveEpilogueBwdISA_SB_SD_Li256ELb1ELb0ELi4EEENS1_19SingleTileSchedulerILb1ELb0ELb0ELi64EEEEEEEEEvNT_6ParamsE:
[----:B------:R-:W-:Y:S01]  /*0000*/  LDC R1, c[0x0][0x28] ;  /* 0x00000a00ff017b82 */ /* 0x000fe20000000800 */
[----:B------:R-:W-:Y:S05]  /*0010*/  EXIT ;  /* 0x000000000000794d */ /* 0x000fea0003800000 */
.L_x_51:
        /* <DEDUP_REMOVED lines=14> */
.L_x_143:


//--------------------- .text._ZN7cutlass13device_kernelIN5flash19enable_sm80_to_sm89INS1_16FlashAttnBwdSm80INS1_25CollectiveMainloopBwdSm80ILi1ELi1EN4cute5tupleIJNS5_1CILi64EEES8_NS7_ILi256EEEEEENS_10bfloat16_tEfNS_4arch4Sm80ELb0ELb0ELb0ELb1ELb0ELb0ELb0ELb0ELi2ELi4ELi2ELi2ELb0EEENS1_24CollectiveEpilogueBwdGQAISA_fSD_Li256ELb1ELb0EEENS1_19SingleTileSchedulerILb1ELb0ELb0ELi64EEEEEEEEEvNT_6ParamsE --------------------------
	.section	.text._ZN7cutlass13device_kernelIN5flash19enable_sm80_to_sm89INS1_16FlashAttnBwdSm80INS1_25CollectiveMainloopBwdSm80ILi1ELi1EN4cute5tupleIJNS5_1CILi64EEES8_NS7_ILi256EEEEEENS_10bfloat16_tEfNS_4arch4Sm80ELb0ELb0ELb0ELb1ELb0ELb0ELb0ELb0ELi2ELi4ELi2ELi2ELb0EEENS1_24CollectiveEpilogueBwdGQAISA_fSD_Li256ELb1ELb0EEENS1_19SingleTileSchedulerILb1ELb0ELb0ELi64EEEEEEEEEvNT_6ParamsE,"ax",@progbits
	.align	128
.text._ZN7cutlass13device_kernelIN5flash19enable_sm80_to_sm89INS1_16FlashAttnBwdSm80INS1_25CollectiveMainloopBwdSm80ILi1ELi1EN4cute5tupleIJNS5_1CILi64EEES8_NS7_ILi256EEEEEENS_10bfloat16_tEfNS_4arch4Sm80ELb0ELb0ELb0ELb1ELb0ELb0ELb0ELb0ELi2ELi4ELi2ELi2ELb0EEENS1_24CollectiveEpilogueBwdGQAISA_fSD_Li256ELb1ELb0EEENS1_19SingleTileSchedulerILb1ELb0ELb0ELi64EEEEEEEEEvNT_6ParamsE:
        .type           _ZN7cutlass13device_kernelIN5flash19enable_sm80_to_sm89INS1_16FlashAttnBwdSm80INS1_25CollectiveMainloopBwdSm80ILi1ELi1EN4cute5tupleIJNS5_1CILi64EEES8_NS7_ILi256EEEEEENS_10bfloat16_tEfNS_4arch4Sm80ELb0ELb0ELb0ELb1ELb0ELb0ELb0ELb0ELi2ELi4ELi2ELi2ELb0EEENS1_24CollectiveEpilogueBwdGQAISA_fSD_Li256ELb1ELb0EEENS1_19SingleTileSchedulerILb1ELb0ELb0ELi64EEEEEEEEEvNT_6ParamsE,@function
        .size           _ZN7cutlass13device_kernelIN5flash19enable_sm80_to_sm89INS1_16FlashAttnBwdSm80INS1_25CollectiveMainloopBwdSm80ILi1ELi1EN4cute5tupleIJNS5_1CILi64EEES8_NS7_ILi256EEEEEENS_10bfloat16_tEfNS_4arch4Sm80ELb0ELb0ELb0ELb1ELb0ELb0ELb0ELb0ELi2ELi4ELi2ELi2ELb0EEENS1_24CollectiveEpilogueBwdGQAISA_fSD_Li256ELb1ELb0EEENS1_19SingleTileSchedulerILb1ELb0ELb0ELi64EEEEEEEEEvNT_6ParamsE,(.L_x_144 - _ZN7cutlass13device_kernelIN5flash19enable_sm80_to_sm89INS1_16FlashAttnBwdSm80INS1_25CollectiveMainloopBwdSm80ILi1ELi1EN4cute5tupleIJNS5_1CILi64EEES8_NS7_ILi256EEEEEENS_10bfloat16_tEfNS_4arch4Sm80ELb0ELb0ELb0ELb1ELb0ELb0ELb0ELb0ELi2ELi4ELi2ELi2ELb0EEENS1_24CollectiveEpilogueBwdGQAISA_fSD_Li256ELb1ELb0EEENS1_19SingleTileSchedulerILb1ELb0ELb0ELi64EEEEEEEEEvNT_6ParamsE)
        .other          _ZN7cutlass13device_kernelIN5flash19enable_sm80_to_sm89INS1_16FlashAttnBwdSm80INS1_25CollectiveMainloopBwdSm80ILi1ELi1EN4cute5tupleIJNS5_1CILi64EEES8_NS7_ILi256EEEEEENS_10bfloat16_tEfNS_4arch4Sm80ELb0ELb0ELb0ELb1ELb0ELb0ELb0ELb0ELi2ELi4ELi2ELi2ELb0EEENS1_24CollectiveEpilogueBwdGQAISA_fSD_Li256ELb1ELb0EEENS1_19SingleTileSchedulerILb1ELb0ELb0ELi64EEEEEEEEEvNT_6ParamsE,@"STO_CUDA_ENTRY STV_DEFAULT"
_ZN7cutlass13device_kernelIN5flash19enable_sm80_to_sm89INS1_16FlashAttnBwdSm80INS1_25CollectiveMainloopBwdSm80ILi1ELi1EN4cute5tupleIJNS5_1CILi64EEES8_NS7_ILi256EEEEEENS_10bfloat16_tEfNS_4arch4Sm80ELb0ELb0ELb0ELb1ELb0ELb0ELb0ELb0ELi2ELi4ELi2ELi2ELb0EEENS1_24CollectiveEpilogueBwdGQAISA_fSD_Li256ELb1ELb0EEENS1_19SingleTileSchedulerILb1ELb0ELb0ELi64EEEEEEEEEvNT_6ParamsE:
[----:B------:R-:W-:Y:S01]  /*0000*/  LDC R1, c[0x0][0x28] ;  /* 0x00000a00ff017b82 */ /* 0x000fe20000000800 */
[----:B------:R-:W-:Y:S05]  /*0010*/  EXIT ;  /* 0x000000000000794d */ /* 0x000fea0003800000 */
.L_x_52:
        /* <DEDUP_REMOVED lines=14> */
.L_x_144:


//--------------------- .text._ZN7cutlass13device_kernelIN5flash19enable_sm80_to_sm89INS1_16FlashAttnBwdSm80INS1_25CollectiveMainloopBwdSm80ILi1ELi1EN4cute5tupleIJNS5_1CILi64EEES8_NS7_ILi256EEEEEENS_10bfloat16_tEfNS_4arch4Sm80ELb0ELb1ELb0ELb0ELb0ELb0ELb0ELb0ELi2ELi4ELi2ELi2ELb0EEENS1_21CollectiveEpilogueBwdISA_SB_SD_Li256ELb0ELb0ELi4EEENS1_19SingleTileSchedulerILb0ELb0ELb0ELi64EEEEEEEEEvNT_6ParamsE --------------------------
	.section	.text._ZN7cutlass13device_kernelIN5flash19enable_sm80_to_sm89INS1_16FlashAttnBwdSm80INS1_25CollectiveMainloopBwdSm80ILi1ELi1EN4cute5tupleIJNS5_1CILi64EEES8_NS7_ILi256EEEEEENS_10bfloat16_tEfNS_4arch4Sm80ELb0ELb1ELb0ELb0ELb0ELb0ELb0ELb0ELi2ELi4ELi2ELi2ELb0EEENS1_21CollectiveEpilogueBwdISA_SB_SD_Li256ELb0ELb0ELi4EEENS1_19SingleTileSchedulerILb0ELb0ELb0ELi64EEEEEEEEEvNT_6ParamsE,"ax",@progbits
	.align	128
.text._ZN7cutlass13device_kernelIN5flash19enable_sm80_to_sm89INS1_16FlashAttnBwdSm80INS1_25CollectiveMainloopBwdSm80ILi1ELi1EN4cute5tupleIJNS5_1CILi64EEES8_NS7_ILi256EEEEEENS_10bfloat16_tEfNS_4arch4Sm80ELb0ELb1ELb0ELb0ELb0ELb0ELb0ELb0ELi2ELi4ELi2ELi2ELb0EEENS1_21CollectiveEpilogueBwdISA_SB_SD_Li256ELb0ELb0ELi4EEENS1_19SingleTileSchedulerILb0ELb0ELb0ELi64EEEEEEEEEvNT_6ParamsE:
        .type           _ZN7cutlass13device_kernelIN5flash19enable_sm80_to_sm89INS1_16FlashAttnBwdSm80INS1_25CollectiveMainloopBwdSm80ILi1ELi1EN4cute5tupleIJNS5_1CILi64EEES8_NS7_ILi256EEEEEENS_10bfloat16_tEfNS_4arch4Sm80ELb0ELb1ELb0ELb0ELb0ELb0ELb0ELb0ELi2ELi4ELi2ELi2ELb0EEENS1_21CollectiveEpilogueBwdISA_SB_SD_Li256ELb0ELb0ELi4EEENS1_19SingleTileSchedulerILb0ELb0ELb0ELi64EEEEEEEEEvNT_6ParamsE,@function
        .size           _ZN7cutlass13device_kernelIN5flash19enable_sm80_to_sm89INS1_16FlashAttnBwdSm80INS1_25CollectiveMainloopBwdSm80ILi1ELi1EN4cute5tupleIJNS5_1CILi64EEES8_NS7_ILi256EEEEEENS_10bfloat16_tEfNS_4arch4Sm80ELb0ELb1ELb0ELb0ELb0ELb0ELb0ELb0ELi2ELi4ELi2ELi2ELb0EEENS1_21CollectiveEpilogueBwdISA_SB_SD_Li256ELb0ELb0ELi4EEENS1_19SingleTileSchedulerILb0ELb0ELb0ELi64EEEEEEEEEvNT_6ParamsE,(.L_x_145 - _ZN7cutlass13device_kernelIN5flash19enable_sm80_to_sm89INS1_16FlashAttnBwdSm80INS1_25CollectiveMainloopBwdSm80ILi1ELi1EN4cute5tupleIJNS5_1CILi64EEES8_NS7_ILi256EEEEEENS_10bfloat16_tEfNS_4arch4Sm80ELb0ELb1ELb0ELb0ELb0ELb0ELb0ELb0ELi2ELi4ELi2ELi2ELb0EEENS1_21CollectiveEpilogueBwdISA_SB_SD_Li256ELb0ELb0ELi4EEENS1_19SingleTileSchedulerILb0ELb0ELb0ELi64EEEEEEEEEvNT_6ParamsE)
        .other          _ZN7cutlass13device_kernelIN5flash19enable_sm80_to_sm89INS1_16FlashAttnBwdSm80INS1_25CollectiveMainloopBwdSm80ILi1ELi1EN4cute5tupleIJNS5_1CILi64EEES8_NS7_ILi256EEEEEENS_10bfloat16_tEfNS_4arch4Sm80ELb0ELb1ELb0ELb0ELb0ELb0ELb0ELb0ELi2ELi4ELi2ELi2ELb0EEENS1_21CollectiveEpilogueBwdISA_SB_SD_Li256ELb0ELb0ELi4EEENS1_19SingleTileSchedulerILb0ELb0ELb0ELi64EEEEEEEEEvNT_6ParamsE,@"STO_CUDA_ENTRY STV_DEFAULT"
_ZN7cutlass13device_kernelIN5flash19enable_sm80_to_sm89INS1_16FlashAttnBwdSm80INS1_25CollectiveMainloopBwdSm80ILi1ELi1EN4cute5tupleIJNS5_1CILi64EEES8_NS7_ILi256EEEEEENS_10bfloat16_tEfNS_4arch4Sm80ELb0ELb1ELb0ELb0ELb0ELb0ELb0ELb0ELi2ELi4ELi2ELi2ELb0EEENS1_21CollectiveEpilogueBwdISA_SB_SD_Li256ELb0ELb0ELi4EEENS1_19SingleTileSchedulerILb0ELb0ELb0ELi64EEEEEEEEEvNT_6ParamsE:
[----:B------:R-:W-:Y:S01]  /*0000*/  LDC R1, c[0x0][0x28] ;  /* 0x00000a00ff017b82 */ /* 0x000fe20000000800 */
[----:B------:R-:W-:Y:S05]  /*0010*/  EXIT ;  /* 0x000000000000794d */ /* 0x000fea0003800000 */
.L_x_53:
        /* <DEDUP_REMOVED lines=14> */
.L_x_145:


//--------------------- .text._ZN7cutlass13device_kernelIN5flash19enable_sm80_to_sm89INS1_16FlashAttnBwdSm80INS1_25CollectiveMainloopBwdSm80ILi1ELi1EN4cute5tupleIJNS5_1CILi64EEES8_NS7_ILi256EEEEEENS_10bfloat16_tEfNS_4arch4Sm80ELb0ELb1ELb0ELb0ELb0ELb0ELb0ELb0ELi2ELi4ELi2ELi2ELb0EEENS1_24CollectiveEpilogueBwdGQAISA_fSD_Li256ELb0ELb0EEENS1_19SingleTileSchedulerILb0ELb0ELb0ELi64EEEEEEEEEvNT_6ParamsE --------------------------
	.section	.text._ZN7cutlass13device_kernelIN5flash19enable_sm80_to_sm89INS1_16FlashAttnBwdSm80INS1_25CollectiveMainloopBwdSm80ILi1ELi1EN4cute5tupleIJNS5_1CILi64EEES8_NS7_ILi256EEEEEENS_10bfloat16_tEfNS_4arch4Sm80ELb0ELb1ELb0ELb0ELb0ELb0ELb0ELb0ELi2ELi4ELi2ELi2ELb0EEENS1_24CollectiveEpilogueBwdGQAISA_fSD_Li256ELb0ELb0EEENS1_19SingleTileSchedulerILb0ELb0ELb0ELi64EEEEEEEEEvNT_6ParamsE,"ax",@progbits
	.align	128
.text._ZN7cutlass13device_kernelIN5flash19enable_sm80_to_sm89INS1_16FlashAttnBwdSm80INS1_25CollectiveMainloopBwdSm80ILi1ELi1EN4cute5tupleIJNS5_1CILi64EEES8_NS7_ILi256EEEEEENS_10bfloat16_tEfNS_4arch4Sm80ELb0ELb1ELb0ELb0ELb0ELb0ELb0ELb0ELi2ELi4ELi2ELi2ELb0EEENS1_24CollectiveEpilogueBwdGQAISA_fSD_Li256ELb0ELb0EEENS1_19SingleTileSchedulerILb0ELb0ELb0ELi64EEEEEEEEEvNT_6ParamsE:
        .type           _ZN7cutlass13device_kernelIN5flash19enable_sm80_to_sm89INS1_16FlashAttnBwdSm80INS1_25CollectiveMainloopBwdSm80ILi1ELi1EN4cute5tupleIJNS5_1CILi64EEES8_NS7_ILi256EEEEEENS_10bfloat16_tEfNS_4arch4Sm80ELb0ELb1ELb0ELb0ELb0ELb0ELb0ELb0ELi2ELi4ELi2ELi2ELb0EEENS1_24CollectiveEpilogueBwdGQAISA_fSD_Li256ELb0ELb0EEENS1_19SingleTileSchedulerILb0ELb0ELb0ELi64EEEEEEEEEvNT_6ParamsE,@function
        .size           _ZN7cutlass13device_kernelIN5flash19enable_sm80_to_sm89INS1_16FlashAttnBwdSm80INS1_25CollectiveMainloopBwdSm80ILi1ELi1EN4cute5tupleIJNS5_1CILi64EEES8_NS7_ILi256EEEEEENS_10bfloat16_tEfNS_4arch4Sm80ELb0ELb1ELb0ELb0ELb0ELb0ELb0ELb0ELi2ELi4ELi2ELi2ELb0EEENS1_24CollectiveEpilogueBwdGQAISA_fSD_Li256ELb0ELb0EEENS1_19SingleTileSchedulerILb0ELb0ELb0ELi64EEEEEEEEEvNT_6ParamsE,(.L_x_146 - _ZN7cutlass13device_kernelIN5flash19enable_sm80_to_sm89INS1_16FlashAttnBwdSm80INS1_25CollectiveMainloopBwdSm80ILi1ELi1EN4cute5tupleIJNS5_1CILi64EEES8_NS7_ILi256EEEEEENS_10bfloat16_tEfNS_4arch4Sm80ELb0ELb1ELb0ELb0ELb0ELb0ELb0ELb0ELi2ELi4ELi2ELi2ELb0EEENS1_24CollectiveEpilogueBwdGQAISA_fSD_Li256ELb0ELb0EEENS1_19SingleTileSchedulerILb0ELb0ELb0ELi64EEEEEEEEEvNT_6ParamsE)
        .other          _ZN7cutlass13device_kernelIN5flash19enable_sm80_to_sm89INS1_16FlashAttnBwdSm80INS1_25CollectiveMainloopBwdSm80ILi1ELi1EN4cute5tupleIJNS5_1CILi64EEES8_NS7_ILi256EEEEEENS_10bfloat16_tEfNS_4arch4Sm80ELb0ELb1ELb0ELb0ELb0ELb0ELb0ELb0ELi2ELi4ELi2ELi2ELb0EEENS1_24CollectiveEpilogueBwdGQAISA_fSD_Li256ELb0ELb0EEENS1_19SingleTileSchedulerILb0ELb0ELb0ELi64EEEEEEEEEvNT_6ParamsE,@"STO_CUDA_ENTRY STV_DEFAULT"
_ZN7cutlass13device_kernelIN5flash19enable_sm80_to_sm89INS1_16FlashAttnBwdSm80INS1_25CollectiveMainloopBwdSm80ILi1ELi1EN4cute5tupleIJNS5_1CILi64EEES8_NS7_ILi256EEEEEENS_10bfloat16_tEfNS_4arch4Sm80ELb0ELb1ELb0ELb0ELb0ELb0ELb0ELb0ELi2ELi4ELi2ELi2ELb0EEENS1_24CollectiveEpilogueBwdGQAISA_fSD_Li256ELb0ELb0EEENS1_19SingleTileSchedulerILb0ELb0ELb0ELi64EEEEEEEEEvNT_6ParamsE:
[----:B------:R-:W-:Y:S01]  /*0000*/  LDC R1, c[0x0][0x28] ;  /* 0x00000a00ff017b82 */ /* 0x000fe20000000800 */
[----:B------:R-:W-:Y:S05]  /*0010*/  EXIT ;  /* 0x000000000000794d */ /* 0x000fea0003800000 */
.L_x_54:
        /* <DEDUP_REMOVED lines=14> */
.L_x_146:


//--------------------- .text._ZN7cutlass13device_kernelIN5flash19enable_sm80_to_sm89INS1_16FlashAttnBwdSm80INS1_25CollectiveMainloopBwdSm80ILi1ELi1EN4cute5tupleIJNS5_1CILi64EEES8_NS7_ILi256EEEEEENS_10bfloat16_tEfNS_4arch4Sm80ELb0ELb1ELb0ELb1ELb0ELb0ELb0ELb0ELi2ELi4ELi2ELi2ELb0EEENS1_21CollectiveEpilogueBwdISA_SB_SD_Li256ELb1ELb0ELi4EEENS1_19SingleTileSchedulerILb1ELb0ELb0ELi64EEEEEEEEEvNT_6ParamsE --------------------------
	.section	.text._ZN7cutlass13device_kernelIN5flash19enable_sm80_to_sm89INS1_16FlashAttnBwdSm80INS1_25CollectiveMainloopBwdSm80ILi1ELi1EN4cute5tupleIJNS5_1CILi64EEES8_NS7_ILi256EEEEEENS_10bfloat16_tEfNS_4arch4Sm80ELb0ELb1ELb0ELb1ELb0ELb0ELb0ELb0ELi2ELi4ELi2ELi2ELb0EEENS1_21CollectiveEpilogueBwdISA_SB_SD_Li256ELb1ELb0ELi4EEENS1_19SingleTileSchedulerILb1ELb0ELb0ELi64EEEEEEEEEvNT_6ParamsE,"ax",@progbits
	.align	128
.text._ZN7cutlass13device_kernelIN5flash19enable_sm80_to_sm89INS1_16FlashAttnBwdSm80INS1_25CollectiveMainloopBwdSm80ILi1ELi1EN4cute5tupleIJNS5_1CILi64EEES8_NS7_ILi256EEEEEENS_10bfloat16_tEfNS_4arch4Sm80ELb0ELb1ELb0ELb1ELb0ELb0ELb0ELb0ELi2ELi4ELi2ELi2ELb0EEENS1_21CollectiveEpilogueBwdISA_SB_SD_Li256ELb1ELb0ELi4EEENS1_19SingleTileSchedulerILb1ELb0ELb0ELi64EEEEEEEEEvNT_6ParamsE:
        .type           _ZN7cutlass13device_kernelIN5flash19enable_sm80_to_sm89INS1_16FlashAttnBwdSm80INS1_25CollectiveMainloopBwdSm80ILi1ELi1EN4cute5tupleIJNS5_1CILi64EEES8_NS7_ILi256EEEEEENS_10bfloat16_tEfNS_4arch4Sm80ELb0ELb1ELb0ELb1ELb0ELb0ELb0ELb0ELi2ELi4ELi2ELi2ELb0EEENS1_21CollectiveEpilogueBwdISA_SB_SD_Li256ELb1ELb0ELi4EEENS1_19SingleTileSchedulerILb1ELb0ELb0ELi64EEEEEEEEEvNT_6ParamsE,@function
        .size           _ZN7cutlass13device_kernelIN5flash19enable_sm80_to_sm89INS1_16FlashAttnBwdSm80INS1_25CollectiveMainloopBwdSm80ILi1ELi1EN4cute5tupleIJNS5_1CILi64EEES8_NS7_ILi256EEEEEENS_10bfloat16_tEfNS_4arch4Sm80ELb0ELb1ELb0ELb1ELb0ELb0ELb0ELb0ELi2ELi4ELi2ELi2ELb0EEENS1_21CollectiveEpilogueBwdISA_SB_SD_Li256ELb1ELb0ELi4EEENS1_19SingleTileSchedulerILb1ELb0ELb0ELi64EEEEEEEEEvNT_6ParamsE,(.L_x_147 - _ZN7cutlass13device_kernelIN5flash19enable_sm80_to_sm89INS1_16FlashAttnBwdSm80INS1_25CollectiveMainloopBwdSm80ILi1ELi1EN4cute5tupleIJNS5_1CILi64EEES8_NS7_ILi256EEEEEENS_10bfloat16_tEfNS_4arch4Sm80ELb0ELb1ELb0ELb1ELb0ELb0ELb0ELb0ELi2ELi4ELi2ELi2ELb0EEENS1_21CollectiveEpilogueBwdISA_SB_SD_Li256ELb1ELb0ELi4EEENS1_19SingleTileSchedulerILb1ELb0ELb0ELi64EEEEEEEEEvNT_6ParamsE)
        .other          _ZN7cutlass13device_kernelIN5flash19enable_sm80_to_sm89INS1_16FlashAttnBwdSm80INS1_25CollectiveMainloopBwdSm80ILi1ELi1EN4cute5tupleIJNS5_1CILi64EEES8_NS7_ILi256EEEEEENS_10bfloat16_tEfNS_4arch4Sm80ELb0ELb1ELb0ELb1ELb0ELb0ELb0ELb0ELi2ELi4ELi2ELi2ELb0EEENS1_21CollectiveEpilogueBwdISA_SB_SD_Li256ELb1ELb0ELi4EEENS1_19SingleTileSchedulerILb1ELb0ELb0ELi64EEEEEEEEEvNT_6ParamsE,@"STO_CUDA_ENTRY STV_DEFAULT"
_ZN7cutlass13device_kernelIN5flash19enable_sm80_to_sm89INS1_16FlashAttnBwdSm80INS1_25CollectiveMainloopBwdSm80ILi1ELi1EN4cute5tupleIJNS5_1CILi64EEES8_NS7_ILi256EEEEEENS_10bfloat16_tEfNS_4arch4Sm80ELb0ELb1ELb0ELb1ELb0ELb0ELb0ELb0ELi2ELi4ELi2ELi2ELb0EEENS1_21CollectiveEpilogueBwdISA_SB_SD_Li256ELb1ELb0ELi4EEENS1_19SingleTileSchedulerILb1ELb0ELb0ELi64EEEEEEEEEvNT_6ParamsE:
[----:B------:R-:W-:Y:S01]  /*0000*/  LDC R1, c[0x0][0x28] ;  /* 0x00000a00ff017b82 */ /* 0x000fe20000000800 */
[----:B------:R-:W-:Y:S05]  /*0010*/  EXIT ;  /* 0x000000000000794d */ /* 0x000fea0003800000 */
.L_x_55:
        /* <DEDUP_REMOVED lines=14> */
.L_x_147:


//--------------------- .text._ZN7cutlass13device_kernelIN5flash19enable_sm80_to_sm89INS1_16FlashAttnBwdSm80INS1_25CollectiveMainloopBwdSm80ILi1ELi1EN4cute5tupleIJNS5_1CILi64EEES8_NS7_ILi256EEEEEENS_10bfloat16_tEfNS_4arch4Sm80ELb0ELb1ELb0ELb1ELb0ELb0ELb0ELb0ELi2ELi4ELi2ELi2ELb0EEENS1_24CollectiveEpilogueBwdGQAISA_fSD_Li256ELb1ELb0EEENS1_19SingleTileSchedulerILb1ELb0ELb0ELi64EEEEEEEEEvNT_6ParamsE --------------------------
	.section	.text._ZN7cutlass13device_kernelIN5flash19enable_sm80_to_sm89INS1_16FlashAttnBwdSm80INS1_25CollectiveMainloopBwdSm80ILi1ELi1EN4cute5tupleIJNS5_1CILi64EEES8_NS7_ILi256EEEEEENS_10bfloat16_tEfNS_4arch4Sm80ELb0ELb1ELb0ELb1ELb0ELb0ELb0ELb0ELi2ELi4ELi2ELi2ELb0EEENS1_24CollectiveEpilogueBwdGQAISA_fSD_Li256ELb1ELb0EEENS1_19SingleTileSchedulerILb1ELb0ELb0ELi64EEEEEEEEEvNT_6ParamsE,"ax",@progbits
	.align	128
.text._ZN7cutlass13device_kernelIN5flash19enable_sm80_to_sm89INS1_16FlashAttnBwdSm80INS1_25CollectiveMainloopBwdSm80ILi1ELi1EN4cute5tupleIJNS5_1CILi64EEES8_NS7_ILi256EEEEEENS_10bfloat16_tEfNS_4arch4Sm80ELb0ELb1ELb0ELb1ELb0ELb0ELb0ELb0ELi2ELi4ELi2ELi2ELb0EEENS1_24CollectiveEpilogueBwdGQAISA_fSD_Li256ELb1ELb0EEENS1_19SingleTileSchedulerILb1ELb0ELb0ELi64EEEEEEEEEvNT_6ParamsE:
        .type           _ZN7cutlass13device_kernelIN5flash19enable_sm80_to_sm89INS1_16FlashAttnBwdSm80INS1_25CollectiveMainloopBwdSm80ILi1ELi1EN4cute5tupleIJNS5_1CILi64EEES8_NS7_ILi256EEEEEENS_10bfloat16_tEfNS_4arch4Sm80ELb0ELb1ELb0ELb1ELb0ELb0ELb0ELb0ELi2ELi4ELi2ELi2ELb0EEENS1_24CollectiveEpilogueBwdGQAISA_fSD_Li256ELb1ELb0EEENS1_19SingleTileSchedulerILb1ELb0ELb0ELi64EEEEEEEEEvNT_6ParamsE,@function
        .size           _ZN7cutlass13device_kernelIN5flash19enable_sm80_to_sm89INS1_16FlashAttnBwdSm80INS1_25CollectiveMainloopBwdSm80ILi1ELi1EN4cute5tupleIJNS5_1CILi64EEES8_NS7_ILi256EEEEEENS_10bfloat16_tEfNS_4arch4Sm80ELb0ELb1ELb0ELb1ELb0ELb0ELb0ELb0ELi2ELi4ELi2ELi2ELb0EEENS1_24CollectiveEpilogueBwdGQAISA_fSD_Li256ELb1ELb0EEENS1_19SingleTileSchedulerILb1ELb0ELb0ELi64EEEEEEEEEvNT_6ParamsE,(.L_x_148 - _ZN7cutlass13device_kernelIN5flash19enable_sm80_to_sm89INS1_16FlashAttnBwdSm80INS1_25CollectiveMainloopBwdSm80ILi1ELi1EN4cute5tupleIJNS5_1CILi64EEES8_NS7_ILi256EEEEEENS_10bfloat16_tEfNS_4arch4Sm80ELb0ELb1ELb0ELb1ELb0ELb0ELb0ELb0ELi2ELi4ELi2ELi2ELb0EEENS1_24CollectiveEpilogueBwdGQAISA_fSD_Li256ELb1ELb0EEENS1_19SingleTileSchedulerILb1ELb0ELb0ELi64EEEEEEEEEvNT_6ParamsE)
        .other          _ZN7cutlass13device_kernelIN5flash19enable_sm80_to_sm89INS1_16FlashAttnBwdSm80INS1_25CollectiveMainloopBwdSm80ILi1ELi1EN4cute5tupleIJNS5_1CILi64EEES8_NS7_ILi256EEEEEENS_10bfloat16_tEfNS_4arch4Sm80ELb0ELb1ELb0ELb1ELb0ELb0ELb0ELb0ELi2ELi4ELi2ELi2ELb0EEENS1_24CollectiveEpilogueBwdGQAISA_fSD_Li256ELb1ELb0EEENS1_19SingleTileSchedulerILb1ELb0ELb0ELi64EEEEEEEEEvNT_6ParamsE,@"STO_CUDA_ENTRY STV_DEFAULT"
_ZN7cutlass13device_kernelIN5flash19enable_sm80_to_sm89INS1_16FlashAttnBwdSm80INS1_25CollectiveMainloopBwdSm80ILi1ELi1EN4cute5tupleIJNS5_1CILi64EEES8_NS7_ILi256EEEEEENS_10bfloat16_tEfNS_4arch4Sm80ELb0ELb1ELb0ELb1ELb0ELb0ELb0ELb0ELi2ELi4ELi2ELi2ELb0EEENS1_24CollectiveEpilogueBwdGQAISA_fSD_Li256ELb1ELb0EEENS1_19SingleTileSchedulerILb1ELb0ELb0ELi64EEEEEEEEEvNT_6ParamsE:
[----:B------:R-:W-:Y:S01]  /*0000*/  LDC R1, c[0x0][0x28] ;  /* 0x00000a00ff017b82 */ /* 0x000fe20000000800 */
[----:B------:R-:W-:Y:S05]  /*0010*/  EXIT ;  /* 0x000000000000794d */ /* 0x000fea0003800000 */
.L_x_56:
        /* <DEDUP_REMOVED lines=14> */
.L_x_148:


//--------------------- .text._ZN7cutlass13device_kernelIN5flash19enable_sm80_to_sm89INS1_16FlashAttnBwdSm80INS1_25CollectiveMainloopBwdSm80ILi1ELi1EN4cute5tupleIJNS5_1CILi64EEES8_NS7_ILi256EEEEEENS_10bfloat16_tEfNS_4arch4Sm80ELb1ELb0ELb0ELb0ELb0ELb0ELb0ELb0ELi2ELi4ELi2ELi2ELb0EEENS1_21CollectiveEpilogueBwdISA_SB_SD_Li256ELb0ELb0ELi4EEENS1_25SingleTileBwdLPTSchedulerILb0ELi64ELb0EEEEEEEEEvNT_6ParamsE --------------------------
	.section	.text._ZN7cutlass13device_kernelIN5flash19enable_sm80_to_sm89INS1_16FlashAttnBwdSm80INS1_25CollectiveMainloopBwdSm80ILi1ELi1EN4cute5tupleIJNS5_1CILi64EEES8_NS7_ILi256EEEEEENS_10bfloat16_tEfNS_4arch4Sm80ELb1ELb0ELb0ELb0ELb0ELb0ELb0ELb0ELi2ELi4ELi2ELi2ELb0EEENS1_21CollectiveEpilogueBwdISA_SB_SD_Li256ELb0ELb0ELi4EEENS1_25SingleTileBwdLPTSchedulerILb0ELi64ELb0EEEEEEEEEvNT_6ParamsE,"ax",@progbits
	.align	128
.text._ZN7cutlass13device_kernelIN5flash19enable_sm80_to_sm89INS1_16FlashAttnBwdSm80INS1_25CollectiveMainloopBwdSm80ILi1ELi1EN4cute5tupleIJNS5_1CILi64EEES8_NS7_ILi256EEEEEENS_10bfloat16_tEfNS_4arch4Sm80ELb1ELb0ELb0ELb0ELb0ELb0ELb0ELb0ELi2ELi4ELi2ELi2ELb0EEENS1_21CollectiveEpilogueBwdISA_SB_SD_Li256ELb0ELb0ELi4EEENS1_25SingleTileBwdLPTSchedulerILb0ELi64ELb0EEEEEEEEEvNT_6ParamsE:
        .type           _ZN7cutlass13device_kernelIN5flash19enable_sm80_to_sm89INS1_16FlashAttnBwdSm80INS1_25CollectiveMainloopBwdSm80ILi1ELi1EN4cute5tupleIJNS5_1CILi64EEES8_NS7_ILi256EEEEEENS_10bfloat16_tEfNS_4arch4Sm80ELb1ELb0ELb0ELb0ELb0ELb0ELb0ELb0ELi2ELi4ELi2ELi2ELb0EEENS1_21CollectiveEpilogueBwdISA_SB_SD_Li256ELb0ELb0ELi4EEENS1_25SingleTileBwdLPTSchedulerILb0ELi64ELb0EEEEEEEEEvNT_6ParamsE,@function
        .size           _ZN7cutlass13device_kernelIN5flash19enable_sm80_to_sm89INS1_16FlashAttnBwdSm80INS1_25CollectiveMainloopBwdSm80ILi1ELi1EN4cute5tupleIJNS5_1CILi64EEES8_NS7_ILi256EEEEEENS_10bfloat16_tEfNS_4arch4Sm80ELb1ELb0ELb0ELb0ELb0ELb0ELb0ELb0ELi2ELi4ELi2ELi2ELb0EEENS1_21CollectiveEpilogueBwdISA_SB_SD_Li256ELb0ELb0ELi4EEENS1_25SingleTileBwdLPTSchedulerILb0ELi64ELb0EEEEEEEEEvNT_6ParamsE,(.L_x_149 - _ZN7cutlass13device_kernelIN5flash19enable_sm80_to_sm89INS1_16FlashAttnBwdSm80INS1_25CollectiveMainloopBwdSm80ILi1ELi1EN4cute5tupleIJNS5_1CILi64EEES8_NS7_ILi256EEEEEENS_10bfloat16_tEfNS_4arch4Sm80ELb1ELb0ELb0ELb0ELb0ELb0ELb0ELb0ELi2ELi4ELi2ELi2ELb0EEENS1_21CollectiveEpilogueBwdISA_SB_SD_Li256ELb0ELb0ELi4EEENS1_25SingleTileBwdLPTSchedulerILb0ELi64ELb0EEEEEEEEEvNT_6ParamsE)
        .other          _ZN7cutlass13device_kernelIN5flash19enable_sm80_to_sm89INS1_16FlashAttnBwdSm80INS1_25CollectiveMainloopBwdSm80ILi1ELi1EN4cute5tupleIJNS5_1CILi64EEES8_NS7_ILi256EEEEEENS_10bfloat16_tEfNS_4arch4Sm80ELb1ELb0ELb0ELb0ELb0ELb0ELb0ELb0ELi2ELi4ELi2ELi2ELb0EEENS1_21CollectiveEpilogueBwdISA_SB_SD_Li256ELb0ELb0ELi4EEENS1_25SingleTileBwdLPTSchedulerILb0ELi64ELb0EEEEEEEEEvNT_6ParamsE,@"STO_CUDA_ENTRY STV_DEFAULT"
_ZN7cutlass13device_kernelIN5flash19enable_sm80_to_sm89INS1_16FlashAttnBwdSm80INS1_25CollectiveMainloopBwdSm80ILi1ELi1EN4cute5tupleIJNS5_1CILi64EEES8_NS7_ILi256EEEEEENS_10bfloat16_tEfNS_4arch4Sm80ELb1ELb0ELb0ELb0ELb0ELb0ELb0ELb0ELi2ELi4ELi2ELi2ELb0EEENS1_21CollectiveEpilogueBwdISA_SB_SD_Li256ELb0ELb0ELi4EEENS1_25SingleTileBwdLPTSchedulerILb0ELi64ELb0EEEEEEEEEvNT_6ParamsE:
[----:B------:R-:W-:Y:S01]  /*0000*/  LDC R1, c[0x0][0x28] ;  /* 0x00000a00ff017b82 */ /* 0x000fe20000000800 */
[----:B------:R-:W-:Y:S05]  /*0010*/  EXIT ;  /* 0x000000000000794d */ /* 0x000fea0003800000 */
.L_x_57:
        /* <DEDUP_REMOVED lines=14> */
.L_x_149:


//--------------------- .text._ZN7cutlass13device_kernelIN5flash19enable_sm80_to_sm89INS1_16FlashAttnBwdSm80INS1_25CollectiveMainloopBwdSm80ILi1ELi1EN4cute5tupleIJNS5_1CILi64EEES8_NS7_ILi256EEEEEENS_10bfloat16_tEfNS_4arch4Sm80ELb1ELb0ELb0ELb0ELb0ELb0ELb0ELb0ELi2ELi4ELi2ELi2ELb0EEENS1_24CollectiveEpilogueBwdGQAISA_fSD_Li256ELb0ELb0EEENS1_25SingleTileBwdLPTSchedulerILb0ELi64ELb0EEEEEEEEEvNT_6ParamsE --------------------------
	.section	.text._ZN7cutlass13device_kernelIN5flash19enable_sm80_to_sm89INS1_16FlashAttnBwdSm80INS1_25CollectiveMainloopBwdSm80ILi1ELi1EN4cute5tupleIJNS5_1CILi64EEES8_NS7_ILi256EEEEEENS_10bfloat16_tEfNS_4arch4Sm80ELb1ELb0ELb0ELb0ELb0ELb0ELb0ELb0ELi2ELi4ELi2ELi2ELb0EEENS1_24CollectiveEpilogueBwdGQAISA_fSD_Li256ELb0ELb0EEENS1_25SingleTileBwdLPTSchedulerILb0ELi64ELb0EEEEEEEEEvNT_6ParamsE,"ax",@progbits
	.align	128
.text._ZN7cutlass13device_kernelIN5flash19enable_sm80_to_sm89INS1_16FlashAttnBwdSm80INS1_25CollectiveMainloopBwdSm80ILi1ELi1EN4cute5tupleIJNS5_1CILi64EEES8_NS7_ILi256EEEEEENS_10bfloat16_tEfNS_4arch4Sm80ELb1ELb0ELb0ELb0ELb0ELb0ELb0ELb0ELi2ELi4ELi2ELi2ELb0EEENS1_24CollectiveEpilogueBwdGQAISA_fSD_Li256ELb0ELb0EEENS1_25SingleTileBwdLPTSchedulerILb0ELi64ELb0EEEEEEEEEvNT_6ParamsE:
        .type           _ZN7cutlass13device_kernelIN5flash19enable_sm80_to_sm89INS1_16FlashAttnBwdSm80INS1_25CollectiveMainloopBwdSm80ILi1ELi1EN4cute5tupleIJNS5_1CILi64EEES8_NS7_ILi256EEEEEENS_10bfloat16_tEfNS_4arch4Sm80ELb1ELb0ELb0ELb0ELb0ELb0ELb0ELb0ELi2ELi4ELi2ELi2ELb0EEENS1_24CollectiveEpilogueBwdGQAISA_fSD_Li256ELb0ELb0EEENS1_25SingleTileBwdLPTSchedulerILb0ELi64ELb0EEEEEEEEEvNT_6ParamsE,@function
        .size           _ZN7cutlass13device_kernelIN5flash19enable_sm80_to_sm89INS1_16FlashAttnBwdSm80INS1_25CollectiveMainloopBwdSm80ILi1ELi1EN4cute5tupleIJNS5_1CILi64EEES8_NS7_ILi256EEEEEENS_10bfloat16_tEfNS_4arch4Sm80ELb1ELb0ELb0ELb0ELb0ELb0ELb0ELb0ELi2ELi4ELi2ELi2ELb0EEENS1_24CollectiveEpilogueBwdGQAISA_fSD_Li256ELb0ELb0EEENS1_25SingleTileBwdLPTSchedulerILb0ELi64ELb0EEEEEEEEEvNT_6ParamsE,(.L_x_150 - _ZN7cutlass13device_kernelIN5flash19enable_sm80_to_sm89INS1_16FlashAttnBwdSm80INS1_25CollectiveMainloopBwdSm80ILi1ELi1EN4cute5tupleIJNS5_1CILi64EEES8_NS7_ILi256EEEEEENS_10bfloat16_tEfNS_4arch4Sm80ELb1ELb0ELb0ELb0ELb0ELb0ELb0ELb0ELi2ELi4ELi2ELi2ELb0EEENS1_24CollectiveEpilogueBwdGQAISA_fSD_Li256ELb0ELb0EEENS1_25SingleTileBwdLPTSchedulerILb0ELi64ELb0EEEEEEEEEvNT_6ParamsE)
        .other          _ZN7cutlass13device_kernelIN5flash19enable_sm80_to_sm89INS1_16FlashAttnBwdSm80INS1_25CollectiveMainloopBwdSm80ILi1ELi1EN4cute5tupleIJNS5_1CILi64EEES8_NS7_ILi256EEEEEENS_10bfloat16_tEfNS_4arch4Sm80ELb1ELb0ELb0ELb0ELb0ELb0ELb0ELb0ELi2ELi4ELi2ELi2ELb0EEENS1_24CollectiveEpilogueBwdGQAISA_fSD_Li256ELb0ELb0EEENS1_25SingleTileBwdLPTSchedulerILb0ELi64ELb0EEEEEEEEEvNT_6ParamsE,@"STO_CUDA_ENTRY STV_DEFAULT"
_ZN7cutlass13device_kernelIN5flash19enable_sm80_to_sm89INS1_16FlashAttnBwdSm80INS1_25CollectiveMainloopBwdSm80ILi1ELi1EN4cute5tupleIJNS5_1CILi64EEES8_NS7_ILi256EEEEEENS_10bfloat16_tEfNS_4arch4Sm80ELb1ELb0ELb0ELb0ELb0ELb0ELb0ELb0ELi2ELi4ELi2ELi2ELb0EEENS1_24CollectiveEpilogueBwdGQAISA_fSD_Li256ELb0ELb0EEENS1_25SingleTileBwdLPTSchedulerILb0ELi64ELb0EEEEEEEEEvNT_6ParamsE:
[----:B------:R-:W-:Y:S01]  /*0000*/  LDC R1, c[0x0][0x28] ;  /* 0x00000a00ff017b82 */ /* 0x000fe20000000800 */
[----:B------:R-:W-:Y:S05]  /*0010*/  EXIT ;  /* 0x000000000000794d */ /* 0x000fea0003800000 */
.L_x_58:
        /* <DEDUP_REMOVED lines=14> */
.L_x_150:


//--------------------- .text._ZN7cutlass13device_kernelIN5flash22FlashAttnBwdPreprocessIN4cute5tupleIJNS3_1CILi64EEENS5_ILi256EEEEEENS_10bfloat16_tEfNS_4arch4Sm80ELb1ELb0EEEEEvNT_6ParamsE --------------------------
	.section	.text._ZN7cutlass13device_kernelIN5flash22FlashAttnBwdPreprocessIN4cute5tupleIJNS3_1CILi64EEENS5_ILi256EEEEEENS_10bfloat16_tEfNS_4arch4Sm80ELb1ELb0EEEEEvNT_6ParamsE,"ax",@progbits
	.align	128
.text._ZN7cutlass13device_kernelIN5flash22FlashAttnBwdPreprocessIN4cute5tupleIJNS3_1CILi64EEENS5_ILi256EEEEEENS_10bfloat16_tEfNS_4arch4Sm80ELb1ELb0EEEEEvNT_6ParamsE:
        .type           _ZN7cutlass13device_kernelIN5flash22FlashAttnBwdPreprocessIN4cute5tupleIJNS3_1CILi64EEENS5_ILi256EEEEEENS_10bfloat16_tEfNS_4arch4Sm80ELb1ELb0EEEEEvNT_6ParamsE,@function
        .size           _ZN7cutlass13device_kernelIN5flash22FlashAttnBwdPreprocessIN4cute5tupleIJNS3_1CILi64EEENS5_ILi256EEEEEENS_10bfloat16_tEfNS_4arch4Sm80ELb1ELb0EEEEEvNT_6ParamsE,(.L_x_151 - _ZN7cutlass13device_kernelIN5flash22FlashAttnBwdPreprocessIN4cute5tupleIJNS3_1CILi64EEENS5_ILi256EEEEEENS_10bfloat16_tEfNS_4arch4Sm80ELb1ELb0EEEEEvNT_6ParamsE)
        .other          _ZN7cutlass13device_kernelIN5flash22FlashAttnBwdPreprocessIN4cute5tupleIJNS3_1CILi64EEENS5_ILi256EEEEEENS_10bfloat16_tEfNS_4arch4Sm80ELb1ELb0EEEEEvNT_6ParamsE,@"STO_CUDA_ENTRY STV_DEFAULT"
_ZN7cutlass13device_kernelIN5flash22FlashAttnBwdPreprocessIN4cute5tupleIJNS3_1CILi64EEENS5_ILi256EEEEEENS_10bfloat16_tEfNS_4arch4Sm80ELb1ELb0EEEEEvNT_6ParamsE:
[----:B------:R-:W-:Y:S01]  /*0000*/  LDC R1, c[0x0][0x28] ;  /* 0x00000a00ff017b82 */ /* 0x000fe20000000800 */
[----:B------:R-:W0:Y:S07]  /*0010*/  S2R R0, SR_CTAID.X ;  /* 0x0000000000007919 */ /* 0x000e2e0000002500 */
[----:B------:R-:W1:Y:S01]  /*0020*/  LDC R3, c[0x0][0x218] ;  /* 0x00008600ff037b82 */ /* 0x000e620000000800 */
[----:B------:R-:W-:Y:S01]  /*0030*/  IMAD.MOV.U32 R96, RZ, RZ, 0x7f800000 ;  /* 0x7f800000ff607424 */ /* 0x000fe200078e00ff */
[----:B------:R-:W-:Y:S01]  /*0040*/  ULDC.64 UR4, c[0x0][0x208] ;  /* 0x0000820000047ab9 */ /* 0x000fe20000000a00 */
[----:B------:R-:W2:Y:S05]  /*0050*/  S2R R9, SR_TID.X ;  /* 0x0000000000097919 */ /* 0x000eaa0000002100 */
[----:B------:R-:W3:Y:S08]  /*0060*/  S2UR UR6, SR_CTAID.Y ;  /* 0x00000000000679c3 */ /* 0x000ef00000002600 */
[----:B------:R-:W4:Y:S08]  /*0070*/  S2UR UR7, SR_CTAID.Z ;  /* 0x00000000000779c3 */ /* 0x000f300000002700 */
[----:B------:R-:W4:Y:S01]  /*0080*/  LDC.64 R68, c[0x0][0x250] ;  /* 0x00009400ff447b82 */ /* 0x000f220000000a00 */
[----:B0-----:R-:W-:Y:S01]  /*0090*/  IMAD.SHL.U32 R2, R0, 0x40, RZ ;  /* 0x0000004000027824 */ /* 0x001fe200078e00ff */
[----:B---3--:R-:W-:-:S03]  /*00a0*/  USHF.R.S32.HI UR8, URZ, 0x1f, UR6 ;  /* 0x0000001f3f087899 */ /* 0x008fc60008011406 */
[----:B-1----:R-:W-:-:S05]  /*00b0*/  IMAD.IADD R17, R3, 0x1, -R2 ;  /* 0x0000000103117824 */ /* 0x002fca00078e0a02 */
[----:B--2---:R-:W-:Y:S01]  /*00c0*/  ISETP.GE.AND P0, PT, R9, R17, PT ;  /* 0x000000110900720c */ /* 0x004fe20003f06270 */
[----:B----4-:R-:W-:-:S03]  /*00d0*/  USHF.R.S32.HI UR9, URZ, 0x1f, UR7 ;  /* 0x0000001f3f097899 */ /* 0x010fc60008011407 */
[----:B------:R-:W-:-:S13]  /*00e0*/  ISETP.GT.OR P0, PT, R9, 0x3f, P0 ;  /* 0x0000003f0900780c */ /* 0x000fda0000704670 */
[----:B------:R-:W0:Y:S01]  /*00f0*/  @!P0 LDC.64 R10, c[0x0][0x290] ;  /* 0x0000a400ff0a8b82 */ /* 0x000e220000000a00 */
[----:B------:R-:W-:Y:S02]  /*0100*/  @!P0 SHF.R.S32.HI R5, RZ, 0x1f, R9 ;  /* 0x0000001fff058819 */ /* 0x000fe40000011409 */
[----:B------:R-:W-:-:S04]  /*0110*/  @!P0 IADD3 R4, P1, R2, R9, RZ ;  /* 0x0000000902048210 */ /* 0x000fc80007f3e0ff */
[----:B------:R-:W-:Y:S01]  /*0120*/  @!P0 LEA.HI.X.SX32 R5, R2, R5, 0x1, P1 ;  /* 0x0000000502058211 */ /* 0x000fe200008f0eff */
[----:B------:R-:W1:Y:S08]  /*0130*/  @!P0 LDC.64 R12, c[0x0][0x298] ;  /* 0x0000a600ff0c8b82 */ /* 0x000e700000000a00 */
[----:B------:R-:W2:Y:S01]  /*0140*/  @!P0 LDC.64 R14, c[0x0][0x288] ;  /* 0x0000a200ff0e8b82 */ /* 0x000ea20000000a00 */
[----:B0-----:R-:W-:-:S02]  /*0150*/  @!P0 IMAD R6, R10, UR8, RZ ;  /* 0x000000080a068c24 */ /* 0x001fc4000f8e02ff */
[----:B------:R-:W-:-:S04]  /*0160*/  @!P0 IMAD.WIDE.U32 R4, R10, UR6, R4 ;  /* 0x000000060a048c25 */ /* 0x000fc8000f8e0004 */
[----:B------:R-:W-:Y:S02]  /*0170*/  @!P0 IMAD R7, R11, UR6, R6 ;  /* 0x000000060b078c24 */ /* 0x000fe4000f8e0206 */
[C---:B-1----:R-:W-:Y:S02]  /*0180*/  @!P0 IMAD R2, R12.reuse, UR9, RZ ;  /* 0x000000090c028c24 */ /* 0x042fe4000f8e02ff */
[----:B------:R-:W-:Y:S02]  /*0190*/  @!P0 IMAD.IADD R5, R5, 0x1, R7 ;  /* 0x0000000105058824 */ /* 0x000fe400078e0207 */
[----:B------:R-:W-:Y:S02]  /*01a0*/  @!P0 IMAD R7, R13, UR7, R2 ;  /* 0x000000070d078c24 */ /* 0x000fe4000f8e0202 */
[----:B------:R-:W-:Y:S02]  /*01b0*/  @!P0 IMAD.WIDE.U32 R4, R12, UR7, R4 ;  /* 0x000000070c048c25 */ /* 0x000fe4000f8e0004 */
[----:B------:R-:W0:Y:S03]  /*01c0*/  LDC.64 R12, c[0x0][0x230] ;  /* 0x00008c00ff0c7b82 */ /* 0x000e260000000a00 */
[----:B------:R-:W-:-:S02]  /*01d0*/  @!P0 IADD3 R2, R5, R7, RZ ;  /* 0x0000000705028210 */ /* 0x000fc40007ffe0ff */
[----:B--2---:R-:W-:-:S04]  /*01e0*/  @!P0 LEA R6, P1, R4, R14, 0x2 ;  /* 0x0000000e04068211 */ /* 0x004fc800078210ff */
[----:B------:R-:W-:Y:S02]  /*01f0*/  @!P0 LEA.HI.X R7, R4, R15, R2, 0x2, P1 ;  /* 0x0000000f04078211 */ /* 0x000fe400008f1402 */
[----:B------:R-:W-:Y:S01]  /*0200*/  SHF.R.S32.HI R2, RZ, 0x1f, R9 ;  /* 0x0000001fff027819 */ /* 0x000fe20000011409 */
[----:B------:R-:W1:Y:S02]  /*0210*/  LDC.64 R14, c[0x0][0x238] ;  /* 0x00008e00ff0e7b82 */ /* 0x000e640000000a00 */
[----:B------:R2:W5:Y:S01]  /*0220*/  @!P0 LDG.E R96, desc[UR4][R6.64] ;  /* 0x0000000406608981 */ /* 0x000562000c1e1900 */
[----:B------:R-:W-:Y:S01]  /*0230*/  LEA.HI R8, R2, R9, RZ, 0x4 ;  /* 0x0000000902087211 */ /* 0x000fe200078f20ff */
[----:B------:R-:W-:Y:S01]  /*0240*/  BSSY B0, `(.L_x_59) ;  /* 0x0000030000007945 */ /* 0x000fe20003800000 */
[----:B------:R-:W-:Y:S02]  /*0250*/  CS2R R24, SRZ ;  /* 0x0000000000187805 */ /* 0x000fe4000001ff00 */
[----:B------:R-:W-:-:S02]  /*0260*/  CS2R R72, SRZ ;  /* 0x0000000000487805 */ /* 0x000fc4000001ff00 */
[C---:B------:R-:W-:Y:S02]  /*0270*/  LOP3.LUT R2, R8.reuse, 0xfffffff0, RZ, 0xc0, !PT ;  /* 0xfffffff008027812 */ /* 0x040fe400078ec0ff */
[----:B------:R-:W-:Y:S02]  /*0280*/  CS2R R74, SRZ ;  /* 0x00000000004a7805 */ /* 0x000fe4000001ff00 */
[----:B------:R-:W-:Y:S02]  /*0290*/  LEA.HI.SX32 R10, R8, 0x20, 0x1c ;  /* 0x00000020080a7811 */ /* 0x000fe400078fe2ff */
[----:B------:R-:W-:Y:S02]  /*02a0*/  CS2R R60, SRZ ;  /* 0x00000000003c7805 */ /* 0x000fe4000001ff00 */
[----:B------:R-:W-:Y:S01]  /*02b0*/  CS2R R62, SRZ ;  /* 0x00000000003e7805 */ /* 0x000fe2000001ff00 */
[----:B------:R-:W-:Y:S02]  /*02c0*/  IMAD.IADD R2, R9, 0x1, -R2 ;  /* 0x0000000109027824 */ /* 0x000fe400078e0a02 */
[----:B0-----:R-:W-:-:S02]  /*02d0*/  IMAD R4, R12, UR8, RZ ;  /* 0x000000080c047c24 */ /* 0x001fc4000f8e02ff */
[----:B------:R-:W-:Y:S02]  /*02e0*/  IMAD.SHL.U32 R64, R2, 0x8, RZ ;  /* 0x0000000802407824 */ /* 0x000fe400078e00ff */
[----:B------:R-:W-:Y:S01]  /*02f0*/  IMAD R5, R13, UR6, R4 ;  /* 0x000000060d057c24 */ /* 0x000fe2000f8e0204 */
[----:B------:R-:W-:Y:S01]  /*0300*/  LEA.HI.SX32 R4, R8, 0x10, 0x1c ;  /* 0x0000001008047811 */ /* 0x000fe200078fe2ff */
[----:B------:R-:W-:Y:S01]  /*0310*/  IMAD R9, R0, -0x40, R3 ;  /* 0xffffffc000097824 */ /* 0x000fe200078e0203 */
[----:B------:R-:W-:Y:S02]  /*0320*/  SHF.R.S32.HI R65, RZ, 0x1f, R64 ;  /* 0x0000001fff417819 */ /* 0x000fe40000011440 */
[----:B------:R-:W-:Y:S02]  /*0330*/  SHF.R.S32.HI R8, RZ, 0x4, R8 ;  /* 0x00000004ff087819 */ /* 0x000fe40000011408 */
[----:B------:R-:W-:Y:S01]  /*0340*/  ISETP.GE.AND P1, PT, R4, R9, PT ;  /* 0x000000090400720c */ /* 0x000fe20003f26270 */
[----:B--2---:R-:W-:Y:S01]  /*0350*/  IMAD.WIDE.U32 R6, R12, UR6, R64 ;  /* 0x000000060c067c25 */ /* 0x004fe2000f8e0040 */
[----:B------:R-:W-:-:S02]  /*0360*/  ISETP.GE.AND P4, PT, R8, R17, PT ;  /* 0x000000110800720c */ /* 0x000fc40003f86270 */
[-C--:B------:R-:W-:Y:S01]  /*0370*/  ISETP.GE.AND P0, PT, R10, R9.reuse, PT ;  /* 0x000000090a00720c */ /* 0x080fe20003f06270 */
[----:B------:R-:W-:Y:S01]  /*0380*/  IMAD.IADD R7, R7, 0x1, R5 ;  /* 0x0000000107077824 */ /* 0x000fe200078e0205 */
[----:B------:R-:W-:Y:S01]  /*0390*/  ISETP.GE.AND P2, PT, R8, R9, PT ;  /* 0x000000090800720c */ /* 0x000fe20003f46270 */
[----:B------:R-:W0:Y:S01]  /*03a0*/  LDC.64 R4, c[0x0][0x258] ;  /* 0x00009600ff047b82 */ /* 0x000e220000000a00 */
[C---:B-1----:R-:W-:Y:S01]  /*03b0*/  IMAD R12, R14.reuse, UR9, RZ ;  /* 0x000000090e0c7c24 */ /* 0x042fe2000f8e02ff */
[----:B------:R-:W-:Y:S01]  /*03c0*/  SHF.R.S32.HI R9, RZ, 0x1f, R8 ;  /* 0x0000001fff097819 */ /* 0x000fe20000011408 */
[----:B------:R-:W-:Y:S01]  /*03d0*/  IMAD.WIDE.U32 R6, R14, UR7, R6 ;  /* 0x000000070e067c25 */ /* 0x000fe2000f8e0006 */
[----:B------:R-:W-:-:S03]  /*03e0*/  IADD3 R10, R8, 0x10, RZ ;  /* 0x00000010080a7810 */ /* 0x000fc60007ffe0ff */
[----:B------:R-:W-:Y:S01]  /*03f0*/  IMAD R15, R15, UR7, R12 ;  /* 0x000000070f0f7c24 */ /* 0x000fe2000f8e020c */
[----:B------:R-:W-:Y:S01]  /*0400*/  ISETP.GE.AND P3, PT, R10, R17, PT ;  /* 0x000000110a00720c */ /* 0x000fe20003f66270 */
[----:B------:R-:W-:Y:S02]  /*0410*/  VIADD R16, R8, 0x20 ;  /* 0x0000002008107836 */ /* 0x000fe40000000000 */
[----:B------:R-:W-:Y:S01]  /*0420*/  IMAD.WIDE R66, R0, 0x40, R8 ;  /* 0x0000004000427825 */ /* 0x000fe200078e0208 */
[----:B------:R-:W-:Y:S01]  /*0430*/  IADD3 R15, R7, R15, RZ ;  /* 0x0000000f070f7210 */ /* 0x000fe20007ffe0ff */
[----:B------:R-:W-:Y:S08]  /*0440*/  @P4 BRA `(.L_x_60) ;  /* 0x00000000003c4947 */ /* 0x000ff00003800000 */
        /* <DEDUP_REMOVED lines=10> */
[----:B------:R-:W-:Y:S02]  /*04f0*/  LEA R10, P6, R12, UR12, 0x1 ;  /* 0x0000000c0c0a7c11 */ /* 0x000fe4000f8c08ff */
[----:B------:R-:W-:-:S04]  /*0500*/  IADD3 R11, R13, R11, RZ ;  /* 0x0000000b0d0b7210 */ /* 0x000fc80007ffe0ff */
[----:B------:R-:W-:-:S05]  /*0510*/  LEA.HI.X R11, R12, UR13, R11, 0x1, P6 ;  /* 0x0000000d0c0b7c11 */ /* 0x000fca000b0f0c0b */
[----:B------:R1:W5:Y:S04]  /*0520*/  @!P4 LDG.E.128 R72, desc[UR4][R10.64] ;  /* 0x000000040a48c981 */ /* 0x000368000c1e1d00 */
[----:B------:R1:W5:Y:S02]  /*0530*/  @!P5 LDG.E.128 R60, desc[UR4][R10.64+0x100] ;  /* 0x000100040a3cd981 */ /* 0x000364000c1e1d00 */
.L_x_60:
[----:B------:R-:W-:Y:S05]  /*0540*/  BSYNC B0 ;  /* 0x0000000000007941 */ /* 0x000fea0003800000 */
.L_x_59:
[----:B------:R-:W-:Y:S01]  /*0550*/  BSSY B0, `(.L_x_61) ;  /* 0x000001a000007945 */ /* 0x000fe20003800000 */
[----:B------:R-:W-:Y:S02]  /*0560*/  ISETP.GE.AND P4, PT, R16, R17, PT ;  /* 0x000000111000720c */ /* 0x000fe40003f86270 */
[----:B------:R-:W-:Y:S02]  /*0570*/  CS2R R26, SRZ ;  /* 0x00000000001a7805 */ /* 0x000fe4000001ff00 */
[----:B------:R-:W-:Y:S02]  /*0580*/  CS2R R40, SRZ ;  /* 0x0000000000287805 */ /* 0x000fe4000001ff00 */
[----:B------:R-:W-:Y:S01]  /*0590*/  CS2R R42, SRZ ;  /* 0x00000000002a7805 */ /* 0x000fe2000001ff00 */
[----:B------:R-:W-:Y:S02]  /*05a0*/  IMAD R16, R68, UR8, RZ ;  /* 0x0000000844107c24 */ /* 0x000fe4000f8e02ff */
[----:B------:R-:W-:Y:S01]  /*05b0*/  VIADD R12, R8, 0x30 ;  /* 0x00000030080c7836 */ /* 0x000fe20000000000 */
[----:B------:R-:W-:Y:S06]  /*05c0*/  @P3 BRA `(.L_x_62) ;  /* 0x0000000000483947 */ /* 0x000fec0003800000 */
[----:B------:R-:W-:Y:S01]  /*05d0*/  IADD3 R9, P3, R66, 0x10, RZ ;  /* 0x0000001042097810 */ /* 0x000fe20007f7e0ff */
[----:B------:R-:W-:Y:S01]  /*05e0*/  ULDC.64 UR10, c[0x0][0x228] ;  /* 0x00008a00000a7ab9 */ /* 0x000fe20000000a00 */
[----:B-1----:R-:W-:Y:S01]  /*05f0*/  IMAD.MOV.U32 R10, RZ, RZ, R6 ;  /* 0x000000ffff0a7224 */ /* 0x002fe200078e0006 */
[----:B------:R-:W-:Y:S01]  /*0600*/  IADD3 R13, R64, 0x80, RZ ;  /* 0x00000080400d7810 */ /* 0x000fe20007ffe0ff */
[----:B------:R-:W-:Y:S01]  /*0610*/  IMAD.MOV.U32 R11, RZ, RZ, R15 ;  /* 0x000000ffff0b7224 */ /* 0x000fe200078e000f */
[----:B------:R-:W-:Y:S01]  /*0620*/  ULDC.64 UR12, c[0x0][0x210] ;  /* 0x00008400000c7ab9 */ /* 0x000fe20000000a00 */
[----:B------:R-:W-:Y:S02]  /*0630*/  IMAD.X R8, RZ, RZ, R67, P3 ;  /* 0x000000ffff087224 */ /* 0x000fe400018e0643 */
[----:B------:R-:W-:-:S04]  /*0640*/  IMAD.WIDE.U32 R10, R9, UR10, R10 ;  /* 0x0000000a090a7c25 */ /* 0x000fc8000f8e000a */
[----:B------:R-:W-:Y:S01]  /*0650*/  IMAD R8, R8, UR10, RZ ;  /* 0x0000000a08087c24 */ /* 0x000fe2000f8e02ff */
[----:B------:R-:W-:Y:S02]  /*0660*/  ULDC UR10, c[0x0][0x21c] ;  /* 0x00008700000a7ab9 */ /* 0x000fe40000000800 */
[----:B------:R-:W-:Y:S01]  /*0670*/  ISETP.GE.AND P5, PT, R64, UR10, PT ;  /* 0x0000000a40007c0c */ /* 0x000fe2000bfa6270 */
[----:B------:R-:W-:Y:S01]  /*0680*/  IMAD R9, R9, UR11, R8 ;  /* 0x0000000b09097c24 */ /* 0x000fe2000f8e0208 */
[----:B------:R-:W-:Y:S02]  /*0690*/  ISETP.GE.AND P6, PT, R13, UR10, PT ;  /* 0x0000000a0d007c0c */ /* 0x000fe4000bfc6270 */
[----:B------:R-:W-:Y:S02]  /*06a0*/  LEA R8, P3, R10, UR12, 0x1 ;  /* 0x0000000c0a087c11 */ /* 0x000fe4000f8608ff */
[----:B------:R-:W-:-:S04]  /*06b0*/  IADD3 R9, R11, R9, RZ ;  /* 0x000000090b097210 */ /* 0x000fc80007ffe0ff */
[----:B------:R-:W-:-:S05]  /*06c0*/  LEA.HI.X R9, R10, UR13, R9, 0x1, P3 ;  /* 0x0000000d0a097c11 */ /* 0x000fca00098f0c09 */
[----:B------:R2:W5:Y:S04]  /*06d0*/  @!P5 LDG.E.128 R24, desc[UR4][R8.64] ;  /* 0x000000040818d981 */ /* 0x000568000c1e1d00 */
[----:B------:R2:W5:Y:S02]  /*06e0*/  @!P6 LDG.E.128 R40, desc[UR4][R8.64+0x100] ;  /* 0x000100040828e981 */ /* 0x000564000c1e1d00 */
.L_x_62:
[----:B------:R-:W-:Y:S05]  /*06f0*/  BSYNC B0 ;  /* 0x0000000000007941 */ /* 0x000fea0003800000 */
.L_x_61:
[----:B------:R-:W-:Y:S01]  /*0700*/  ISETP.GE.AND P3, PT, R12, R17, PT ;  /* 0x000000110c00720c */ /* 0x000fe20003f66270 */
[----:B------:R-:W-:Y:S01]  /*0710*/  IMAD R69, R69, UR6, R16 ;  /* 0x0000000645457c24 */ /* 0x000fe2000f8e0210 */
[----:B------:R-:W-:Y:S01]  /*0720*/  BSSY B0, `(.L_x_63) ;  /* 0x000001f000007945 */ /* 0x000fe20003800000 */
[----:B------:R-:W-:Y:S01]  /*0730*/  IMAD.WIDE.U32 R12, R68, UR6, R64 ;  /* 0x00000006440c7c25 */ /* 0x000fe2000f8e0040 */
[----:B------:R-:W-:Y:S02]  /*0740*/  CS2R R16, SRZ ;  /* 0x0000000000107805 */ /* 0x000fe4000001ff00 */
[----:B------:R-:W-:Y:S02]  /*0750*/  CS2R R18, SRZ ;  /* 0x0000000000127805 */ /* 0x000fe4000001ff00 */
[----:B------:R-:W-:Y:S02]  /*0760*/  CS2R R20, SRZ ;  /* 0x0000000000147805 */ /* 0x000fe4000001ff00 */
[----:B------:R-:W-:-:S02]  /*0770*/  CS2R R22, SRZ ;  /* 0x0000000000167805 */ /* 0x000fc4000001ff00 */
[----:B------:R-:W-:Y:S02]  /*0780*/  CS2R R56, SRZ ;  /* 0x0000000000387805 */ /* 0x000fe4000001ff00 */
[----:B------:R-:W-:Y:S02]  /*0790*/  CS2R R58, SRZ ;  /* 0x00000000003a7805 */ /* 0x000fe4000001ff00 */
[----:B------:R-:W-:Y:S02]  /*07a0*/  CS2R R28, SRZ ;  /* 0x00000000001c7805 */ /* 0x000fe4000001ff00 */
[----:B------:R-:W-:Y:S01]  /*07b0*/  CS2R R30, SRZ ;  /* 0x00000000001e7805 */ /* 0x000fe2000001ff00 */
[----:B0-----:R-:W-:Y:S02]  /*07c0*/  IMAD R32, R4, UR9, RZ ;  /* 0x0000000904207c24 */ /* 0x001fe4000f8e02ff */
[----:B------:R-:W-:Y:S01]  /*07d0*/  IMAD.IADD R69, R13, 0x1, R69 ;  /* 0x000000010d457824 */ /* 0x000fe200078e0245 */
[----:B------:R-:W-:Y:S06]  /*07e0*/  @P4 BRA `(.L_x_64) ;  /* 0x0000000000484947 */ /* 0x000fec0003800000 */
[----:B--2---:R-:W-:Y:S01]  /*07f0*/  IADD3 R9, P4, R66, 0x20, RZ ;  /* 0x0000002042097810 */ /* 0x004fe20007f9e0ff */
        /* <DEDUP_REMOVED lines=17> */
.L_x_64:
[----:B------:R-:W-:Y:S05]  /*0910*/  BSYNC B0 ;  /* 0x0000000000007941 */ /* 0x000fea0003800000 */
.L_x_63:
[----:B------:R-:W-:Y:S04]  /*0920*/  BSSY B0, `(.L_x_65) ;  /* 0x0000014000007945 */ /* 0x000fe80003800000 */
[----:B------:R-:W-:Y:S05]  /*0930*/  @P3 BRA `(.L_x_66) ;  /* 0x0000000000483947 */ /* 0x000fea0003800000 */
[----:B------:R-:W-:Y:S01]  /*0940*/  IADD3 R7, P4, R66, 0x30, RZ ;  /* 0x0000003042077810 */ /* 0x000fe20007f9e0ff */
[----:B------:R-:W-:Y:S01]  /*0950*/  ULDC.64 UR10, c[0x0][0x228] ;  /* 0x00008a00000a7ab9 */ /* 0x000fe20000000a00 */
[----:B0-2---:R-:W-:Y:S01]  /*0960*/  MOV R9, R15 ;  /* 0x0000000f00097202 */ /* 0x005fe20000000f00 */
[----:B------:R-:W-:Y:S02]  /*0970*/  ULDC.64 UR12, c[0x0][0x210] ;  /* 0x00008400000c7ab9 */ /* 0x000fe40000000a00 */
[----:B------:R-:W-:-:S04]  /*0980*/  IMAD.X R8, RZ, RZ, R67, P4 ;  /* 0x000000ffff087224 */ /* 0x000fc800020e0643 */
[----:B-1----:R-:W-:Y:S02]  /*0990*/  IMAD R10, R8, UR10, RZ ;  /* 0x0000000a080a7c24 */ /* 0x002fe4000f8e02ff */
        /* <DEDUP_REMOVED lines=12> */
.L_x_66:
[----:B------:R-:W-:Y:S05]  /*0a60*/  BSYNC B0 ;  /* 0x0000000000007941 */ /* 0x000fea0003800000 */
.L_x_65:
[----:B------:R-:W-:Y:S01]  /*0a70*/  MOV R68, R12 ;  /* 0x0000000c00447202 */ /* 0x000fe20000000f00 */
[----:B------:R-:W-:Y:S01]  /*0a80*/  IMAD R71, R5, UR7, R32 ;  /* 0x0000000705477c24 */ /* 0x000fe2000f8e0220 */
[----:B------:R-:W-:Y:S01]  /*0a90*/  BSSY B0, `(.L_x_67) ;  /* 0x0000023000007945 */ /* 0x000fe20003800000 */
[----:B---3--:R-:W-:Y:S02]  /*0aa0*/  CS2R R6, SRZ ;  /* 0x0000000000067805 */ /* 0x008fe4000001ff00 */
[----:B------:R-:W-:Y:S01]  /*0ab0*/  CS2R R12, SRZ ;  /* 0x00000000000c7805 */ /* 0x000fe2000001ff00 */
[----:B------:R-:W-:Y:S01]  /*0ac0*/  IMAD.WIDE.U32 R68, R4, UR7, R68 ;  /* 0x0000000704447c25 */ /* 0x000fe2000f8e0044 */
[----:B------:R-:W-:Y:S02]  /*0ad0*/  CS2R R4, SRZ ;  /* 0x0000000000047805 */ /* 0x000fe4000001ff00 */
[----:B------:R-:W-:Y:S02]  /*0ae0*/  CS2R R14, SRZ ;  /* 0x00000000000e7805 */ /* 0x000fe4000001ff00 */
[----:B------:R-:W-:-:S02]  /*0af0*/  CS2R R52, SRZ ;  /* 0x0000000000347805 */ /* 0x000fc4000001ff00 */
[----:B------:R-:W-:Y:S02]  /*0b00*/  CS2R R54, SRZ ;  /* 0x0000000000367805 */ /* 0x000fe4000001ff00 */
[----:B0-2---:R-:W-:Y:S02]  /*0b10*/  CS2R R8, SRZ ;  /* 0x0000000000087805 */ /* 0x005fe4000001ff00 */
[----:B-1----:R-:W-:Y:S02]  /*0b20*/  CS2R R10, SRZ ;  /* 0x00000000000a7805 */ /* 0x002fe4000001ff00 */
[----:B------:R-:W-:Y:S02]  /*0b30*/  CS2R R48, SRZ ;  /* 0x0000000000307805 */ /* 0x000fe4000001ff00 */
[----:B------:R-:W-:Y:S02]  /*0b40*/  CS2R R50, SRZ ;  /* 0x0000000000327805 */ /* 0x000fe4000001ff00 */
[----:B------:R-:W-:-:S02]  /*0b50*/  CS2R R44, SRZ ;  /* 0x00000000002c7805 */ /* 0x000fc4000001ff00 */
[----:B------:R-:W-:Y:S02]  /*0b60*/  CS2R R46, SRZ ;  /* 0x00000000002e7805 */ /* 0x000fe4000001ff00 */
[----:B------:R-:W-:Y:S02]  /*0b70*/  CS2R R36, SRZ ;  /* 0x0000000000247805 */ /* 0x000fe4000001ff00 */
[----:B------:R-:W-:Y:S02]  /*0b80*/  CS2R R38, SRZ ;  /* 0x0000000000267805 */ /* 0x000fe4000001ff00 */
[----:B------:R-:W-:Y:S02]  /*0b90*/  CS2R R32, SRZ ;  /* 0x0000000000207805 */ /* 0x000fe4000001ff00 */
        /* <DEDUP_REMOVED lines=18> */
.L_x_68:
[----:B------:R-:W-:Y:S05]  /*0cc0*/  BSYNC B0 ;  /* 0x0000000000007941 */ /* 0x000fea0003800000 */
.L_x_67:
[----:B------:R-:W-:Y:S04]  /*0cd0*/  BSSY B0, `(.L_x_69) ;  /* 0x0000020000007945 */ /* 0x000fe80003800000 */
[----:B------:R-:W-:Y:S05]  /*0ce0*/  @P1 BRA `(.L_x_70) ;  /* 0x0000000000781947 */ /* 0x000fea0003800000 */
[C---:B0-----:R-:W-:Y:S01]  /*0cf0*/  VIADD R76, R64.reuse, 0x80 ;  /* 0x00000080404c7836 */ /* 0x041fe20000000000 */
[----:B------:R-:W-:Y:S02]  /*0d00*/  ULDC UR8, c[0x0][0x21c] ;  /* 0x0000870000087ab9 */ /* 0x000fe40000000800 */
[----:B------:R-:W-:Y:S02]  /*0d10*/  ISETP.GE.AND P2, PT, R64, UR8, PT ;  /* 0x0000000840007c0c */ /* 0x000fe4000bf46270 */
[----:B------:R-:W-:-:S11]  /*0d20*/  ISETP.GE.AND P1, PT, R76, UR8, PT ;  /* 0x000000084c007c0c */ /* 0x000fd6000bf26270 */
[----:B------:R-:W0:Y:S01]  /*0d30*/  @!P2 LDC.64 R84, c[0x0][0x248] ;  /* 0x00009200ff54ab82 */ /* 0x000e220000000a00 */
[C---:B------:R-:W-:Y:S01]  /*0d40*/  @!P2 IADD3 R83, P4, R66.reuse, 0x10, RZ ;  /* 0x000000104253a810 */ /* 0x040fe20007f9e0ff */
[--C-:B------:R-:W-:Y:S01]  /*0d50*/  @!P2 IMAD.MOV.U32 R76, RZ, RZ, R68.reuse ;  /* 0x000000ffff4ca224 */ /* 0x100fe200078e0044 */
[----:B------:R-:W-:Y:S01]  /*0d60*/  @!P1 IADD3 R89, P5, R66, 0x10, RZ ;  /* 0x0000001042599810 */ /* 0x000fe20007fbe0ff */
[----:B------:R-:W-:Y:S01]  /*0d70*/  @!P1 IMAD.MOV.U32 R78, RZ, RZ, R68 ;  /* 0x000000ffff4e9224 */ /* 0x000fe200078e0044 */
[----:B------:R-:W-:Y:S02]  /*0d80*/  @!P2 IADD3.X R79, RZ, R67, RZ, P4, !PT ;  /* 0x00000043ff4fa210 */ /* 0x000fe400027fe4ff */
[----:B------:R-:W-:Y:S01]  /*0d90*/  @!P2 MOV R77, R71 ;  /* 0x00000047004da202 */ /* 0x000fe20000000f00 */
[----:B------:R-:W1:Y:S01]  /*0da0*/  @!P1 LDC.64 R90, c[0x0][0x248] ;  /* 0x00009200ff5a9b82 */ /* 0x000e620000000a00 */
[----:B------:R-:W-:-:S07]  /*0db0*/  @!P1 IMAD.X R81, RZ, RZ, R67, P5 ;  /* 0x000000ffff519224 */ /* 0x000fce00028e0643 */
[----:B------:R-:W2:Y:S08]  /*0dc0*/  @!P2 LDC.64 R86, c[0x0][0x240] ;  /* 0x00009000ff56ab82 */ /* 0x000eb00000000a00 */
[----:B------:R-:W3:Y:S01]  /*0dd0*/  @!P1 LDC.64 R92, c[0x0][0x240] ;  /* 0x00009000ff5c9b82 */ /* 0x000ee20000000a00 */
[-C--:B0-----:R-:W-:Y:S02]  /*0de0*/  @!P2 IMAD R82, R79, R84.reuse, RZ ;  /* 0x000000544f52a224 */ /* 0x081fe400078e02ff */
[----:B------:R-:W-:-:S04]  /*0df0*/  @!P2 IMAD.WIDE.U32 R76, R83, R84, R76 ;  /* 0x00000054534ca225 */ /* 0x000fc800078e004c */
[----:B------:R-:W-:Y:S02]  /*0e00*/  @!P1 IMAD.MOV.U32 R79, RZ, RZ, R71 ;  /* 0x000000ffff4f9224 */ /* 0x000fe400078e0047 */
[-C--:B-1----:R-:W-:Y:S02]  /*0e10*/  @!P1 IMAD R84, R81, R90.reuse, RZ ;  /* 0x0000005a51549224 */ /* 0x082fe400078e02ff */
[----:B------:R-:W-:-:S04]  /*0e20*/  @!P1 IMAD.WIDE.U32 R80, R89, R90, R78 ;  /* 0x0000005a59509225 */ /* 0x000fc800078e004e */
[----:B------:R-:W-:Y:S01]  /*0e30*/  @!P2 IMAD R79, R83, R85, R82 ;  /* 0x00000055534fa224 */ /* 0x000fe200078e0252 */
[----:B--2---:R-:W-:Y:S01]  /*0e40*/  @!P2 LEA R78, P4, R76, R86, 0x1 ;  /* 0x000000564c4ea211 */ /* 0x004fe200078808ff */
[----:B------:R-:W-:-:S03]  /*0e50*/  @!P1 IMAD R91, R89, R91, R84 ;  /* 0x0000005b595b9224 */ /* 0x000fc600078e0254 */
[----:B------:R-:W-:Y:S01]  /*0e60*/  @!P2 IADD3 R77, R77, R79, RZ ;  /* 0x0000004f4d4da210 */ /* 0x000fe20007ffe0ff */
[----:B------:R-:W-:Y:S01]  /*0e70*/  @!P1 IMAD.IADD R91, R81, 0x1, R91 ;  /* 0x00000001515b9824 */ /* 0x000fe200078e025b */
[----:B---3--:R-:W-:Y:S02]  /*0e80*/  @!P1 LEA R82, P5, R80, R92, 0x1 ;  /* 0x0000005c50529211 */ /* 0x008fe400078a08ff */
[----:B------:R-:W-:Y:S02]  /*0e90*/  @!P2 LEA.HI.X R79, R76, R87, R77, 0x1, P4 ;  /* 0x000000574c4fa211 */ /* 0x000fe400020f0c4d */
[----:B------:R-:W-:-:S03]  /*0ea0*/  @!P1 LEA.HI.X R83, R80, R93, R91, 0x1, P5 ;  /* 0x0000005d50539211 */ /* 0x000fc600028f0c5b */
[----:B------:R1:W5:Y:S04]  /*0eb0*/  @!P2 LDG.E.128 R12, desc[UR4][R78.64] ;  /* 0x000000044e0ca981 */ /* 0x000368000c1e1d00 */
[----:B------:R1:W5:Y:S02]  /*0ec0*/  @!P1 LDG.E.128 R44, desc[UR4][R82.64+0x100] ;  /* 0x00010004522c9981 */ /* 0x000364000c1e1d00 */
.L_x_70:
[----:B------:R-:W-:Y:S05]  /*0ed0*/  BSYNC B0 ;  /* 0x0000000000007941 */ /* 0x000fea0003800000 */
.L_x_69:
[----:B------:R-:W-:Y:S04]  /*0ee0*/  BSSY B0, `(.L_x_71) ;  /* 0x0000020000007945 */ /* 0x000fe80003800000 */
[----:B------:R-:W-:Y:S05]  /*0ef0*/  @P0 BRA `(.L_x_72) ;  /* 0x0000000000780947 */ /* 0x000fea0003800000 */
[C---:B0-----:R-:W-:Y:S01]  /*0f00*/  VIADD R76, R64.reuse, 0x80 ;  /* 0x00000080404c7836 */ /* 0x041fe20000000000 */
[----:B------:R-:W-:Y:S02]  /*0f10*/  ULDC UR8, c[0x0][0x21c] ;  /* 0x0000870000087ab9 */ /* 0x000fe40000000800 */
[----:B------:R-:W-:Y:S02]  /*0f20*/  ISETP.GE.AND P1, PT, R64, UR8, PT ;  /* 0x0000000840007c0c */ /* 0x000fe4000bf26270 */
[----:B------:R-:W-:-:S11]  /*0f30*/  ISETP.GE.AND P2, PT, R76, UR8, PT ;  /* 0x000000084c007c0c */ /* 0x000fd6000bf46270 */
[----:B------:R-:W0:Y:S01]  /*0f40*/  @!P1 LDC.64 R84, c[0x0][0x248] ;  /* 0x00009200ff549b82 */ /* 0x000e220000000a00 */
[C---:B-1----:R-:W-:Y:S01]  /*0f50*/  @!P1 IADD3 R83, P0, R66.reuse, 0x20, RZ ;  /* 0x0000002042539810 */ /* 0x042fe20007f1e0ff */
        /* <DEDUP_REMOVED lines=24> */
.L_x_72:
[----:B------:R-:W-:Y:S05]  /*10e0*/  BSYNC B0 ;  /* 0x0000000000007941 */ /* 0x000fea0003800000 */
.L_x_71:
[----:B------:R-:W-:Y:S04]  /*10f0*/  BSSY B0, `(.L_x_73) ;  /* 0x0000014000007945 */ /* 0x000fe80003800000 */
[----:B------:R-:W-:Y:S05]  /*1100*/  @P3 BRA `(.L_x_74) ;  /* 0x0000000000483947 */ /* 0x000fea0003800000 */
[----:B------:R-:W-:Y:S01]  /*1110*/  IADD3 R69, P0, R66, 0x30, RZ ;  /* 0x0000003042457810 */ /* 0x000fe20007f1e0ff */
[----:B------:R-:W-:Y:S01]  /*1120*/  ULDC.64 UR10, c[0x0][0x248] ;  /* 0x00009200000a7ab9 */ /* 0x000fe20000000a00 */
[----:B------:R-:W-:Y:S01]  /*1130*/  MOV R66, R68 ;  /* 0x0000004400427202 */ /* 0x000fe20000000f00 */
[----:B------:R-:W-:Y:S01]  /*1140*/  ULDC UR8, c[0x0][0x21c] ;  /* 0x0000870000087ab9 */ /* 0x000fe20000000800 */
[----:B------:R-:W-:Y:S01]  /*1150*/  LEA R2, R2, 0x80, 0x3 ;  /* 0x0000008002027811 */ /* 0x000fe200078e18ff */
        /* <DEDUP_REMOVED lines=8> */
[----:B------:R-:W-:Y:S01]  /*11e0*/  LEA R64, P1, R66, UR10, 0x1 ;  /* 0x0000000a42407c11 */ /* 0x000fe2000f8208ff */
[----:B------:R-:W-:-:S05]  /*11f0*/  IMAD.IADD R65, R67, 0x1, R65 ;  /* 0x0000000143417824 */ /* 0x000fca00078e0241 */
[----:B------:R-:W-:-:S05]  /*1200*/  LEA.HI.X R65, R66, UR11, R65, 0x1, P1 ;  /* 0x0000000b42417c11 */ /* 0x000fca00088f0c41 */
[----:B------:R3:W5:Y:S04]  /*1210*/  @!P2 LDG.E.128 R8, desc[UR4][R64.64] ;  /* 0x000000044008a981 */ /* 0x000768000c1e1d00 */
[----:B------:R3:W5:Y:S02]  /*1220*/  @!P0 LDG.E.128 R32, desc[UR4][R64.64+0x100] ;  /* 0x0001000440208981 */ /* 0x000764000c1e1d00 */
.L_x_74:
[----:B------:R-:W-:Y:S05]  /*1230*/  BSYNC B0 ;  /* 0x0000000000007941 */ /* 0x000fea0003800000 */
.L_x_73:
[----:B-----5:R-:W-:Y:S01]  /*1240*/  LOP3.LUT R67, R72, 0xffff0000, RZ, 0xc0, !PT ;  /* 0xffff000048437812 */ /* 0x020fe200078ec0ff */
[----:B------:R-:W-:Y:S01]  /*1250*/  IMAD.U32 R88, R54, 0x10000, RZ ;  /* 0x0001000036587824 */ /* 0x000fe200078e00ff */
[----:B------:R-:W-:Y:S01]  /*1260*/  LOP3.LUT R66, R4, 0xffff0000, RZ, 0xc0, !PT ;  /* 0xffff000004427812 */ /* 0x000fe200078ec0ff */
[C---:B------:R-:W-:Y:S01]  /*1270*/  IMAD.U32 R91, R55.reuse, 0x10000, RZ ;  /* 0x00010000375b7824 */ /* 0x040fe200078e00ff */
[----:B------:R-:W-:Y:S01]  /*1280*/  LOP3.LUT R93, R54, 0xffff0000, RZ, 0xc0, !PT ;  /* 0xffff0000365d7812 */ /* 0x000fe200078ec0ff */
[----:B------:R-:W-:Y:S01]  /*1290*/  IMAD.U32 R4, R4, 0x10000, RZ ;  /* 0x0001000004047824 */ /* 0x000fe200078e00ff */
[----:B------:R-:W-:Y:S01]  /*12a0*/  LOP3.LUT R90, R55, 0xffff0000, RZ, 0xc0, !PT ;  /* 0xffff0000375a7812 */ /* 0x000fe200078ec0ff */
[----:B------:R-:W-:Y:S01]  /*12b0*/  FMUL.FTZ R114, R67, R66 ;  /* 0x0000004243727220 */ /* 0x000fe20000410000 */
[C---:B------:R-:W-:Y:S01]  /*12c0*/  LOP3.LUT R54, R20.reuse, 0xffff0000, RZ, 0xc0, !PT ;  /* 0xffff000014367812 */ /* 0x040fe200078ec0ff */
[----:B------:R-:W-:Y:S01]  /*12d0*/  IMAD.U32 R2, R73, 0x10000, RZ ;  /* 0x0001000049027824 */ /* 0x000fe200078e00ff */
[----:B------:R-:W-:Y:S01]  /*12e0*/  SHF.L.U32 R55, R20, 0x10, RZ ;  /* 0x0000001014377819 */ /* 0x000fe200000006ff */
[----:B------:R-:W-:Y:S01]  /*12f0*/  IMAD.U32 R20, R21, 0x10000, RZ ;  /* 0x0001000015147824 */ /* 0x000fe200078e00ff */
[----:B---3--:R-:W-:Y:S01]  /*1300*/  SHF.L.U32 R65, R72, 0x10, RZ ;  /* 0x0000001048417819 */ /* 0x008fe200000006ff */
[----:B------:R-:W-:Y:S01]  /*1310*/  IMAD.U32 R72, R75, 0x10000, RZ ;  /* 0x000100004b487824 */ /* 0x000fe200078e00ff */
[----:B------:R-:W-:Y:S01]  /*1320*/  LOP3.LUT R92, R21, 0xffff0000, RZ, 0xc0, !PT ;  /* 0xffff0000155c7812 */ /* 0x000fe200078ec0ff */
[----:B------:R-:W-:Y:S01]  /*1330*/  IMAD.U32 R85, R14, 0x10000, RZ ;  /* 0x000100000e557824 */ /* 0x000fe200078e00ff */
[C---:B------:R-:W-:Y:S01]  /*1340*/  LOP3.LUT R21, R8.reuse, 0xffff0000, RZ, 0xc0, !PT ;  /* 0xffff000008157812 */ /* 0x040fe200078ec0ff */
[----:B------:R-:W-:Y:S01]  /*1350*/  FFMA.FTZ R65, R65, R4, R114 ;  /* 0x0000000441417223 */ /* 0x000fe20000010072 */
[----:B------:R-:W-:Y:S01]  /*1360*/  LOP3.LUT R64, R73, 0xffff0000, RZ, 0xc0, !PT ;  /* 0xffff000049407812 */ /* 0x000fe200078ec0ff */
[----:B------:R-:W-:Y:S01]  /*1370*/  IMAD.U32 R73, R7, 0x10000, RZ ;  /* 0x0001000007497824 */ /* 0x000fe200078e00ff */
[C---:B------:R-:W-:Y:S01]  /*1380*/  SHF.L.U32 R69, R5.reuse, 0x10, RZ ;  /* 0x0000001005457819 */ /* 0x040fe200000006ff */
[----:B------:R-:W-:Y:S01]  /*1390*/  IMAD.U32 R8, R8, 0x10000, RZ ;  /* 0x0001000008087824 */ /* 0x000fe200078e00ff */
[----:B------:R-:W-:Y:S01]  /*13a0*/  LOP3.LUT R71, R5, 0xffff0000, RZ, 0xc0, !PT ;  /* 0xffff000005477812 */ /* 0x000fe200078ec0ff */
[----:B------:R-:W-:Y:S01]  /*13b0*/  FMUL.FTZ R114, R54, R21 ;  /* 0x0000001536727220 */ /* 0x000fe20000410000 */
[----:B------:R-:W-:Y:S01]  /*13c0*/  LOP3.LUT R70, R75, 0xffff0000, RZ, 0xc0, !PT ;  /* 0xffff00004b467812 */ /* 0x000fe200078ec0ff */
[----:B------:R-:W-:Y:S01]  /*13d0*/  IMAD.U32 R115, R47, 0x10000, RZ ;  /* 0x000100002f737824 */ /* 0x000fe200078e00ff */
[----:B0-----:R-:W-:Y:S01]  /*13e0*/  LOP3.LUT R77, R7, 0xffff0000, RZ, 0xc0, !PT ;  /* 0xffff0000074d7812 */ /* 0x001fe200078ec0ff */
[----:B-12---:R-:W-:Y:S01]  /*13f0*/  IMAD.U32 R79, R12, 0x10000, RZ ;  /* 0x000100000c4f7824 */ /* 0x006fe200078e00ff */
[C---:B------:R-:W-:Y:S01]  /*1400*/  SHF.L.U32 R5, R6.reuse, 0x10, RZ ;  /* 0x0000001006057819 */ /* 0x040fe200000006ff */
[----:B------:R-:W-:Y:S01]  /*1410*/  FFMA.FTZ R55, R55, R8, R114 ;  /* 0x0000000837377223 */ /* 0x000fe20000010072 */
[----:B------:R-:W-:Y:S01]  /*1420*/  LOP3.LUT R75, R6, 0xffff0000, RZ, 0xc0, !PT ;  /* 0xffff0000064b7812 */ /* 0x000fe200078ec0ff */
[----:B------:R-:W-:Y:S01]  /*1430*/  IMAD.U32 R87, R53, 0x10000, RZ ;  /* 0x0001000035577824 */ /* 0x000fe200078e00ff */
[C---:B------:R-:W-:Y:S01]  /*1440*/  SHF.L.U32 R7, R25.reuse, 0x10, RZ ;  /* 0x0000001019077819 */ /* 0x040fe200000006ff */
[----:B------:R-:W-:Y:S01]  /*1450*/  FFMA.FTZ R69, R2, R69, R65 ;  /* 0x0000004502457223 */ /* 0x000fe20000010041 */
[----:B------:R-:W-:Y:S01]  /*1460*/  LOP3.LUT R76, R25, 0xffff0000, RZ, 0xc0, !PT ;  /* 0xffff0000194c7812 */ /* 0x000fe200078ec0ff */
[----:B------:R-:W-:Y:S01]  /*1470*/  IMAD.U32 R94, R22, 0x10000, RZ ;  /* 0x00010000165e7824 */ /* 0x000fe200078e00ff */
[----:B------:R-:W-:Y:S01]  /*1480*/  LOP3.LUT R83, R14, 0xffff0000, RZ, 0xc0, !PT ;  /* 0xffff00000e537812 */ /* 0x000fe200078ec0ff */
[----:B------:R-:W-:Y:S01]  /*1490*/  IMAD.U32 R14, R17, 0x10000, RZ ;  /* 0x00010000110e7824 */ /* 0x000fe200078e00ff */
[C---:B------:R-:W-:Y:S01]  /*14a0*/  LOP3.LUT R6, R24.reuse, 0xffff0000, RZ, 0xc0, !PT ;  /* 0xffff000018067812 */ /* 0x040fe200078ec0ff */
[----:B------:R-:W-:Y:S01]  /*14b0*/  IMAD.U32 R24, R24, 0x10000, RZ ;  /* 0x0001000018187824 */ /* 0x000fe200078e00ff */
[----:B------:R-:W-:Y:S01]  /*14c0*/  LOP3.LUT R25, R12, 0xffff0000, RZ, 0xc0, !PT ;  /* 0xffff00000c197812 */ /* 0x000fe200078ec0ff */
[----:B------:R-:W-:Y:S01]  /*14d0*/  IMAD.U32 R12, R13, 0x10000, RZ ;  /* 0x000100000d0c7824 */ /* 0x000fe200078e00ff */
[----:B------:R-:W-:Y:S01]  /*14e0*/  LOP3.LUT R86, R17, 0xffff0000, RZ, 0xc0, !PT ;  /* 0xffff000011567812 */ /* 0x000fe200078ec0ff */
[----:B------:R-:W-:Y:S01]  /*14f0*/  IMAD.U32 R68, R74, 0x10000, RZ ;  /* 0x000100004a447824 */ /* 0x000fe200078e00ff */
[----:B------:R-:W-:Y:S01]  /*1500*/  LOP3.LUT R82, R16, 0xffff0000, RZ, 0xc0, !PT ;  /* 0xffff000010527812 */ /* 0x000fe200078ec0ff */
[----:B------:R-:W-:Y:S01]  /*1510*/  FFMA.FTZ R69, R64, R71, R69 ;  /* 0x0000004740457223 */ /* 0x000fe20000010045 */
[----:B------:R-:W-:Y:S01]  /*1520*/  LOP3.LUT R17, R52, 0xffff0000, RZ, 0xc0, !PT ;  /* 0xffff000034117812 */ /* 0x000fe200078ec0ff */
[----:B------:R-:W-:Y:S01]  /*1530*/  IMAD.U32 R2, R28, 0x10000, RZ ;  /* 0x000100001c027824 */ /* 0x000fe200078e00ff */
[C---:B------:R-:W-:Y:S01]  /*1540*/  SHF.L.U32 R81, R15.reuse, 0x10, RZ ;  /* 0x000000100f517819 */ /* 0x040fe200000006ff */
[----:B------:R-:W-:Y:S01]  /*1550*/  FFMA.FTZ R5, R68, R5, R69 ;  /* 0x0000000544057223 */ /* 0x000fe20000010045 */
[----:B------:R-:W-:Y:S01]  /*1560*/  LOP3.LUT R84, R15, 0xffff0000, RZ, 0xc0, !PT ;  /* 0xffff00000f547812 */ /* 0x000fe200078ec0ff */
[----:B------:R-:W-:Y:S01]  /*1570*/  IMAD.U32 R15, R16, 0x10000, RZ ;  /* 0x00010000100f7824 */ /* 0x000fe200078e00ff */
[----:B------:R-:W-:Y:S01]  /*1580*/  SHF.L.U32 R95, R9, 0x10, RZ ;  /* 0x00000010095f7819 */ /* 0x000fe200000006ff */
[----:B------:R-:W-:Y:S01]  /*1590*/  FMUL.FTZ R82, R82, R17 ;  /* 0x0000001152527220 */ /* 0x000fe20000410000 */
[----:B------:R-:W-:Y:S01]  /*15a0*/  LOP3.LUT R112, R47, 0xffff0000, RZ, 0xc0, !PT ;  /* 0xffff00002f707812 */ /* 0x000fe200078ec0ff */
[----:B------:R-:W-:Y:S01]  /*15b0*/  FMUL.FTZ R47, R6, R25 ;  /* 0x00000019062f7220 */ /* 0x000fe20000410000 */
[----:B------:R-:W-:Y:S01]  /*15c0*/  SHF.L.U32 R16, R52, 0x10, RZ ;  /* 0x0000001034107819 */ /* 0x000fe200000006ff */
[----:B------:R-:W-:Y:S01]  /*15d0*/  FFMA.FTZ R55, R20, R95, R55 ;  /* 0x0000005f14377223 */ /* 0x000fe20000010037 */
[----:B------:R-:W-:Y:S01]  /*15e0*/  LOP3.LUT R97, R9, 0xffff0000, RZ, 0xc0, !PT ;  /* 0xffff000009617812 */ /* 0x000fe200078ec0ff */
[----:B------:R-:W-:Y:S01]  /*15f0*/  FFMA.FTZ R24, R24, R79, R47 ;  /* 0x0000004f18187223 */ /* 0x000fe2000001002f */
[----:B------:R-:W-:Y:S01]  /*1600*/  LOP3.LUT R13, R13, 0xffff0000, RZ, 0xc0, !PT ;  /* 0xffff00000d0d7812 */ /* 0x000fe200078ec0ff */
[----:B------:R-:W-:Y:S01]  /*1610*/  FFMA.FTZ R15, R15, R16, R82 ;  /* 0x000000100f0f7223 */ /* 0x000fe20000010052 */
[----:B------:R-:W-:Y:S01]  /*1620*/  SHF.L.U32 R101, R10, 0x10, RZ ;  /* 0x000000100a657819 */ /* 0x000fe200000006ff */
[----:B------:R-:W-:Y:S01]  /*1630*/  FFMA.FTZ R119, R7, R12, R24 ;  /* 0x0000000c07777223 */ /* 0x000fe20000010018 */
[----:B------:R-:W-:Y:S01]  /*1640*/  LOP3.LUT R89, R53, 0xffff0000, RZ, 0xc0, !PT ;  /* 0xffff000035597812 */ /* 0x000fe200078ec0ff */
[----:B------:R-:W-:Y:S01]  /*1650*/  FFMA.FTZ R55, R92, R97, R55 ;  /* 0x000000615c377223 */ /* 0x000fe20000010037 */
[----:B------:R-:W-:Y:S01]  /*1660*/  FFMA.FTZ R121, R14, R87, R15 ;  /* 0x000000570e797223 */ /* 0x000fe2000001000f */
[----:B------:R-:W-:Y:S01]  /*1670*/  SHF.L.U32 R80, R26, 0x10, RZ ;  /* 0x000000101a507819 */ /* 0x000fe200000006ff */
[----:B------:R-:W-:Y:S01]  /*1680*/  FFMA.FTZ R13, R76, R13, R119 ;  /* 0x0000000d4c0d7223 */ /* 0x000fe20000010077 */
[----:B------:R-:W-:Y:S01]  /*1690*/  LOP3.LUT R22, R22, 0xffff0000, RZ, 0xc0, !PT ;  /* 0xffff000016167812 */ /* 0x000fe200078ec0ff */
[----:B------:R-:W-:Y:S01]  /*16a0*/  FFMA.FTZ R55, R94, R101, R55 ;  /* 0x000000655e377223 */ /* 0x000fe20000010037 */
[----:B------:R-:W-:Y:S01]  /*16b0*/  LOP3.LUT R99, R10, 0xffff0000, RZ, 0xc0, !PT ;  /* 0xffff00000a637812 */ /* 0x000fe200078ec0ff */
[----:B------:R-:W-:-:S02]  /*16c0*/  IMAD.U32 R53, R18, 0x10000, RZ ;  /* 0x0001000012357824 */ /* 0x000fc400078e00ff */
[----:B------:R-:W-:Y:S01]  /*16d0*/  FFMA.FTZ R86, R86, R89, R121 ;  /* 0x0000005956567223 */ /* 0x000fe20000010079 */
[----:B------:R-:W-:Y:S01]  /*16e0*/  LOP3.LUT R74, R74, 0xffff0000, RZ, 0xc0, !PT ;  /* 0xffff00004a4a7812 */ /* 0x000fe200078ec0ff */
[----:B------:R-:W-:Y:S01]  /*16f0*/  IMAD.U32 R9, R23, 0x10000, RZ ;  /* 0x0001000017097824 */ /* 0x000fe200078e00ff */
[----:B------:R-:W-:Y:S01]  /*1700*/  LOP3.LUT R78, R26, 0xffff0000, RZ, 0xc0, !PT ;  /* 0xffff00001a4e7812 */ /* 0x000fe200078ec0ff */
[----:B------:R-:W-:Y:S01]  /*1710*/  IMAD.U32 R10, R11, 0x10000, RZ ;  /* 0x000100000b0a7824 */ /* 0x000fe200078e00ff */
[----:B------:R-:W-:Y:S01]  /*1720*/  LOP3.LUT R52, R18, 0xffff0000, RZ, 0xc0, !PT ;  /* 0xffff000012347812 */ /* 0x000fe200078ec0ff */
[----:B------:R-:W-:Y:S01]  /*1730*/  FFMA.FTZ R13, R80, R85, R13 ;  /* 0x00000055500d7223 */ /* 0x000fe2000001000d */
[----:B------:R-:W-:Y:S01]  /*1740*/  FFMA.FTZ R22, R22, R99, R55 ;  /* 0x0000006316167223 */ /* 0x000fe20000010037 */
[----:B------:R-:W-:Y:S01]  /*1750*/  FFMA.FTZ R53, R53, R88, R86 ;  /* 0x0000005835357223 */ /* 0x000fe20000010056 */
[----:B------:R-:W-:Y:S01]  /*1760*/  LOP3.LUT R23, R23, 0xffff0000, RZ, 0xc0, !PT ;  /* 0xffff000017177812 */ /* 0x000fe200078ec0ff */
[----:B------:R-:W-:Y:S01]  /*1770*/  FFMA.FTZ R5, R74, R75, R5 ;  /* 0x0000004b4a057223 */ /* 0x000fe20000010005 */
[----:B------:R-:W-:Y:S01]  /*1780*/  LOP3.LUT R98, R11, 0xffff0000, RZ, 0xc0, !PT ;  /* 0xffff00000b627812 */ /* 0x000fe200078ec0ff */
[----:B------:R-:W-:Y:S01]  /*1790*/  IMAD.U32 R26, R27, 0x10000, RZ ;  /* 0x000100001b1a7824 */ /* 0x000fe200078e00ff */
[----:B------:R-:W-:Y:S01]  /*17a0*/  SHF.L.U32 R18, R19, 0x10, RZ ;  /* 0x0000001013127819 */ /* 0x000fe200000006ff */
[----:B------:R-:W-:Y:S01]  /*17b0*/  FFMA.FTZ R13, R78, R83, R13 ;  /* 0x000000534e0d7223 */ /* 0x000fe2000001000d */
[----:B------:R-:W-:Y:S01]  /*17c0*/  FFMA.FTZ R10, R9, R10, R22 ;  /* 0x0000000a090a7223 */ /* 0x000fe20000010016 */
        /* <DEDUP_REMOVED lines=9> */
[----:B------:R-:W-:Y:S01]  /*1860*/  IMAD.U32 R11, R60, 0x10000, RZ ;  /* 0x000100003c0b7824 */ /* 0x000fe200078e00ff */
[C---:B------:R-:W-:Y:S01]  /*1870*/  SHF.L.U32 R109, R51.reuse, 0x10, RZ ;  /* 0x00000010336d7819 */ /* 0x040fe200000006ff */
[----:B------:R-:W-:Y:S01]  /*1880*/  FFMA.FTZ R70, R70, R77, R5 ;  /* 0x0000004d46467223 */ /* 0x000fe20000010005 */
[----:B------:R-:W-:Y:S01]  /*1890*/  LOP3.LUT R106, R51, 0xffff0000, RZ, 0xc0, !PT ;  /* 0xffff0000336a7812 */ /* 0x000fe200078ec0ff */
[----:B------:R-:W-:Y:S01]  /*18a0*/  IMAD.U32 R51, R40, 0x10000, RZ ;  /* 0x0001000028337824 */ /* 0x000fe200078e00ff */
[----:B------:R-:W-:Y:S01]  /*18b0*/  LOP3.LUT R28, R28, 0xffff0000, RZ, 0xc0, !PT ;  /* 0xffff00001c1c7812 */ /* 0x000fe200078ec0ff */
[----:B------:R-:W-:Y:S01]  /*18c0*/  IMAD.U32 R66, R44, 0x10000, RZ ;  /* 0x000100002c427824 */ /* 0x000fe200078e00ff */
[----:B------:R-:W-:Y:S01]  /*18d0*/  LOP3.LUT R87, R32, 0xffff0000, RZ, 0xc0, !PT ;  /* 0xffff000020577812 */ /* 0x000fe200078ec0ff */
[----:B------:R-:W-:Y:S01]  /*18e0*/  FFMA.FTZ R26, R27, R84, R26 ;  /* 0x000000541b1a7223 */ /* 0x000fe2000001001a */
[----:B------:R-:W-:Y:S01]  /*18f0*/  SHF.L.U32 R4, R56, 0x10, RZ ;  /* 0x0000001038047819 */ /* 0x000fe200000006ff */
[----:B------:R-:W-:Y:S01]  /*1900*/  FFMA.FTZ R23, R2, R117, R23 ;  /* 0x0000007502177223 */ /* 0x000fe20000010017 */
[----:B------:R-:W-:-:S02]  /*1910*/  IMAD.U32 R21, R36, 0x10000, RZ ;  /* 0x0001000024157824 */ /* 0x000fc400078e00ff */
[----:B------:R-:W-:Y:S01]  /*1920*/  FFMA.FTZ R19, R19, R90, R18 ;  /* 0x0000005a13137223 */ /* 0x000fe20000010012 */
[----:B------:R-:W-:Y:S01]  /*1930*/  LOP3.LUT R100, R60, 0xffff0000, RZ, 0xc0, !PT ;  /* 0xffff00003c647812 */ /* 0x000fe200078ec0ff */
[----:B------:R-:W-:Y:S01]  /*1940*/  FFMA.FTZ R11, R11, R104, R70 ;  /* 0x000000680b0b7223 */ /* 0x000fe20000010046 */
[----:B------:R-:W-:Y:S01]  /*1950*/  LOP3.LUT R107, R48, 0xffff0000, RZ, 0xc0, !PT ;  /* 0xffff0000306b7812 */ /* 0x000fe200078ec0ff */
[----:B------:R-:W-:Y:S01]  /*1960*/  IMAD.U32 R47, R37, 0x10000, RZ ;  /* 0x00010000252f7824 */ /* 0x000fe200078e00ff */
[----:B------:R-:W-:Y:S01]  /*1970*/  LOP3.LUT R108, R40, 0xffff0000, RZ, 0xc0, !PT ;  /* 0xffff0000286c7812 */ /* 0x000fe200078ec0ff */
[----:B------:R-:W-:Y:S01]  /*1980*/  IMAD.U32 R15, R33, 0x10000, RZ ;  /* 0x00010000210f7824 */ /* 0x000fe200078e00ff */
[----:B------:R-:W-:Y:S01]  /*1990*/  LOP3.LUT R113, R44, 0xffff0000, RZ, 0xc0, !PT ;  /* 0xffff00002c717812 */ /* 0x000fe200078ec0ff */
[----:B------:R-:W-:Y:S01]  /*19a0*/  FFMA.FTZ R51, R51, R66, R26 ;  /* 0x0000004233337223 */ /* 0x000fe2000001001a */
[----:B------:R-:W-:Y:S01]  /*19b0*/  LOP3.LUT R79, R36, 0xffff0000, RZ, 0xc0, !PT ;  /* 0xffff0000244f7812 */ /* 0x000fe200078ec0ff */
[----:B------:R-:W-:Y:S01]  /*19c0*/  FFMA.FTZ R23, R28, R87, R23 ;  /* 0x000000571c177223 */ /* 0x000fe20000010017 */
[----:B------:R-:W-:Y:S01]  /*19d0*/  SHF.L.U32 R8, R29, 0x10, RZ ;  /* 0x000000101d087819 */ /* 0x000fe200000006ff */
[----:B------:R-:W-:Y:S01]  /*19e0*/  FFMA.FTZ R19, R4, R21, R19 ;  /* 0x0000001504137223 */ /* 0x000fe20000010013 */
[----:B------:R-:W-:Y:S01]  /*19f0*/  LOP3.LUT R56, R56, 0xffff0000, RZ, 0xc0, !PT ;  /* 0xffff000038387812 */ /* 0x000fe200078ec0ff */
[----:B------:R-:W-:Y:S01]  /*1a00*/  IMAD.U32 R105, R49, 0x10000, RZ ;  /* 0x0001000031697824 */ /* 0x000fe200078e00ff */
[----:B------:R-:W-:Y:S01]  /*1a10*/  LOP3.LUT R36, R37, 0xffff0000, RZ, 0xc0, !PT ;  /* 0xffff000025247812 */ /* 0x000fe200078ec0ff */
[----:B------:R-:W-:Y:S01]  /*1a20*/  FFMA.FTZ R11, R100, R107, R11 ;  /* 0x0000006b640b7223 */ /* 0x000fe2000001000b */
[C---:B------:R-:W-:Y:S01]  /*1a30*/  SHF.L.U32 R16, R38.reuse, 0x10, RZ ;  /* 0x0000001026107819 */ /* 0x040fe200000006ff */
[----:B------:R-:W-:Y:S01]  /*1a40*/  IMAD.U32 R40, R41, 0x10000, RZ ;  /* 0x0001000029287824 */ /* 0x000fe200078e00ff */
[----:B------:R-:W-:Y:S01]  /*1a50*/  LOP3.LUT R37, R38, 0xffff0000, RZ, 0xc0, !PT ;  /* 0xffff000026257812 */ /* 0x000fe200078ec0ff */
[----:B------:R-:W-:Y:S01]  /*1a60*/  IMAD.U32 R38, R39, 0x10000, RZ ;  /* 0x0001000027267824 */ /* 0x000fe200078e00ff */
[----:B------:R-:W-:Y:S01]  /*1a70*/  SHF.L.U32 R60, R61, 0x10, RZ ;  /* 0x000000103d3c7819 */ /* 0x000fe200000006ff */
[----:B------:R-:W-:Y:S01]  /*1a80*/  FFMA.FTZ R51, R108, R113, R51 ;  /* 0x000000716c337223 */ /* 0x000fe20000010033 */
[----:B------:R-:W-:Y:S01]  /*1a90*/  LOP3.LUT R54, R39, 0xffff0000, RZ, 0xc0, !PT ;  /* 0xffff000027367812 */ /* 0x000fe200078ec0ff */
        /* <DEDUP_REMOVED lines=15> */
[----:B------:R-:W-:Y:S01]  /*1b90*/  LOP3.LUT R57, R57, 0xffff0000, RZ, 0xc0, !PT ;  /* 0xffff000039397812 */ /* 0x000fe200078ec0ff */
[----:B------:R-:W-:Y:S01]  /*1ba0*/  FFMA.FTZ R6, R6, R47, R19 ;  /* 0x0000002f06067223 */ /* 0x000fe20000010013 */
[----:B------:R-:W-:Y:S01]  /*1bb0*/  IMAD.U32 R61, R62, 0x10000, RZ ;  /* 0x000100003e3d7824 */ /* 0x000fe200078e00ff */
[----:B------:R-:W-:Y:S01]  /*1bc0*/  SHF.L.U32 R41, R42, 0x10, RZ ;  /* 0x000000102a297819 */ /* 0x000fe200000006ff */
[----:B------:R-:W-:Y:S01]  /*1bd0*/  IMAD.U32 R48, R50, 0x10000, RZ ;  /* 0x0001000032307824 */ /* 0x000fe200078e00ff */
[----:B------:R-:W-:Y:S01]  /*1be0*/  LOP3.LUT R65, R30, 0xffff0000, RZ, 0xc0, !PT ;  /* 0xffff00001e417812 */ /* 0x000fe200078ec0ff */
[----:B------:R-:W-:Y:S01]  /*1bf0*/  FFMA.FTZ R102, R102, R49, R11 ;  /* 0x0000003166667223 */ /* 0x000fe2000001000b */
[----:B------:R-:W-:Y:S01]  /*1c00*/  LOP3.LUT R34, R34, 0xffff0000, RZ, 0xc0, !PT ;  /* 0xffff000022227812 */ /* 0x000fe200078ec0ff */
[----:B------:R-:W-:-:S02]  /*1c10*/  IMAD.U32 R44, R46, 0x10000, RZ ;  /* 0x000100002e2c7824 */ /* 0x000fc400078e00ff */
[----:B------:R-:W-:Y:S01]  /*1c20*/  FFMA.FTZ R110, R110, R45, R51 ;  /* 0x0000002d6e6e7223 */ /* 0x000fe20000010033 */
[----:B------:R-:W-:Y:S01]  /*1c30*/  FFMA.FTZ R8, R29, R14, R8 ;  /* 0x0000000e1d087223 */ /* 0x000fe20000010008 */
[----:B------:R-:W-:Y:S02]  /*1c40*/  IMAD.U32 R17, R58, 0x10000, RZ ;  /* 0x000100003a117824 */ /* 0x000fe400078e00ff */
[----:B------:R-:W-:Y:S01]  /*1c50*/  FFMA.FTZ R6, R57, R36, R6 ;  /* 0x0000002439067223 */ /* 0x000fe20000010006 */
[----:B------:R-:W-:Y:S01]  /*1c60*/  LOP3.LUT R103, R62, 0xffff0000, RZ, 0xc0, !PT ;  /* 0xffff00003e677812 */ /* 0x000fe200078ec0ff */
[----:B------:R-:W-:Y:S01]  /*1c70*/  FFMA.FTZ R48, R61, R48, R102 ;  /* 0x000000303d307223 */ /* 0x000fe20000010066 */
        /* <DEDUP_REMOVED lines=20> */
[----:B------:R-:W-:Y:S01]  /*1dc0*/  LOP3.LUT R43, R43, 0xffff0000, RZ, 0xc0, !PT ;  /* 0xffff00002b2b7812 */ /* 0x000fe200078ec0ff */
[----:B------:R-:W-:Y:S01]  /*1dd0*/  FFMA.FTZ R42, R42, R115, R111 ;  /* 0x000000732a2a7223 */ /* 0x000fe2000001006f */
[----:B------:R-:W-:Y:S01]  /*1de0*/  LOP3.LUT R59, R59, 0xffff0000, RZ, 0xc0, !PT ;  /* 0xffff00003b3b7812 */ /* 0x000fe200078ec0ff */
[----:B------:R-:W-:Y:S01]  /*1df0*/  FFMA.FTZ R12, R31, R12, R30 ;  /* 0x0000000c1f0c7223 */ /* 0x000fe2000001001e */
[----:B------:R-:W-:Y:S01]  /*1e00*/  FFMA.FTZ R38, R25, R38, R58 ;  /* 0x0000002619267223 */ /* 0x000fe2000001003a */
[----:B------:R-:W-:Y:S01]  /*1e10*/  FFMA.FTZ R62, R63, R106, R62 ;  /* 0x0000006a3f3e7223 */ /* 0x000fe2000001003e */
[----:B------:R-:W-:Y:S01]  /*1e20*/  FFMA.FTZ R42, R43, R112, R42 ;  /* 0x000000702b2a7223 */ /* 0x000fe2000001002a */
[----:B------:R-:W0:Y:S01]  /*1e30*/  S2R R21, SR_TID.X ;  /* 0x0000000000157919 */ /* 0x000e220000002100 */
[----:B------:R-:W-:Y:S01]  /*1e40*/  FFMA.FTZ R38, R59, R54, R38 ;  /* 0x000000363b267223 */ /* 0x000fe20000010026 */
[----:B------:R-:W1:Y:S01]  /*1e50*/  LDC.64 R16, c[0x0][0x2d0] ;  /* 0x0000b400ff107b82 */ /* 0x000e620000000a00 */
[----:B------:R-:W-:Y:S01]  /*1e60*/  USHF.R.S32.HI UR12, URZ, 0x1f, UR6 ;  /* 0x0000001f3f0c7899 */ /* 0x000fe20008011406 */
[----:B------:R-:W2:Y:S01]  /*1e70*/  SHFL.BFLY PT, R11, R12, 0x8, 0x1f ;  /* 0x0d001f000c0b7f89 */ /* 0x000ea200000e0000 */
[----:B------:R-:W-:Y:S01]  /*1e80*/  USHF.R.S32.HI UR13, URZ, 0x1f, UR7 ;  /* 0x0000001f3f0d7899 */ /* 0x000fe20008011407 */
[----:B------:R-:W-:Y:S02]  /*1e90*/  BSSY B0, `(.L_x_75) ;  /* 0x000005e000007945 */ /* 0x000fe40003800000 */
[----:B------:R-:W3:Y:S02]  /*1ea0*/  SHFL.BFLY PT, R5, R62, 0x8, 0x1f ;  /* 0x0d001f003e057f89 */ /* 0x000ee400000e0000 */
[----:B------:R-:W4:Y:S02]  /*1eb0*/  LDC.64 R18, c[0x0][0x2d8] ;  /* 0x0000b600ff127b82 */ /* 0x000f240000000a00 */
[----:B------:R-:W0:Y:S04]  /*1ec0*/  SHFL.BFLY PT, R7, R42, 0x8, 0x1f ;  /* 0x0d001f002a077f89 */ /* 0x000e2800000e0000 */
[----:B------:R-:W0:Y:S01]  /*1ed0*/  SHFL.BFLY PT, R9, R38, 0x8, 0x1f ;  /* 0x0d001f0026097f89 */ /* 0x000e2200000e0000 */
[----:B--2---:R-:W-:Y:S01]  /*1ee0*/  FADD.FTZ R13, R12, R11 ;  /* 0x0000000b0c0d7221 */ /* 0x004fe20000010000 */
[----:B---3--:R-:W-:-:S04]  /*1ef0*/  FADD.FTZ R5, R62, R5 ;  /* 0x000000053e057221 */ /* 0x008fc80000010000 */
[----:B------:R-:W2:Y:S01]  /*1f00*/  SHFL.BFLY PT, R14, R13, 0x4, 0x1f ;  /* 0x0c801f000d0e7f89 */ /* 0x000ea200000e0000 */
[----:B0-----:R-:W-:-:S03]  /*1f10*/  FADD.FTZ R4, R42, R7 ;  /* 0x000000072a047221 */ /* 0x001fc60000010000 */
[----:B------:R-:W0:Y:S01]  /*1f20*/  SHFL.BFLY PT, R2, R5, 0x4, 0x1f ;  /* 0x0c801f0005027f89 */ /* 0x000e2200000e0000 */
[----:B------:R-:W-:-:S03]  /*1f30*/  FADD.FTZ R8, R38, R9 ;  /* 0x0000000926087221 */ /* 0x000fc60000010000 */
[----:B------:R-:W3:Y:S04]  /*1f40*/  SHFL.BFLY PT, R7, R4, 0x4, 0x1f ;  /* 0x0c801f0004077f89 */ /* 0x000ee800000e0000 */
[----:B------:R-:W1:Y:S01]  /*1f50*/  SHFL.BFLY PT, R9, R8, 0x4, 0x1f ;  /* 0x0c801f0008097f89 */ /* 0x000e6200000e0000 */
[----:B--2---:R-:W-:Y:S01]  /*1f60*/  FADD.FTZ R14, R13, R14 ;  /* 0x0000000e0d0e7221 */ /* 0x004fe20000010000 */
[----:B0-----:R-:W-:-:S04]  /*1f70*/  FADD.FTZ R2, R5, R2 ;  /* 0x0000000205027221 */ /* 0x001fc80000010000 */
[----:B------:R-:W0:Y:S01]  /*1f80*/  SHFL.BFLY PT, R15, R14, 0x2, 0x1f ;  /* 0x0c401f000e0f7f89 */ /* 0x000e2200000e0000 */
[----:B------:R-:W-:Y:S02]  /*1f90*/  IMAD.SHL.U32 R5, R0, 0x4000, RZ ;  /* 0x0000400000057824 */ /* 0x000fe400078e00ff */
[----:B---3--:R-:W-:Y:S01]  /*1fa0*/  FADD.FTZ R6, R4, R7 ;  /* 0x0000000704067221 */ /* 0x008fe20000010000 */
[----:B------:R-:W-:Y:S01]  /*1fb0*/  IMAD.SHL.U32 R4, R21, 0x4, RZ ;  /* 0x0000000415047824 */ /* 0x000fe200078e00ff */
[----:B------:R-:W2:Y:S01]  /*1fc0*/  SHFL.BFLY PT, R7, R2, 0x2, 0x1f ;  /* 0x0c401f0002077f89 */ /* 0x000ea200000e0000 */
[----:B-1----:R-:W-:-:S03]  /*1fd0*/  FADD.FTZ R10, R8, R9 ;  /* 0x00000009080a7221 */ /* 0x002fc60000010000 */
[----:B------:R-:W1:Y:S01]  /*1fe0*/  SHFL.BFLY PT, R9, R6, 0x2, 0x1f ;  /* 0x0c401f0006097f89 */ /* 0x000e6200000e0000 */
[----:B------:R-:W-:Y:S02]  /*1ff0*/  SHF.R.S32.HI R8, RZ, 0x1f, R4 ;  /* 0x0000001fff087819 */ /* 0x000fe40000011404 */
[C---:B------:R-:W-:Y:S01]  /*2000*/  IADD3 R4, P0, R5.reuse, R4, RZ ;  /* 0x0000000405047210 */ /* 0x040fe20007f1e0ff */
[----:B------:R-:W3:Y:S03]  /*2010*/  SHFL.BFLY PT, R11, R10, 0x2, 0x1f ;  /* 0x0c401f000a0b7f89 */ /* 0x000ee600000e0000 */
[----:B------:R-:W-:-:S03]  /*2020*/  LEA.HI.X.SX32 R5, R5, R8, 0x1, P0 ;  /* 0x0000000805057211 */ /* 0x000fc600000f0eff */
[----:B------:R-:W-:-:S04]  /*2030*/  IMAD.WIDE.U32 R4, R16, UR6, R4 ;  /* 0x0000000610047c25 */ /* 0x000fc8000f8e0004 */
[----:B0-----:R-:W-:Y:S01]  /*2040*/  FADD.FTZ R15, R14, R15 ;  /* 0x0000000f0e0f7221 */ /* 0x001fe20000010000 */
[----:B------:R-:W-:Y:S01]  /*2050*/  SHF.R.S32.HI R14, RZ, 0x1f, R21 ;  /* 0x0000001fff0e7819 */ /* 0x000fe20000011415 */
[----:B--2---:R-:W-:Y:S01]  /*2060*/  FADD.FTZ R7, R2, R7 ;  /* 0x0000000702077221 */ /* 0x004fe20000010000 */
[----:B------:R-:W-:Y:S02]  /*2070*/  IMAD R2, R16, UR12, RZ ;  /* 0x0000000c10027c24 */ /* 0x000fe4000f8e02ff */
[----:B------:R-:W-:Y:S01]  /*2080*/  LEA.HI R20, R14, R21, RZ, 0x4 ;  /* 0x000000150e147211 */ /* 0x000fe200078f20ff */
[----:B------:R-:W0:Y:S01]  /*2090*/  SHFL.BFLY PT, R12, R15, 0x1, 0x1f ;  /* 0x0c201f000f0c7f89 */ /* 0x000e2200000e0000 */
[----:B-1----:R-:W-:Y:S01]  /*20a0*/  FADD.FTZ R6, R6, R9 ;  /* 0x0000000906067221 */ /* 0x002fe20000010000 */
[----:B------:R-:W-:Y:S01]  /*20b0*/  IADD3 R9, R3, 0x3f, RZ ;  /* 0x0000003f03097810 */ /* 0x000fe20007ffe0ff */
[----:B------:R-:W-:Y:S01]  /*20c0*/  IMAD R17, R17, UR6, R2 ;  /* 0x0000000611117c24 */ /* 0x000fe2000f8e0202 */
[----:B------:R-:W-:Y:S01]  /*20d0*/  LOP3.LUT R16, R20, 0xfffffff0, RZ, 0xc0, !PT ;  /* 0xfffffff014107812 */ /* 0x000fe200078ec0ff */
[----:B---3--:R-:W-:Y:S01]  /*20e0*/  FADD.FTZ R10, R10, R11 ;  /* 0x0000000b0a0a7221 */ /* 0x008fe20000010000 */
[----:B------:R-:W1:Y:S01]  /*20f0*/  SHFL.BFLY PT, R2, R7, 0x1, 0x1f ;  /* 0x0c201f0007027f89 */ /* 0x000e6200000e0000 */
[--C-:B------:R-:W-:Y:S01]  /*2100*/  SHF.R.S32.HI R8, RZ, 0x1f, R9.reuse ;  /* 0x0000001fff087819 */ /* 0x100fe20000011409 */
[----:B------:R-:W-:-:S02]  /*2110*/  IMAD R14, R0, -0x40, R9 ;  /* 0xffffffc0000e7824 */ /* 0x000fc400078e0209 */
[----:B------:R-:W2:Y:S01]  /*2120*/  SHFL.BFLY PT, R11, R6, 0x1, 0x1f ;  /* 0x0c201f00060b7f89 */ /* 0x000ea200000e0000 */
[----:B------:R-:W-:Y:S01]  /*2130*/  IMAD.IADD R16, R21, 0x1, -R16 ;  /* 0x0000000115107824 */ /* 0x000fe200078e0a10 */
[----:B------:R-:W-:Y:S01]  /*2140*/  LEA.HI R8, R8, R9, RZ, 0x6 ;  /* 0x0000000908087211 */ /* 0x000fe200078f30ff */
[----:B------:R-:W-:Y:S01]  /*2150*/  IMAD.IADD R5, R5, 0x1, R17 ;  /* 0x0000000105057824 */ /* 0x000fe200078e0211 */
[----:B------:R-:W3:Y:S02]  /*2160*/  SHFL.BFLY PT, R13, R10, 0x1, 0x1f ;  /* 0x0c201f000a0d7f89 */ /* 0x000ee400000e0000 */
[----:B------:R-:W-:Y:S02]  /*2170*/  ISETP.NE.AND P1, PT, R16, RZ, PT ;  /* 0x000000ff1000720c */ /* 0x000fe40003f25270 */
[----:B------:R-:W-:-:S04]  /*2180*/  LOP3.LUT R8, R8, 0xffffffc0, RZ, 0xc0, !PT ;  /* 0xffffffc008087812 */ /* 0x000fc800078ec0ff */
[----:B------:R-:W-:Y:S01]  /*2190*/  IADD3 R8, R14, R8, -R9 ;  /* 0x000000080e087210 */ /* 0x000fe20007ffe809 */
[C---:B----4-:R-:W-:Y:S02]  /*21a0*/  IMAD R14, R18.reuse, UR13, RZ ;  /* 0x0000000d120e7c24 */ /* 0x050fe4000f8e02ff */
[----:B0-----:R-:W-:Y:S01]  /*21b0*/  FADD.FTZ R15, R15, R12 ;  /* 0x0000000c0f0f7221 */ /* 0x001fe20000010000 */
[----:B------:R-:W-:Y:S01]  /*21c0*/  ISETP.GE.AND P0, PT, R21, R8, PT ;  /* 0x000000081500720c */ /* 0x000fe20003f06270 */
[----:B------:R-:W-:Y:S02]  /*21d0*/  IMAD R17, R19, UR7, R14 ;  /* 0x0000000713117c24 */ /* 0x000fe4000f8e020e */
[----:B------:R-:W-:Y:S01]  /*21e0*/  IMAD.WIDE.U32 R8, R18, UR7, R4 ;  /* 0x0000000712087c25 */ /* 0x000fe2000f8e0004 */
[----:B------:R-:W-:-:S03]  /*21f0*/  ISETP.GT.OR P0, PT, R21, 0x3f, P0 ;  /* 0x0000003f1500780c */ /* 0x000fc60000704670 */
[----:B-1----:R-:W-:Y:S01]  /*2200*/  FADD.FTZ R14, R7, R2 ;  /* 0x00000002070e7221 */ /* 0x002fe20000010000 */
[----:B--2---:R-:W-:Y:S01]  /*2210*/  FADD.FTZ R16, R6, R11 ;  /* 0x0000000b06107221 */ /* 0x004fe20000010000 */
[----:B------:R-:W-:Y:S01]  /*2220*/  IADD3 R17, R9, R17, RZ ;  /* 0x0000001109117210 */ /* 0x000fe20007ffe0ff */
[----:B------:R-:W-:Y:S02]  /*2230*/  IMAD.SHL.U32 R6, R0, 0x40, RZ ;  /* 0x0000004000067824 */ /* 0x000fe400078e00ff */
[----:B---3--:R-:W-:Y:S01]  /*2240*/  FADD.FTZ R18, R10, R13 ;  /* 0x0000000d0a127221 */ /* 0x008fe20000010000 */
[----:B------:R-:W-:Y:S06]  /*2250*/  @P1 BRA `(.L_x_76) ;  /* 0x0000000000841947 */ /* 0x000fec0003800000 */
[----:B------:R-:W0:Y:S01]  /*2260*/  LDC.64 R10, c[0x0][0x278] ;  /* 0x00009e00ff0a7b82 */ /* 0x000e220000000a00 */
[----:B------:R-:W-:Y:S01]  /*2270*/  SHF.R.S32.HI R7, RZ, 0x1f, R6 ;  /* 0x0000001fff077819 */ /* 0x000fe20000011406 */
[----:B------:R-:W-:Y:S01]  /*2280*/  ULDC.64 UR8, c[0x0][0x260] ;  /* 0x0000980000087ab9 */ /* 0x000fe20000000a00 */
[----:B------:R-:W-:-:S05]  /*2290*/  SHF.R.S32.HI R19, RZ, 0x4, R20 ;  /* 0x00000004ff137819 */ /* 0x000fca0000011414 */
[----:B------:R-:W1:Y:S01]  /*22a0*/  LDC.64 R12, c[0x0][0x280] ;  /* 0x0000a000ff0c7b82 */ /* 0x000e620000000a00 */
[C---:B0-----:R-:W-:Y:S02]  /*22b0*/  IMAD R2, R10.reuse, UR12, RZ ;  /* 0x0000000c0a027c24 */ /* 0x041fe4000f8e02ff */
[----:B------:R-:W-:-:S04]  /*22c0*/  IMAD.WIDE.U32 R4, R10, UR6, R6 ;  /* 0x000000060a047c25 */ /* 0x000fc8000f8e0006 */
[----:B------:R-:W-:Y:S02]  /*22d0*/  IMAD R11, R11, UR6, R2 ;  /* 0x000000060b0b7c24 */ /* 0x000fe4000f8e0202 */
[C---:B-1----:R-:W-:Y:S02]  /*22e0*/  IMAD R2, R12.reuse, UR13, RZ ;  /* 0x0000000d0c027c24 */ /* 0x042fe4000f8e02ff */
[----:B------:R-:W-:Y:S02]  /*22f0*/  IMAD.IADD R5, R5, 0x1, R11 ;  /* 0x0000000105057824 */ /* 0x000fe400078e020b */
[----:B------:R-:W-:Y:S01]  /*2300*/  IMAD R11, R13, UR7, R2 ;  /* 0x000000070d0b7c24 */ /* 0x000fe2000f8e0202 */
[----:B------:R-:W-:Y:S01]  /*2310*/  SHF.R.S32.HI R2, RZ, 0x1f, R19 ;  /* 0x0000001fff027819 */ /* 0x000fe20000011413 */
[----:B------:R-:W-:-:S04]  /*2320*/  IMAD.WIDE.U32 R4, R12, UR7, R4 ;  /* 0x000000070c047c25 */ /* 0x000fc8000f8e0004 */
[----:B------:R-:W-:Y:S01]  /*2330*/  IMAD R10, R0, -0x40, R3 ;  /* 0xffffffc0000a7824 */ /* 0x000fe200078e0203 */
[----:B------:R-:W-:-:S04]  /*2340*/  IADD3 R3, P1, R19, R4, RZ ;  /* 0x0000000413037210 */ /* 0x000fc80007f3e0ff */
[----:B------:R-:W-:Y:S01]  /*2350*/  IADD3.X R4, R2, R5, R11, P1, !PT ;  /* 0x0000000502047210 */ /* 0x000fe20000ffe40b */
[C---:B------:R-:W-:Y:S01]  /*2360*/  VIADD R11, R19.reuse, 0x10 ;  /* 0x00000010130b7836 */ /* 0x040fe20000000000 */
[CC--:B------:R-:W-:Y:S02]  /*2370*/  ISETP.GE.AND P4, PT, R19.reuse, R10.reuse, PT ;  /* 0x0000000a1300720c */ /* 0x0c0fe40003f86270 */
[C---:B------:R-:W-:Y:S01]  /*2380*/  IADD3 R5, R19.reuse, 0x30, RZ ;  /* 0x0000003013057810 */ /* 0x040fe20007ffe0ff */
[----:B------:R-:W-:Y:S01]  /*2390*/  VIADD R19, R19, 0x20 ;  /* 0x0000002013137836 */ /* 0x000fe20000000000 */
[----:B------:R-:W-:Y:S02]  /*23a0*/  LEA R2, P5, R3, UR8, 0x2 ;  /* 0x0000000803027c11 */ /* 0x000fe4000f8a10ff */
[-C--:B------:R-:W-:Y:S02]  /*23b0*/  ISETP.GE.AND P1, PT, R5, R10.reuse, PT ;  /* 0x0000000a0500720c */ /* 0x080fe40003f26270 */
[----:B------:R-:W-:-:S02]  /*23c0*/  ISETP.GE.AND P3, PT, R11, R10, PT ;  /* 0x0000000a0b00720c */ /* 0x000fc40003f66270 */
[----:B------:R-:W-:Y:S02]  /*23d0*/  ISETP.GE.AND P2, PT, R19, R10, PT ;  /* 0x0000000a1300720c */ /* 0x000fe40003f46270 */
[----:B------:R-:W-:Y:S02]  /*23e0*/  LEA.HI.X R3, R3, UR9, R4, 0x2, P5 ;  /* 0x0000000903037c11 */ /* 0x000fe4000a8f1404 */
[----:B------:R-:W-:Y:S02]  /*23f0*/  FSEL R5, R14, RZ, !P4 ;  /* 0x000000ff0e057208 */ /* 0x000fe40006000000 */
[----:B------:R-:W-:Y:S02]  /*2400*/  FSEL R11, R16, RZ, !P3 ;  /* 0x000000ff100b7208 */ /* 0x000fe40005800000 */
[----:B------:R-:W-:Y:S01]  /*2410*/  FSEL R13, R18, RZ, !P2 ;  /* 0x000000ff120d7208 */ /* 0x000fe20005000000 */
[----:B------:R0:W-:Y:S01]  /*2420*/  STG.E desc[UR4][R2.64], R5 ;  /* 0x0000000502007986 */ /* 0x0001e2000c101904 */
[----:B------:R-:W-:-:S03]  /*2430*/  FSEL R15, R15, RZ, !P1 ;  /* 0x000000ff0f0f7208 */ /* 0x000fc60004800000 */
[----:B------:R0:W-:Y:S04]  /*2440*/  STG.E desc[UR4][R2.64+0x40], R11 ;  /* 0x0000400b02007986 */ /* 0x0001e8000c101904 */
[----:B------:R0:W-:Y:S04]  /*2450*/  STG.E desc[UR4][R2.64+0x80], R13 ;  /* 0x0000800d02007986 */ /* 0x0001e8000c101904 */
[----:B------:R0:W-:Y:S02]  /*2460*/  STG.E desc[UR4][R2.64+0xc0], R15 ;  /* 0x0000c00f02007986 */ /* 0x0001e4000c101904 */
.L_x_76:
[----:B------:R-:W-:Y:S05]  /*2470*/  BSYNC B0 ;  /* 0x0000000000007941 */ /* 0x000fea0003800000 */
.L_x_75:
[----:B------:R-:W-:Y:S04]  /*2480*/  BSSY B0, `(.L_x_77) ;  /* 0x0000016000007945 */ /* 0x000fe80003800000 */
[----:B------:R-:W-:Y:S05]  /*2490*/  @P0 BRA `(.L_x_78) ;  /* 0x0000000000500947 */ /* 0x000fea0003800000 */
[----:B0-----:R-:W0:Y:S01]  /*24a0*/  LDC.64 R10, c[0x0][0x2a8] ;  /* 0x0000aa00ff0a7b82 */ /* 0x001e220000000a00 */
[----:B------:R-:W-:Y:S01]  /*24b0*/  SHF.R.S32.HI R3, RZ, 0x1f, R21 ;  /* 0x0000001fff037819 */ /* 0x000fe20000011415 */
[----:B------:R-:W-:Y:S01]  /*24c0*/  ULDC.64 UR8, c[0x0][0x2a0] ;  /* 0x0000a80000087ab9 */ /* 0x000fe20000000a00 */
[----:B------:R-:W-:-:S04]  /*24d0*/  IADD3 R2, P0, R6, R21, RZ ;  /* 0x0000001506027210 */ /* 0x000fc80007f1e0ff */
[----:B------:R-:W-:Y:S01]  /*24e0*/  LEA.HI.X.SX32 R3, R6, R3, 0x1, P0 ;  /* 0x0000000306037211 */ /* 0x000fe200000f0eff */
[----:B------:R-:W1:Y:S01]  /*24f0*/  LDC.64 R12, c[0x0][0x2b0] ;  /* 0x0000ac00ff0c7b82 */ /* 0x000e620000000a00 */
[C---:B------:R-:W-:Y:S01]  /*2500*/  FMUL.FTZ R6, R96.reuse, 1.4426950216293334961 ;  /* 0x3fb8aa3b60067820 */ /* 0x040fe20000410000 */
[----:B------:R-:W-:Y:S01]  /*2510*/  FSETP.NEU.FTZ.AND P0, PT, R96, -INF , PT ;  /* 0xff8000006000780b */ /* 0x000fe20003f1d000 */
[C---:B0-----:R-:W-:Y:S02]  /*2520*/  IMAD R4, R10.reuse, UR12, RZ ;  /* 0x0000000c0a047c24 */ /* 0x041fe4000f8e02ff */
[----:B------:R-:W-:-:S04]  /*2530*/  IMAD.WIDE.U32 R2, R10, UR6, R2 ;  /* 0x000000060a027c25 */ /* 0x000fc8000f8e0002 */
[----:B------:R-:W-:Y:S02]  /*2540*/  IMAD R5, R11, UR6, R4 ;  /* 0x000000060b057c24 */ /* 0x000fe4000f8e0204 */
[----:B-1----:R-:W-:-:S03]  /*2550*/  IMAD R4, R12, UR13, RZ ;  /* 0x0000000d0c047c24 */ /* 0x002fc6000f8e02ff */
[----:B------:R-:W-:Y:S01]  /*2560*/  IADD3 R3, R3, R5, RZ ;  /* 0x0000000503037210 */ /* 0x000fe20007ffe0ff */
[----:B------:R-:W-:Y:S02]  /*2570*/  IMAD R5, R13, UR7, R4 ;  /* 0x000000070d057c24 */ /* 0x000fe4000f8e0204 */
[----:B------:R-:W-:-:S04]  /*2580*/  IMAD.WIDE.U32 R2, R12, UR7, R2 ;  /* 0x000000070c027c25 */ /* 0x000fc8000f8e0002 */
[----:B------:R-:W-:Y:S01]  /*2590*/  IMAD.IADD R3, R3, 0x1, R5 ;  /* 0x0000000103037824 */ /* 0x000fe200078e0205 */
[----:B------:R-:W-:-:S04]  /*25a0*/  LEA R4, P1, R2, UR8, 0x2 ;  /* 0x0000000802047c11 */ /* 0x000fc8000f8210ff */
[----:B------:R-:W-:Y:S02]  /*25b0*/  LEA.HI.X R5, R2, UR9, R3, 0x2, P1 ;  /* 0x0000000902057c11 */ /* 0x000fe400088f1403 */
[----:B------:R-:W-:-:S05]  /*25c0*/  FSEL R3, R6, RZ, P0 ;  /* 0x000000ff06037208 */ /* 0x000fca0000000000 */
[----:B------:R1:W-:Y:S02]  /*25d0*/  STG.E desc[UR4][R4.64], R3 ;  /* 0x0000000304007986 */ /* 0x0003e4000c101904 */
.L_x_78:
[----:B------:R-:W-:Y:S05]  /*25e0*/  BSYNC B0 ;  /* 0x0000000000007941 */ /* 0x000fea0003800000 */
.L_x_77:
[----:B------:R-:W-:Y:S01]  /*25f0*/  ULDC.64 UR10, c[0x0][0x2e8] ;  /* 0x0000ba00000a7ab9 */ /* 0x000fe20000000a00 */
[----:B------:R-:W-:Y:S01]  /*2600*/  ULDC.64 UR8, c[0x0][0x2b8] ;  /* 0x0000ae0000087ab9 */ /* 0x000fe20000000a00 */
[----:B------:R-:W-:Y:S02]  /*2610*/  ISETP.NE.U32.AND P0, PT, RZ, UR10, PT ;  /* 0x0000000aff007c0c */ /* 0x000fe4000bf05070 */
[C---:B0-----:R-:W-:Y:S02]  /*2620*/  LEA R2, P1, R8.reuse, UR8, 0x2 ;  /* 0x0000000808027c11 */ /* 0x041fe4000f8210ff */
[----:B------:R-:W-:Y:S02]  /*2630*/  ISETP.NE.AND.EX P0, PT, RZ, UR11, PT, P0 ;  /* 0x0000000bff007c0c */ /* 0x000fe4000bf05300 */
[----:B-1----:R-:W-:Y:S02]  /*2640*/  LEA.HI.X R3, R8, UR9, R17, 0x2, P1 ;  /* 0x0000000908037c11 */ /* 0x002fe400088f1411 */
        /* <DEDUP_REMOVED lines=26> */
.L_x_79:
        /* <DEDUP_REMOVED lines=9> */
.L_x_151:


//--------------------- .text._ZN7cutlass13device_kernelIN5flash19enable_sm80_to_sm89INS1_16FlashAttnBwdSm80INS1_25CollectiveMainloopBwdSm80ILi1ELi1EN4cute5tupleIJNS5_1CILi64EEES8_NS7_ILi256EEEEEENS_10bfloat16_tEfNS_4arch4Sm80ELb1ELb0ELb0ELb1ELb0ELb0ELb0ELb0ELi2ELi4ELi2ELi2ELb0EEENS1_21CollectiveEpilogueBwdISA_SB_SD_Li256ELb1ELb0ELi4EEENS1_25SingleTileBwdLPTSchedulerILb1ELi64ELb0EEEEEEEEEvNT_6ParamsE --------------------------
	.section	.text._ZN7cutlass13device_kernelIN5flash19enable_sm80_to_sm89INS1_16FlashAttnBwdSm80INS1_25CollectiveMainloopBwdSm80ILi1ELi1EN4cute5tupleIJNS5_1CILi64EEES8_NS7_ILi256EEEEEENS_10bfloat16_tEfNS_4arch4Sm80ELb1ELb0ELb0ELb1ELb0ELb0ELb0ELb0ELi2ELi4ELi2ELi2ELb0EEENS1_21CollectiveEpilogueBwdISA_SB_SD_Li256ELb1ELb0ELi4EEENS1_25SingleTileBwdLPTSchedulerILb1ELi64ELb0EEEEEEEEEvNT_6ParamsE,"ax",@progbits
	.align	128
.text._ZN7cutlass13device_kernelIN5flash19enable_sm80_to_sm89INS1_16FlashAttnBwdSm80INS1_25CollectiveMainloopBwdSm80ILi1ELi1EN4cute5tupleIJNS5_1CILi64EEES8_NS7_ILi256EEEEEENS_10bfloat16_tEfNS_4arch4Sm80ELb1ELb0ELb0ELb1ELb0ELb0ELb0ELb0ELi2ELi4ELi2ELi2ELb0EEENS1_21CollectiveEpilogueBwdISA_SB_SD_Li256ELb1ELb0ELi4EEENS1_25SingleTileBwdLPTSchedulerILb1ELi64ELb0EEEEEEEEEvNT_6ParamsE:
        .type           _ZN7cutlass13device_kernelIN5flash19enable_sm80_to_sm89INS1_16FlashAttnBwdSm80INS1_25CollectiveMainloopBwdSm80ILi1ELi1EN4cute5tupleIJNS5_1CILi64EEES8_NS7_ILi256EEEEEENS_10bfloat16_tEfNS_4arch4Sm80ELb1ELb0ELb0ELb1ELb0ELb0ELb0ELb0ELi2ELi4ELi2ELi2ELb0EEENS1_21CollectiveEpilogueBwdISA_SB_SD_Li256ELb1ELb0ELi4EEENS1_25SingleTileBwdLPTSchedulerILb1ELi64ELb0EEEEEEEEEvNT_6ParamsE,@function
        .size           _ZN7cutlass13device_kernelIN5flash19enable_sm80_to_sm89INS1_16FlashAttnBwdSm80INS1_25CollectiveMainloopBwdSm80ILi1ELi1EN4cute5tupleIJNS5_1CILi64EEES8_NS7_ILi256EEEEEENS_10bfloat16_tEfNS_4arch4Sm80ELb1ELb0ELb0ELb1ELb0ELb0ELb0ELb0ELi2ELi4ELi2ELi2ELb0EEENS1_21CollectiveEpilogueBwdISA_SB_SD_Li256ELb1ELb0ELi4EEENS1_25SingleTileBwdLPTSchedulerILb1ELi64ELb0EEEEEEEEEvNT_6ParamsE,(.L_x_152 - _ZN7cutlass13device_kernelIN5flash19enable_sm80_to_sm89INS1_16FlashAttnBwdSm80INS1_25CollectiveMainloopBwdSm80ILi1ELi1EN4cute5tupleIJNS5_1CILi64EEES8_NS7_ILi256EEEEEENS_10bfloat16_tEfNS_4arch4Sm80ELb1ELb0ELb0ELb1ELb0ELb0ELb0ELb0ELi2ELi4ELi2ELi2ELb0EEENS1_21CollectiveEpilogueBwdISA_SB_SD_Li256ELb1ELb0ELi4EEENS1_25SingleTileBwdLPTSchedulerILb1ELi64ELb0EEEEEEEEEvNT_6ParamsE)
        .other          _ZN7cutlass13device_kernelIN5flash19enable_sm80_to_sm89INS1_16FlashAttnBwdSm80INS1_25CollectiveMainloopBwdSm80ILi1ELi1EN4cute5tupleIJNS5_1CILi64EEES8_NS7_ILi256EEEEEENS_10bfloat16_tEfNS_4arch4Sm80ELb1ELb0ELb0ELb1ELb0ELb0ELb0ELb0ELi2ELi4ELi2ELi2ELb0EEENS1_21CollectiveEpilogueBwdISA_SB_SD_Li256ELb1ELb0ELi4EEENS1_25SingleTileBwdLPTSchedulerILb1ELi64ELb0EEEEEEEEEvNT_6ParamsE,@"STO_CUDA_ENTRY STV_DEFAULT"
_ZN7cutlass13device_kernelIN5flash19enable_sm80_to_sm89INS1_16FlashAttnBwdSm80INS1_25CollectiveMainloopBwdSm80ILi1ELi1EN4cute5tupleIJNS5_1CILi64EEES8_NS7_ILi256EEEEEENS_10bfloat16_tEfNS_4arch4Sm80ELb1ELb0ELb0ELb1ELb0ELb0ELb0ELb0ELi2ELi4ELi2ELi2ELb0EEENS1_21CollectiveEpilogueBwdISA_SB_SD_Li256ELb1ELb0ELi4EEENS1_25SingleTileBwdLPTSchedulerILb1ELi64ELb0EEEEEEEEEvNT_6ParamsE:
[----:B------:R-:W-:Y:S01]  /*0000*/  LDC R1, c[0x0][0x28] ;  /* 0x00000a00ff017b82 */ /* 0x000fe20000000800 */
[----:B------:R-:W-:Y:S05]  /*0010*/  EXIT ;  /* 0x000000000000794d */ /* 0x000fea0003800000 */
.L_x_80:
        /* <DEDUP_REMOVED lines=14> */
.L_x_152:


//--------------------- .text._ZN7cutlass13device_kernelIN5flash32FlashAttnBwdPostprocessConvertdQIN4cute5tupleIJNS3_1CILi64EEENS5_ILi256EEEEEENS_10bfloat16_tEfNS_4arch4Sm80ELi256ENS3_8TiledMMAINS3_8MMA_AtomIJNS3_30SM80_16x8x16_F32BF16BF16F32_TNEEEENS3_6LayoutINS4_IJNS5_ILi2EEENS5_ILi4EEENS5_ILi1EEEEEENS4_IJSJ_SH_NS5_ILi0EEEEEEEENS4_IJNS5_ILi32EEES6_NS5_ILi16EEEEEEEELb0EEEEEvNT_6ParamsE --------------------------
	.section	.text._ZN7cutlass13device_kernelIN5flash32FlashAttnBwdPostprocessConvertdQIN4cute5tupleIJNS3_1CILi64EEENS5_ILi256EEEEEENS_10bfloat16_tEfNS_4arch4Sm80ELi256ENS3_8TiledMMAINS3_8MMA_AtomIJNS3_30SM80_16x8x16_F32BF16BF16F32_TNEEEENS3_6LayoutINS4_IJNS5_ILi2EEENS5_ILi4EEENS5_ILi1EEEEEENS4_IJSJ_SH_NS5_ILi0EEEEEEEENS4_IJNS5_ILi32EEES6_NS5_ILi16EEEEEEEELb0EEEEEvNT_6ParamsE,"ax",@progbits
	.align	128
.text._ZN7cutlass13device_kernelIN5flash32FlashAttnBwdPostprocessConvertdQIN4cute5tupleIJNS3_1CILi64EEENS5_ILi256EEEEEENS_10bfloat16_tEfNS_4arch4Sm80ELi256ENS3_8TiledMMAINS3_8MMA_AtomIJNS3_30SM80_16x8x16_F32BF16BF16F32_TNEEEENS3_6LayoutINS4_IJNS5_ILi2EEENS5_ILi4EEENS5_ILi1EEEEEENS4_IJSJ_SH_NS5_ILi0EEEEEEEENS4_IJNS5_ILi32EEES6_NS5_ILi16EEEEEEEELb0EEEEEvNT_6ParamsE:
        .type           _ZN7cutlass13device_kernelIN5flash32FlashAttnBwdPostprocessConvertdQIN4cute5tupleIJNS3_1CILi64EEENS5_ILi256EEEEEENS_10bfloat16_tEfNS_4arch4Sm80ELi256ENS3_8TiledMMAINS3_8MMA_AtomIJNS3_30SM80_16x8x16_F32BF16BF16F32_TNEEEENS3_6LayoutINS4_IJNS5_ILi2EEENS5_ILi4EEENS5_ILi1EEEEEENS4_IJSJ_SH_NS5_ILi0EEEEEEEENS4_IJNS5_ILi32EEES6_NS5_ILi16EEEEEEEELb0EEEEEvNT_6ParamsE,@function
        .size           _ZN7cutlass13device_kernelIN5flash32FlashAttnBwdPostprocessConvertdQIN4cute5tupleIJNS3_1CILi64EEENS5_ILi256EEEEEENS_10bfloat16_tEfNS_4arch4Sm80ELi256ENS3_8TiledMMAINS3_8MMA_AtomIJNS3_30SM80_16x8x16_F32BF16BF16F32_TNEEEENS3_6LayoutINS4_IJNS5_ILi2EEENS5_ILi4EEENS5_ILi1EEEEEENS4_IJSJ_SH_NS5_ILi0EEEEEEEENS4_IJNS5_ILi32EEES6_NS5_ILi16EEEEEEEELb0EEEEEvNT_6ParamsE,(.L_x_153 - _ZN7cutlass13device_kernelIN5flash32FlashAttnBwdPostprocessConvertdQIN4cute5tupleIJNS3_1CILi64EEENS5_ILi256EEEEEENS_10bfloat16_tEfNS_4arch4Sm80ELi256ENS3_8TiledMMAINS3_8MMA_AtomIJNS3_30SM80_16x8x16_F32BF16BF16F32_TNEEEENS3_6LayoutINS4_IJNS5_ILi2EEENS5_ILi4EEENS5_ILi1EEEEEENS4_IJSJ_SH_NS5_ILi0EEEEEEEENS4_IJNS5_ILi32EEES6_NS5_ILi16EEEEEEEELb0EEEEEvNT_6ParamsE)
        .other          _ZN7cutlass13device_kernelIN5flash32FlashAttnBwdPostprocessConvertdQIN4cute5tupleIJNS3_1CILi64EEENS5_ILi256EEEEEENS_10bfloat16_tEfNS_4arch4Sm80ELi256ENS3_8TiledMMAINS3_8MMA_AtomIJNS3_30SM80_16x8x16_F32BF16BF16F32_TNEEEENS3_6LayoutINS4_IJNS5_ILi2EEENS5_ILi4EEENS5_ILi1EEEEEENS4_IJSJ_SH_NS5_ILi0EEEEEEEENS4_IJNS5_ILi32EEES6_NS5_ILi16EEEEEEEELb0EEEEEvNT_6ParamsE,@"STO_CUDA_ENTRY STV_DEFAULT"
_ZN7cutlass13device_kernelIN5flash32FlashAttnBwdPostprocessConvertdQIN4cute5tupleIJNS3_1CILi64EEENS5_ILi256EEEEEENS_10bfloat16_tEfNS_4arch4Sm80ELi256ENS3_8TiledMMAINS3_8MMA_AtomIJNS3_30SM80_16x8x16_F32BF16BF16F32_TNEEEENS3_6LayoutINS4_IJNS5_ILi2EEENS5_ILi4EEENS5_ILi1EEEEEENS4_IJSJ_SH_NS5_ILi0EEEEEEEENS4_IJNS5_ILi32EEES6_NS5_ILi16EEEEEEEELb0EEEEEvNT_6ParamsE:
        /* <DEDUP_REMOVED lines=21> */
[----:B------:R-:W2:Y:S04]  /*0150*/  LDG.E R2, desc[UR6][R4.64] ;  /* 0x0000000604027981 */ /* 0x000ea8000c1e1900 */
[----:B-----5:R-:W2:Y:S02]  /*0160*/  LDG.E R3, desc[UR6][R4.64+0x4] ;  /* 0x0000040604037981 */ /* 0x020ea4000c1e1900 */
[----:B--2---:R-:W-:-:S07]  /*0170*/  IADD3 R3, -R2, R3, RZ ;  /* 0x0000000302037210 */ /* 0x004fce0007ffe1ff */
.L_x_81:
[----:B------:R-:W-:Y:S02]  /*0180*/  ISETP.NE.U32.AND P1, PT, RZ, UR4, PT ;  /* 0x00000004ff007c0c */ /* 0x000fe4000bf25070 */
[----:B-----5:R-:W-:Y:S02]  /*0190*/  ISETP.LE.AND P2, PT, R3, R0, PT ;  /* 0x000000000300720c */ /* 0x020fe40003f43270 */
[----:B------:R-:W-:-:S13]  /*01a0*/  ISETP.NE.AND.EX P1, PT, RZ, UR5, PT, P1 ;  /* 0x00000005ff007c0c */ /* 0x000fda000bf25310 */
[----:B------:R-:W-:Y:S05]  /*01b0*/  @P1 EXIT P2 ;  /* 0x000000000000194d */ /* 0x000fea0001000000 */
[----:B------:R-:W0:Y:S01]  /*01c0*/  S2R R73, SR_TID.X ;  /* 0x0000000000497919 */ /* 0x000e220000002100 */
[C---:B------:R-:W-:Y:S01]  /*01d0*/  @P0 IMAD R2, R69.reuse, 0x40, R72 ;  /* 0x0000004045020824 */ /* 0x040fe200078e0248 */
[----:B------:R-:W2:Y:S01]  /*01e0*/  S2UR UR8, SR_CTAID.Y ;  /* 0x00000000000879c3 */ /* 0x000ea20000002600 */
[----:B------:R-:W-:Y:S01]  /*01f0*/  SHF.R.S32.HI R70, RZ, 0x1f, R69 ;  /* 0x0000001fff467819 */ /* 0x000fe20000011445 */
[----:B------:R-:W-:Y:S01]  /*0200*/  ULDC.64 UR4, c[0x0][0x230] ;  /* 0x00008c0000047ab9 */ /* 0x000fe20000000a00 */
[----:B------:R-:W-:Y:S02]  /*0210*/  SEL R69, R69, RZ, !P1 ;  /* 0x000000ff45457207 */ /* 0x000fe40004800000 */
[----:B-1----:R-:W-:Y:S02]  /*0220*/  @P0 SHF.R.S32.HI R5, RZ, 0x1f, R2 ;  /* 0x0000001fff050819 */ /* 0x002fe40000011402 */
[----:B------:R-:W-:Y:S01]  /*0230*/  SEL R70, R70, RZ, !P1 ;  /* 0x000000ff46467207 */ /* 0x000fe20004800000 */
[----:B------:R-:W1:Y:S01]  /*0240*/  LDC.64 R8, c[0x0][0x228] ;  /* 0x00008a00ff087b82 */ /* 0x000e620000000a00 */
[----:B------:R-:W-:-:S02]  /*0250*/  @P0 LEA.HI R5, R5, R2, RZ, 0x6 ;  /* 0x0000000205050211 */ /* 0x000fc400078f30ff */
[----:B------:R-:W-:-:S03]  /*0260*/  SHF.L.U32 R2, R68, 0xe, RZ ;  /* 0x0000000e44027819 */ /* 0x000fc600000006ff */
[----:B------:R-:W-:-:S05]  /*0270*/  @P0 IMAD.SHL.U32 R5, R5, 0x100, RZ ;  /* 0x0000010005050824 */ /* 0x000fca00078e00ff */
[----:B------:R-:W-:Y:S02]  /*0280*/  @P0 LOP3.LUT R7, R5, 0xffffc000, RZ, 0xc0, !PT ;  /* 0xffffc00005070812 */ /* 0x000fe400078ec0ff */
[----:B------:R-:W-:Y:S02]  /*0290*/  CS2R R4, SRZ ;  /* 0x0000000000047805 */ /* 0x000fe4000001ff00 */
[--C-:B------:R-:W-:Y:S01]  /*02a0*/  @P0 SHF.R.S32.HI R5, RZ, 0x1f, R7.reuse ;  /* 0x0000001fff050819 */ /* 0x100fe20000011407 */
[----:B------:R-:W-:Y:S01]  /*02b0*/  @P0 IMAD.MOV.U32 R4, RZ, RZ, R7 ;  /* 0x000000ffff040224 */ /* 0x000fe200078e0007 */
[----:B--2---:R-:W-:Y:S01]  /*02c0*/  USHF.R.S32.HI UR9, URZ, 0x1f, UR8 ;  /* 0x0000001f3f097899 */ /* 0x004fe20008011408 */
[----:B------:R-:W-:Y:S01]  /*02d0*/  SHF.R.S32.HI R7, RZ, 0x1f, R2 ;  /* 0x0000001fff077819 */ /* 0x000fe20000011402 */
[----:B0-----:R-:W-:-:S04]  /*02e0*/  IMAD.SHL.U32 R71, R73, 0x4, RZ ;  /* 0x0000000449477824 */ /* 0x001fc800078e00ff */
[----:B-1----:R-:W-:Y:S01]  /*02f0*/  IMAD R6, R8, UR9, RZ ;  /* 0x0000000908067c24 */ /* 0x002fe2000f8e02ff */
[----:B------:R-:W-:Y:S02]  /*0300*/  IADD3 R4, P2, P3, R4, R71, R2 ;  /* 0x0000004704047210 */ /* 0x000fe40007b5e002 */
[----:B------:R-:W-:-:S04]  /*0310*/  SHF.R.S32.HI R2, RZ, 0x1f, R71 ;  /* 0x0000001fff027819 */ /* 0x000fc80000011447 */
[----:B------:R-:W-:Y:S01]  /*0320*/  IADD3.X R5, R5, R2, R7, P2, P3 ;  /* 0x0000000205057210 */ /* 0x000fe200017e6407 */
[----:B------:R-:W-:Y:S02]  /*0330*/  IMAD R7, R9, UR8, R6 ;  /* 0x0000000809077c24 */ /* 0x000fe4000f8e0206 */
[----:B------:R-:W-:Y:S02]  /*0340*/  IMAD R2, R70, UR4, RZ ;  /* 0x0000000446027c24 */ /* 0x000fe4000f8e02ff */
[----:B------:R-:W-:-:S05]  /*0350*/  IMAD.WIDE.U32 R4, R8, UR8, R4 ;  /* 0x0000000808047c25 */ /* 0x000fca000f8e0004 */
[----:B------:R-:W-:Y:S01]  /*0360*/  IADD3 R5, R5, R7, RZ ;  /* 0x0000000705057210 */ /* 0x000fe20007ffe0ff */
        /* <DEDUP_REMOVED lines=25> */
[----:B------:R-:W-:Y:S03]  /*0500*/  BSSY B0, `(.L_x_82) ;  /* 0x0000137000007945 */ /* 0x000fe60003800000 */
[----:B------:R-:W-:-:S02]  /*0510*/  LEA.HI R77, R74, R73, RZ, 0x5 ;  /* 0x000000494a4d7211 */ /* 0x000fc400078f28ff */
[CC--:B------:R-:W-:Y:S02]  /*0520*/  LEA.HI R76, R74.reuse, R73.reuse, RZ, 0x2 ;  /* 0x000000494a4c7211 */ /* 0x0c0fe400078f10ff */
[----:B------:R-:W-:Y:S02]  /*0530*/  SHF.R.S32.HI R2, RZ, 0x5, R77 ;  /* 0x00000005ff027819 */ /* 0x000fe4000001144d */
[----:B------:R-:W-:Y:S02]  /*0540*/  LEA.HI R81, R74, R73, RZ, 0x7 ;  /* 0x000000494a517211 */ /* 0x000fe400078f38ff */
[----:B0-----:R-:W-:Y:S02]  /*0550*/  LEA.HI R78, R77, R2, RZ, 0x1 ;  /* 0x000000024d4e7211 */ /* 0x001fe400078f08ff */
[--C-:B------:R-:W-:Y:S02]  /*0560*/  SHF.R.S32.HI R80, RZ, 0x2, R76.reuse ;  /* 0x00000002ff507819 */ /* 0x100fe4000001144c */
[----:B------:R-:W-:-:S02]  /*0570*/  SHF.R.S32.HI R79, RZ, 0x1f, R76 ;  /* 0x0000001fff4f7819 */ /* 0x000fc4000001144c */
[----:B------:R-:W-:Y:S02]  /*0580*/  SHF.R.S32.HI R83, RZ, 0x7, R81 ;  /* 0x00000007ff537819 */ /* 0x000fe40000011451 */
[----:B------:R-:W-:Y:S01]  /*0590*/  LOP3.LUT R76, R76, 0x7ffffffc, RZ, 0xc0, !PT ;  /* 0x7ffffffc4c4c7812 */ /* 0x000fe200078ec0ff */
[----:B-1----:R-:W-:Y:S01]  /*05a0*/  ULEA UR4, UR5, UR4, 0x18 ;  /* 0x0000000405047291 */ /* 0x002fe2000f8ec03f */
[----:B------:R-:W-:Y:S02]  /*05b0*/  LOP3.LUT R81, R78, 0xfffffe, RZ, 0xc0, !PT ;  /* 0x00fffffe4e517812 */ /* 0x000fe400078ec0ff */
[----:B------:R-:W-:Y:S01]  /*05c0*/  LOP3.LUT R78, R77, 0xffffffe0, RZ, 0xc0, !PT ;  /* 0xffffffe04d4e7812 */ /* 0x000fe200078ec0ff */
[C---:B------:R-:W-:Y:S01]  /*05d0*/  IMAD.IADD R76, R73.reuse, 0x1, -R76 ;  /* 0x00000001494c7824 */ /* 0x040fe200078e0a4c */
[----:B------:R-:W-:Y:S01]  /*05e0*/  SHF.R.S32.HI R77, RZ, 0x1f, R77 ;  /* 0x0000001fff4d7819 */ /* 0x000fe2000001144d */
[----:B------:R-:W-:Y:S01]  /*05f0*/  IMAD.IADD R81, R2, 0x1, -R81 ;  /* 0x0000000102517824 */ /* 0x000fe200078e0a51 */
[C---:B------:R-:W-:Y:S01]  /*0600*/  LEA R75, R73.reuse, UR4, 0x4 ;  /* 0x00000004494b7c11 */ /* 0x040fe2000f8e20ff */
[----:B------:R-:W-:Y:S01]  /*0610*/  IMAD.IADD R78, R73, 0x1, -R78 ;  /* 0x00000001494e7824 */ /* 0x000fe200078e0a4e */
[C---:B------:R-:W-:Y:S01]  /*0620*/  LEA R82, R83.reuse, R76, 0x9 ;  /* 0x0000004c53527211 */ /* 0x040fe200078e48ff */
[----:B------:R-:W-:Y:S01]  /*0630*/  IMAD.SHL.U32 R83, R83, 0x40, RZ ;  /* 0x0000004053537824 */ /* 0x000fe200078e00ff */
[----:B------:R-:W-:Y:S01]  /*0640*/  LEA.HI R77, R77, R2, RZ, 0x2 ;  /* 0x000000024d4d7211 */ /* 0x000fe200078f10ff */
[----:B------:R-:W-:Y:S01]  /*0650*/  ULDC UR5, c[0x0][0x268] ;  /* 0x00009a0000057ab9 */ /* 0x000fe20000000800 */
[----:B------:R-:W-:-:S02]  /*0660*/  LEA.HI R79, R79, R80, RZ, 0x3 ;  /* 0x000000504f4f7211 */ /* 0x000fc400078f18ff */
[----:B------:R-:W-:Y:S02]  /*0670*/  LOP3.LUT R83, R83, 0x40, RZ, 0xc0, !PT ;  /* 0x0000004053537812 */ /* 0x000fe400078ec0ff */
[----:B------:R-:W-:Y:S02]  /*0680*/  LOP3.LUT R77, R77, 0x7fffffc, RZ, 0xc0, !PT ;  /* 0x07fffffc4d4d7812 */ /* 0x000fe400078ec0ff */
[----:B------:R-:W-:Y:S02]  /*0690*/  LOP3.LUT R79, R79, 0xfffffff8, RZ, 0xc0, !PT ;  /* 0xfffffff84f4f7812 */ /* 0x000fe400078ec0ff */
[----:B------:R-:W-:Y:S01]  /*06a0*/  LEA.HI R76, R74, R73, RZ, 0x6 ;  /* 0x000000494a4c7211 */ /* 0x000fe200078f30ff */
[----:B------:R-:W-:Y:S01]  /*06b0*/  IMAD R73, R81, 0x80, R82 ;  /* 0x0000008051497824 */ /* 0x000fe200078e0252 */
[----:B------:R-:W-:Y:S01]  /*06c0*/  IADD3 R74, R80, -R79, RZ ;  /* 0x8000004f504a7210 */ /* 0x000fe20007ffe0ff */
[----:B--2---:R0:W-:Y:S04]  /*06d0*/  STS.128 [R75], R4 ;  /* 0x000000044b007388 */ /* 0x0041e80000000c00 */
[----:B---3--:R1:W-:Y:S04]  /*06e0*/  STS.128 [R75+0x1000], R8 ;  /* 0x001000084b007388 */ /* 0x0083e80000000c00 */
[----:B----4-:R2:W-:Y:S04]  /*06f0*/  STS.128 [R75+0x2000], R12 ;  /* 0x0020000c4b007388 */ /* 0x0105e80000000c00 */
[----:B-----5:R-:W-:Y:S04]  /*0700*/  STS.128 [R75+0x3000], R16 ;  /* 0x003000104b007388 */ /* 0x020fe80000000c00 */
[----:B------:R-:W-:Y:S01]  /*0710*/  STS.128 [R75+0x4000], R20 ;  /* 0x004000144b007388 */ /* 0x000fe20000000c00 */
[----:B0-----:R-:W-:-:S02]  /*0720*/  LEA.HI R4, R78, R78, RZ, 0x1 ;  /* 0x0000004e4e047211 */ /* 0x001fc400078f08ff */
[----:B------:R-:W-:Y:S01]  /*0730*/  SHF.R.S32.HI R5, RZ, 0x1f, R74 ;  /* 0x0000001fff057819 */ /* 0x000fe2000001144a */
[----:B------:R-:W-:Y:S01]  /*0740*/  STS.128 [R75+0x5000], R24 ;  /* 0x005000184b007388 */ /* 0x000fe20000000c00 */
[----:B-1----:R-:W-:Y:S02]  /*0750*/  SHF.L.U32 R8, R78, 0x3, RZ ;  /* 0x000000034e087819 */ /* 0x002fe400000006ff */
[----:B------:R-:W-:Y:S01]  /*0760*/  LEA.HI R5, R5, R74, RZ, 0x2 ;  /* 0x0000004a05057211 */ /* 0x000fe200078f10ff */
[----:B------:R-:W-:Y:S01]  /*0770*/  STS.128 [R75+0x6000], R28 ;  /* 0x0060001c4b007388 */ /* 0x000fe20000000c00 */
[----:B--2---:R-:W-:Y:S01]  /*0780*/  IMAD.SHL.U32 R13, R4, 0x200, RZ ;  /* 0x00000200040d7824 */ /* 0x004fe200078e00ff */
[----:B------:R-:W-:Y:S01]  /*0790*/  LOP3.LUT R12, R83, 0x8, R8, 0xf8, !PT ;  /* 0x00000008530c7812 */ /* 0x000fe200078ef808 */
[----:B------:R-:W-:Y:S01]  /*07a0*/  IMAD.IADD R14, R2, 0x1, -R77 ;  /* 0x00000001020e7824 */ /* 0x000fe200078e0a4d */
[----:B------:R0:W-:Y:S01]  /*07b0*/  STS.128 [R75+0x7000], R32 ;  /* 0x007000204b007388 */ /* 0x0001e20000000c00 */
[----:B------:R-:W-:-:S02]  /*07c0*/  SHF.R.U32.HI R83, RZ, 0x3, R83 ;  /* 0x00000003ff537819 */ /* 0x000fc40000011653 */
[----:B------:R-:W-:Y:S01]  /*07d0*/  LOP3.LUT R13, R13, 0x7ffffc00, RZ, 0xc0, !PT ;  /* 0x7ffffc000d0d7812 */ /* 0x000fe200078ec0ff */
[----:B------:R-:W-:Y:S01]  /*07e0*/  STS.128 [R75+0x8000], R36 ;  /* 0x008000244b007388 */ /* 0x000fe20000000c00 */
[----:B------:R-:W-:Y:S02]  /*07f0*/  LOP3.LUT R83, R12, R83, RZ, 0x3c, !PT ;  /* 0x000000530c537212 */ /* 0x000fe400078e3cff */
[C---:B------:R-:W-:Y:S01]  /*0800*/  SHF.L.U32 R10, R5.reuse, 0x4, RZ ;  /* 0x00000004050a7819 */ /* 0x040fe200000006ff */
[----:B------:R-:W-:Y:S01]  /*0810*/  STS.128 [R75+0x9000], R40 ;  /* 0x009000284b007388 */ /* 0x000fe20000000c00 */
[----:B------:R-:W-:Y:S01]  /*0820*/  IMAD R12, R14, 0x10, R13 ;  /* 0x000000100e0c7824 */ /* 0x000fe200078e020d */
[----:B------:R-:W-:Y:S02]  /*0830*/  LOP3.LUT R5, R5, 0x7fffffc, RZ, 0xc0, !PT ;  /* 0x07fffffc05057812 */ /* 0x000fe400078ec0ff */
[----:B------:R-:W-:Y:S01]  /*0840*/  STS.128 [R75+0xa000], R44 ;  /* 0x00a0002c4b007388 */ /* 0x000fe20000000c00 */
[----:B------:R-:W-:Y:S01]  /*0850*/  SHF.R.U32.HI R11, RZ, 0x3, R76 ;  /* 0x00000003ff0b7819 */ /* 0x000fe2000001164c */
[----:B------:R-:W-:Y:S01]  /*0860*/  IMAD.IADD R12, R12, 0x1, R83 ;  /* 0x000000010c0c7824 */ /* 0x000fe200078e0253 */
[----:B------:R-:W-:Y:S01]  /*0870*/  LOP3.LUT R10, R10, 0x40, RZ, 0xc0, !PT ;  /* 0x000000400a0a7812 */ /* 0x000fe200078ec0ff */
[----:B------:R-:W-:Y:S01]  /*0880*/  STS.128 [R75+0xb000], R48 ;  /* 0x00b000304b007388 */ /* 0x000fe20000000c00 */
[----:B------:R-:W-:-:S02]  /*0890*/  IMAD.IADD R74, R74, 0x1, -R5 ;  /* 0x000000014a4a7824 */ /* 0x000fc400078e0a05 */
[----:B------:R-:W-:Y:S01]  /*08a0*/  LOP3.LUT R11, R10, 0x8, R11, 0xf8, !PT ;  /* 0x000000080a0b7812 */ /* 0x000fe200078ef80b */
[----:B------:R-:W-:Y:S01]  /*08b0*/  STS.128 [R75+0xc000], R52 ;  /* 0x00c000344b007388 */ /* 0x000fe20000000c00 */
[----:B------:R-:W-:Y:S02]  /*08c0*/  SHF.R.U32.HI R10, RZ, 0x3, R10 ;  /* 0x00000003ff0a7819 */ /* 0x000fe4000001160a */
[----:B------:R-:W-:Y:S01]  /*08d0*/  LEA R73, R74, R73, 0x3 ;  /* 0x000000494a497211 */ /* 0x000fe200078e18ff */
[----:B------:R-:W-:Y:S01]  /*08e0*/  STS.128 [R75+0xd000], R56 ;  /* 0x00d000384b007388 */ /* 0x000fe20000000c00 */
[----:B0-----:R-:W-:Y:S02]  /*08f0*/  LOP3.LUT R34, R11, R10, RZ, 0x3c, !PT ;  /* 0x0000000a0b227212 */ /* 0x001fe400078e3cff */
[----:B------:R-:W-:Y:S01]  /*0900*/  CS2R R10, SRZ ;  /* 0x00000000000a7805 */ /* 0x000fe2000001ff00 */
[----:B------:R-:W-:Y:S01]  /*0910*/  STS.128 [R75+0xe000], R60 ;  /* 0x00e0003c4b007388 */ /* 0x000fe20000000c00 */
[--C-:B------:R-:W-:Y:S01]  /*0920*/  @P0 IMAD.MOV.U32 R10, RZ, RZ, R72.reuse ;  /* 0x000000ffff0a0224 */ /* 0x100fe200078e0048 */
[----:B------:R-:W-:-:S02]  /*0930*/  @P0 SHF.R.S32.HI R11, RZ, 0x1f, R72 ;  /* 0x0000001fff0b0819 */ /* 0x000fc40000011448 */
[----:B------:R-:W-:Y:S01]  /*0940*/  STS.128 [R75+0xf000], R64 ;  /* 0x00f000404b007388 */ /* 0x000fe20000000c00 */
[----:B------:R-:W-:Y:S01]  /*0950*/  BAR.SYNC.DEFER_BLOCKING 0x0 ;  /* 0x0000000000007b1d */ /* 0x000fe20000010000 */
[----:B------:R-:W-:-:S04]  /*0960*/  IADD3 R10, P1, R2, R10, RZ ;  /* 0x0000000a020a7210 */ /* 0x000fc80007f3e0ff */
[----:B------:R-:W-:Y:S01]  /*0970*/  LEA.HI.X.SX32 R11, R2, R11, 0x1, P1 ;  /* 0x0000000b020b7211 */ /* 0x000fe200008f0eff */
[----:B------:R-:W0:Y:S04]  /*0980*/  LDS R4, [R71+UR4] ;  /* 0x0000000447047984 */ /* 0x000e280008000800 */
[----:B------:R-:W1:Y:S04]  /*0990*/  LDS R6, [R71+UR4+0x400] ;  /* 0x0004000447067984 */ /* 0x000e680008000800 */
[----:B------:R-:W2:Y:S04]  /*09a0*/  LDS R7, [R71+UR4+0x800] ;  /* 0x0008000447077984 */ /* 0x000ea80008000800 */
[----:B------:R-:W3:Y:S04]  /*09b0*/  LDS R9, [R71+UR4+0xc00] ;  /* 0x000c000447097984 */ /* 0x000ee80008000800 */
[----:B------:R-:W4:Y:S04]  /*09c0*/  LDS R13, [R71+UR4+0x1000] ;  /* 0x00100004470d7984 */ /* 0x000f280008000800 */
[----:B------:R-:W5:Y:S04]  /*09d0*/  LDS R18, [R71+UR4+0x2000] ;  /* 0x0020000447127984 */ /* 0x000f680008000800 */
[----:B------:R-:W5:Y:S04]  /*09e0*/  LDS R19, [R71+UR4+0x2400] ;  /* 0x0024000447137984 */ /* 0x000f680008000800 */
[----:B------:R-:W5:Y:S04]  /*09f0*/  LDS R16, [R71+UR4+0x1800] ;  /* 0x0018000447107984 */ /* 0x000f680008000800 */
[----:B------:R-:W5:Y:S04]  /*0a00*/  LDS R15, [R71+UR4+0x1400] ;  /* 0x00140004470f7984 */ /* 0x000f680008000800 */
[----:B------:R-:W5:Y:S04]  /*0a10*/  LDS R17, [R71+UR4+0x1c00] ;  /* 0x001c000447117984 */ /* 0x000f680008000800 */
[----:B------:R-:W5:Y:S01]  /*0a20*/  LDS R20, [R71+UR4+0x2800] ;  /* 0x0028000447147984 */ /* 0x000f620008000800 */
[----:B0-----:R-:W-:Y:S01]  /*0a30*/  FMUL.FTZ R5, R4, UR5 ;  /* 0x0000000504057c20 */ /* 0x001fe20008410000 */
[----:B------:R-:W-:-:S02]  /*0a40*/  LEA R4, R73, R34, 0x1 ;  /* 0x0000002249047211 */ /* 0x000fc400078e08ff */
[----:B------:R-:W0:Y:S01]  /*0a50*/  LDS R21, [R71+UR4+0x2c00] ;  /* 0x002c000447157984 */ /* 0x000e220008000800 */
[----:B-1----:R-:W-:-:S03]  /*0a60*/  FMUL.FTZ R6, R6, UR5 ;  /* 0x0000000506067c20 */ /* 0x002fc60008410000 */
[----:B------:R-:W1:Y:S01]  /*0a70*/  LDS R26, [R71+UR4+0x4000] ;  /* 0x00400004471a7984 */ /* 0x000e620008000800 */
[----:B--2---:R-:W-:Y:S01]  /*0a80*/  FMUL.FTZ R7, R7, UR5 ;  /* 0x0000000507077c20 */ /* 0x004fe20008410000 */
[----:B------:R-:W-:Y:S02]  /*0a90*/  F2FP.BF16.F32.PACK_AB R5, R6, R5 ;  /* 0x000000050605723e */ /* 0x000fe400000010ff */
[----:B------:R-:W2:Y:S01]  /*0aa0*/  LDS R27, [R71+UR4+0x4400] ;  /* 0x00440004471b7984 */ /* 0x000ea20008000800 */
[----:B---3--:R-:W-:-:S03]  /*0ab0*/  FMUL.FTZ R14, R9, UR5 ;  /* 0x00000005090e7c20 */ /* 0x008fc60008410000 */
[----:B------:R-:W3:Y:S02]  /*0ac0*/  LDS R28, [R71+UR4+0x4800] ;  /* 0x00480004471c7984 */ /* 0x000ee40008000800 */
[----:B------:R-:W-:Y:S01]  /*0ad0*/  F2FP.BF16.F32.PACK_AB R6, R14, R7 ;  /* 0x000000070e06723e */ /* 0x000fe200000010ff */
[----:B----4-:R-:W-:Y:S01]  /*0ae0*/  FMUL.FTZ R7, R13, UR5 ;  /* 0x000000050d077c20 */ /* 0x010fe20008410000 */
[----:B------:R-:W4:Y:S01]  /*0af0*/  LDS R29, [R71+UR4+0x4c00] ;  /* 0x004c0004471d7984 */ /* 0x000f220008000800 */
[----:B-----5:R-:W-:-:S03]  /*0b00*/  FMUL.FTZ R13, R18, UR5 ;  /* 0x00000005120d7c20 */ /* 0x020fc60008410000 */
[----:B------:R-:W5:Y:S01]  /*0b10*/  LDS R31, [R71+UR4+0x5400] ;  /* 0x00540004471f7984 */ /* 0x000f620008000800 */
[----:B------:R-:W-:-:S03]  /*0b20*/  FMUL.FTZ R18, R19, UR5 ;  /* 0x0000000513127c20 */ /* 0x000fc60008410000 */
[----:B------:R-:W5:Y:S01]  /*0b30*/  LDS R22, [R71+UR4+0x3000] ;  /* 0x0030000447167984 */ /* 0x000f620008000800 */
[----:B------:R-:W-:Y:S01]  /*0b40*/  FMUL.FTZ R9, R16, UR5 ;  /* 0x0000000510097c20 */ /* 0x000fe20008410000 */
[----:B------:R-:W-:Y:S02]  /*0b50*/  F2FP.BF16.F32.PACK_AB R13, R18, R13 ;  /* 0x0000000d120d723e */ /* 0x000fe400000010ff */
[----:B------:R-:W5:Y:S01]  /*0b60*/  LDS R23, [R71+UR4+0x3400] ;  /* 0x0034000447177984 */ /* 0x000f620008000800 */
[----:B------:R-:W-:-:S03]  /*0b70*/  FMUL.FTZ R14, R15, UR5 ;  /* 0x000000050f0e7c20 */ /* 0x000fc60008410000 */
[----:B------:R-:W5:Y:S01]  /*0b80*/  LDS R34, [R71+UR4+0x6000] ;  /* 0x0060000447227984 */ /* 0x000f620008000800 */
[----:B------:R-:W-:Y:S01]  /*0b90*/  FMUL.FTZ R16, R17, UR5 ;  /* 0x0000000511107c20 */ /* 0x000fe20008410000 */
[----:B------:R-:W-:Y:S02]  /*0ba0*/  F2FP.BF16.F32.PACK_AB R7, R14, R7 ;  /* 0x000000070e07723e */ /* 0x000fe400000010ff */
[----:B------:R-:W5:Y:S01]  /*0bb0*/  LDS R35, [R71+UR4+0x6400] ;  /* 0x0064000447237984 */ /* 0x000f620008000800 */
[----:B------:R-:W-:Y:S01]  /*0bc0*/  FMUL.FTZ R20, R20, UR5 ;  /* 0x0000000514147c20 */ /* 0x000fe20008410000 */
[----:B------:R-:W-:Y:S02]  /*0bd0*/  F2FP.BF16.F32.PACK_AB R9, R16, R9 ;  /* 0x000000091009723e */ /* 0x000fe400000010ff */
[----:B------:R-:W5:Y:S01]  /*0be0*/  LDS R36, [R71+UR4+0x6800] ;  /* 0x0068000447247984 */ /* 0x000f620008000800 */
[----:B0-----:R-:W-:-:S03]  /*0bf0*/  FMUL.FTZ R21, R21, UR5 ;  /* 0x0000000515157c20 */ /* 0x001fc60008410000 */
[----:B------:R-:W0:Y:S01]  /*0c00*/  LDS R37, [R71+UR4+0x6c00] ;  /* 0x006c000447257984 */ /* 0x000e220008000800 */
[----:B-1----:R-:W-:Y:S01]  /*0c10*/  FMUL.FTZ R17, R26, UR5 ;  /* 0x000000051a117c20 */ /* 0x002fe20008410000 */
[----:B------:R-:W-:Y:S02]  /*0c20*/  F2FP.BF16.F32.PACK_AB R14, R21, R20 ;  /* 0x00000014150e723e */ /* 0x000fe400000010ff */
[----:B------:R-:W1:Y:S01]  /*0c30*/  LDS R24, [R71+UR4+0x3800] ;  /* 0x0038000447187984 */ /* 0x000e620008000800 */
[----:B--2---:R-:W-:-:S03]  /*0c40*/  FMUL.FTZ R18, R27, UR5 ;  /* 0x000000051b127c20 */ /* 0x004fc60008410000 */
[----:B------:R-:W2:Y:S01]  /*0c50*/  LDS R38, [R71+UR4+0x7000] ;  /* 0x0070000447267984 */ /* 0x000ea20008000800 */
[----:B---3--:R-:W-:Y:S01]  /*0c60*/  FMUL.FTZ R28, R28, UR5 ;  /* 0x000000051c1c7c20 */ /* 0x008fe20008410000 */
[----:B------:R-:W-:Y:S02]  /*0c70*/  F2FP.BF16.F32.PACK_AB R17, R18, R17 ;  /* 0x000000111211723e */ /* 0x000fe400000010ff */
[----:B------:R-:W3:Y:S01]  /*0c80*/  LDS R39, [R71+UR4+0x7400] ;  /* 0x0074000447277984 */ /* 0x000ee20008000800 */
[----:B----4-:R-:W-:-:S03]  /*0c90*/  FMUL.FTZ R29, R29, UR5 ;  /* 0x000000051d1d7c20 */ /* 0x010fc60008410000 */
[----:B------:R-:W4:Y:S01]  /*0ca0*/  LDS R30, [R71+UR4+0x5000] ;  /* 0x00500004471e7984 */ /* 0x000f220008000800 */
[----:B-----5:R-:W-:Y:S01]  /*0cb0*/  FMUL.FTZ R20, R31, UR5 ;  /* 0x000000051f147c20 */ /* 0x020fe20008410000 */
[----:B------:R-:W-:Y:S02]  /*0cc0*/  F2FP.BF16.F32.PACK_AB R18, R29, R28 ;  /* 0x0000001c1d12723e */ /* 0x000fe400000010ff */
[----:B------:R-:W5:Y:S01]  /*0cd0*/  LDS R25, [R71+UR4+0x3c00] ;  /* 0x003c000447197984 */ /* 0x000f620008000800 */
[----:B------:R-:W-:-:S03]  /*0ce0*/  FMUL.FTZ R15, R22, UR5 ;  /* 0x00000005160f7c20 */ /* 0x000fc60008410000 */
        /* <DEDUP_REMOVED lines=11> */
[----:B0-----:R-:W-:-:S03]  /*0da0*/  FMUL.FTZ R37, R37, UR5 ;  /* 0x0000000525257c20 */ /* 0x001fc60008410000 */
[----:B------:R-:W0:Y:S01]  /*0db0*/  LDS R31, [R71+UR4+0x8800] ;  /* 0x00880004471f7984 */ /* 0x000e220008000800 */
[----:B-1----:R-:W-:Y:S01]  /*0dc0*/  FMUL.FTZ R16, R24, UR5 ;  /* 0x0000000518107c20 */ /* 0x002fe20008410000 */
[----:B------:R-:W-:Y:S01]  /*0dd0*/  F2FP.BF16.F32.PACK_AB R22, R37, R36 ;  /* 0x000000242516723e */ /* 0x000fe200000010ff */
[----:B--2---:R-:W-:Y:S01]  /*0de0*/  FMUL.FTZ R23, R38, UR5 ;  /* 0x0000000526177c20 */ /* 0x004fe20008410000 */
[----:B------:R-:W1:Y:S01]  /*0df0*/  LDS R36, [R71+UR4+0xb800] ;  /* 0x00b8000447247984 */ /* 0x000e620008000800 */
[----:B---3--:R-:W-:-:S03]  /*0e00*/  FMUL.FTZ R24, R39, UR5 ;  /* 0x0000000527187c20 */ /* 0x008fc60008410000 */
[----:B------:R-:W2:Y:S01]  /*0e10*/  LDS R51, [R71+UR4+0xbc00] ;  /* 0x00bc000447337984 */ /* 0x000ea20008000800 */
[----:B----4-:R-:W-:Y:S01]  /*0e20*/  FMUL.FTZ R19, R30, UR5 ;  /* 0x000000051e137c20 */ /* 0x010fe20008410000 */
[----:B------:R-:W-:Y:S02]  /*0e30*/  F2FP.BF16.F32.PACK_AB R23, R24, R23 ;  /* 0x000000171817723e */ /* 0x000fe400000010ff */
[----:B------:R-:W3:Y:S01]  /*0e40*/  LDS R56, [R71+UR4+0xd400] ;  /* 0x00d4000447387984 */ /* 0x000ee20008000800 */
[----:B-----5:R-:W-:Y:S01]  /*0e50*/  FMUL.FTZ R25, R25, UR5 ;  /* 0x0000000519197c20 */ /* 0x020fe20008410000 */
[----:B------:R-:W-:Y:S02]  /*0e60*/  F2FP.BF16.F32.PACK_AB R19, R20, R19 ;  /* 0x000000131413723e */ /* 0x000fe400000010ff */
[----:B------:R-:W4:Y:S01]  /*0e70*/  LDS R41, [R71+UR4+0x7c00] ;  /* 0x007c000447297984 */ /* 0x000f220008000800 */
[----:B------:R-:W-:Y:S01]  /*0e80*/  FMUL.FTZ R32, R32, UR5 ;  /* 0x0000000520207c20 */ /* 0x000fe20008410000 */
[----:B------:R-:W-:-:S02]  /*0e90*/  F2FP.BF16.F32.PACK_AB R16, R25, R16 ;  /* 0x000000101910723e */ /* 0x000fc400000010ff */
        /* <DEDUP_REMOVED lines=8> */
[----:B------:R-:W-:-:S03]  /*0f20*/  FMUL.FTZ R35, R29, UR5 ;  /* 0x000000051d237c20 */ /* 0x000fc60008410000 */
[----:B------:R-:W5:Y:S01]  /*0f30*/  LDS R45, [R71+UR4+0x9800] ;  /* 0x00980004472d7984 */ /* 0x000f620008000800 */
[----:B0-----:R-:W-:Y:S01]  /*0f40*/  FMUL.FTZ R34, R31, UR5 ;  /* 0x000000051f227c20 */ /* 0x001fe20008410000 */
[----:B------:R-:W-:Y:S02]  /*0f50*/  F2FP.BF16.F32.PACK_AB R30, R35, R30 ;  /* 0x0000001e231e723e */ /* 0x000fe400000010ff */
[----:B------:R-:W0:Y:S01]  /*0f60*/  LDS R46, [R71+UR4+0x9c00] ;  /* 0x009c0004472e7984 */ /* 0x000e220008000800 */
[----:B-1----:R-:W-:-:S03]  /*0f70*/  FMUL.FTZ R36, R36, UR5 ;  /* 0x0000000524247c20 */ /* 0x002fc60008410000 */
[----:B------:R-:W1:Y:S01]  /*0f80*/  LDS R47, [R71+UR4+0xa000] ;  /* 0x00a00004472f7984 */ /* 0x000e620008000800 */
[----:B--2---:R-:W-:-:S03]  /*0f90*/  FMUL.FTZ R51, R51, UR5 ;  /* 0x0000000533337c20 */ /* 0x004fc60008410000 */
[----:B------:R-:W2:Y:S04]  /*0fa0*/  LDS R48, [R71+UR4+0xa400] ;  /* 0x00a4000447307984 */ /* 0x000ea80008000800 */
        /* <DEDUP_REMOVED lines=20> */
[----:B0-----:R-:W-:Y:S01]  /*10f0*/  FMUL.FTZ R46, R46, UR5 ;  /* 0x000000052e2e7c20 */ /* 0x001fe20008410000 */
[----:B------:R-:W-:-:S02]  /*1100*/  LEA R40, R4, UR4, 0x1 ;  /* 0x0000000404287c11 */ /* 0x000fc4000f8e08ff */
[----:B------:R-:W0:Y:S01]  /*1110*/  LDS R57, [R71+UR4+0xd800] ;  /* 0x00d8000447397984 */ /* 0x000e220008000800 */
[----:B-1----:R-:W-:Y:S01]  /*1120*/  FMUL.FTZ R47, R47, UR5 ;  /* 0x000000052f2f7c20 */ /* 0x002fe20008410000 */
[----:B------:R-:W-:Y:S02]  /*1130*/  F2FP.BF16.F32.PACK_AB R45, R46, R45 ;  /* 0x0000002d2e2d723e */ /* 0x000fe400000010ff */
[----:B------:R-:W1:Y:S01]  /*1140*/  LDS R58, [R71+UR4+0xdc00] ;  /* 0x00dc0004473a7984 */ /* 0x000e620008000800 */
[----:B--2---:R-:W-:-:S03]  /*1150*/  FMUL.FTZ R48, R48, UR5 ;  /* 0x0000000530307c20 */ /* 0x004fc60008410000 */
[----:B------:R-:W2:Y:S01]  /*1160*/  LDS R33, [R71+UR4+0xe000] ;  /* 0x00e0000447217984 */ /* 0x000ea20008000800 */
[----:B------:R-:W-:Y:S01]  /*1170*/  FMUL.FTZ R49, R49, UR5 ;  /* 0x0000000531317c20 */ /* 0x000fe20008410000 */
[----:B------:R-:W-:Y:S02]  /*1180*/  F2FP.BF16.F32.PACK_AB R47, R48, R47 ;  /* 0x0000002f302f723e */ /* 0x000fe400000010ff */
[----:B------:R-:W2:Y:S01]  /*1190*/  LDS R32, [R71+UR4+0xe400] ;  /* 0x00e4000447207984 */ /* 0x000ea20008000800 */
[----:B---3--:R-:W-:-:S03]  /*11a0*/  FMUL.FTZ R50, R50, UR5 ;  /* 0x0000000532327c20 */ /* 0x008fc60008410000 */
[----:B------:R-:W3:Y:S01]  /*11b0*/  LDS R27, [R71+UR4+0xe800] ;  /* 0x00e80004471b7984 */ /* 0x000ee20008000800 */
[----:B----4-:R-:W-:Y:S01]  /*11c0*/  FMUL.FTZ R38, R38, UR5 ;  /* 0x0000000526267c20 */ /* 0x010fe20008410000 */
[----:B------:R-:W-:Y:S02]  /*11d0*/  F2FP.BF16.F32.PACK_AB R49, R50, R49 ;  /* 0x000000313231723e */ /* 0x000fe400000010ff */
[----:B------:R-:W4:Y:S01]  /*11e0*/  LDS R26, [R71+UR4+0xec00] ;  /* 0x00ec0004471a7984 */ /* 0x000f220008000800 */
[----:B-----5:R-:W-:-:S03]  /*11f0*/  FMUL.FTZ R39, R39, UR5 ;  /* 0x0000000527277c20 */ /* 0x020fc60008410000 */
        /* <DEDUP_REMOVED lines=10> */
[----:B0-----:R-:W-:Y:S02]  /*12a0*/  FMUL.FTZ R57, R57, UR5 ;  /* 0x0000000539397c20 */ /* 0x001fe40008410000 */
[----:B------:R-:W-:Y:S02]  /*12b0*/  STS [R40+0x10000], R5 ;  /* 0x0100000528007388 */ /* 0x000fe40000000800 */
[----:B------:R-:W-:Y:S01]  /*12c0*/  F2FP.BF16.F32.PACK_AB R54, R55, R54 ;  /* 0x000000363736723e */ /* 0x000fe200000010ff */
[----:B-1----:R-:W-:Y:S01]  /*12d0*/  FMUL.FTZ R58, R58, UR5 ;  /* 0x000000053a3a7c20 */ /* 0x002fe20008410000 */
[----:B------:R-:W-:Y:S01]  /*12e0*/  STS [R40+0x10100], R6 ;  /* 0x0101000628007388 */ /* 0x000fe20000000800 */
[----:B--2---:R-:W-:-:S03]  /*12f0*/  FMUL.FTZ R33, R33, UR5 ;  /* 0x0000000521217c20 */ /* 0x004fc60008410000 */
[----:B------:R-:W-:Y:S01]  /*1300*/  F2FP.BF16.F32.PACK_AB R57, R58, R57 ;  /* 0x000000393a39723e */ /* 0x000fe200000010ff */
[----:B------:R0:W-:Y:S01]  /*1310*/  STS [R40+0x11000], R13 ;  /* 0x0110000d28007388 */ /* 0x0001e20000000800 */
[----:B------:R-:W-:-:S03]  /*1320*/  FMUL.FTZ R32, R32, UR5 ;  /* 0x0000000520207c20 */ /* 0x000fc60008410000 */
[----:B------:R-:W-:Y:S01]  /*1330*/  STS [R40+0x11100], R14 ;  /* 0x0111000e28007388 */ /* 0x000fe20000000800 */
[----:B---3--:R-:W-:Y:S01]  /*1340*/  FMUL.FTZ R27, R27, UR5 ;  /* 0x000000051b1b7c20 */ /* 0x008fe20008410000 */
[----:B------:R-:W-:Y:S02]  /*1350*/  F2FP.BF16.F32.PACK_AB R32, R32, R33 ;  /* 0x000000212020723e */ /* 0x000fe400000010ff */
[----:B------:R-:W-:Y:S01]  /*1360*/  STS [R40+0x10400], R7 ;  /* 0x0104000728007388 */ /* 0x000fe20000000800 */
[----:B----4-:R-:W-:Y:S01]  /*1370*/  FMUL.FTZ R26, R26, UR5 ;  /* 0x000000051a1a7c20 */ /* 0x010fe20008410000 */
[----:B0-----:R-:W-:Y:S02]  /*1380*/  LEA R13, R12, UR4, 0x1 ;  /* 0x000000040c0d7c11 */ /* 0x001fe4000f8e08ff */
[----:B------:R0:W-:Y:S01]  /*1390*/  STS [R40+0x10500], R9 ;  /* 0x0105000928007388 */ /* 0x0001e20000000800 */
[----:B------:R-:W-:Y:S01]  /*13a0*/  UIADD3 UR4, UR4, 0x10000, URZ ;  /* 0x0001000004047890 */ /* 0x000fe2000fffe03f */
[----:B-----5:R-:W-:Y:S01]  /*13b0*/  FMUL.FTZ R25, R25, UR5 ;  /* 0x0000000519197c20 */ /* 0x020fe20008410000 */
[----:B------:R-:W-:Y:S01]  /*13c0*/  F2FP.BF16.F32.PACK_AB R26, R26, R27 ;  /* 0x0000001b1a1a723e */ /* 0x000fe200000010ff */
[----:B------:R-:W-:Y:S01]  /*13d0*/  STS [R40+0x11400], R15 ;  /* 0x0114000f28007388 */ /* 0x000fe20000000800 */
[----:B------:R-:W-:-:S03]  /*13e0*/  FMUL.FTZ R36, R31, UR5 ;  /* 0x000000051f247c20 */ /* 0x000fc60008410000 */
[----:B------:R1:W-:Y:S01]  /*13f0*/  STS [R40+0x11500], R16 ;  /* 0x0115001028007388 */ /* 0x0003e20000000800 */
[----:B------:R-:W-:Y:S01]  /*1400*/  FMUL.FTZ R29, R29, UR5 ;  /* 0x000000051d1d7c20 */ /* 0x000fe20008410000 */
[----:B------:R-:W-:Y:S02]  /*1410*/  F2FP.BF16.F32.PACK_AB R25, R36, R25 ;  /* 0x000000192419723e */ /* 0x000fe400000010ff */
[----:B------:R-:W-:Y:S01]  /*1420*/  STS [R40+0x12000], R17 ;  /* 0x0120001128007388 */ /* 0x000fe20000000800 */
[----:B------:R-:W2:Y:S01]  /*1430*/  LDC.64 R36, c[0x0][0x258] ;  /* 0x00009600ff247b82 */ /* 0x000ea20000000a00 */
[----:B------:R-:W-:Y:S01]  /*1440*/  FMUL.FTZ R28, R28, UR5 ;  /* 0x000000051c1c7c20 */ /* 0x000fe20008410000 */
[----:B------:R-:W-:Y:S01]  /*1450*/  ULDC UR5, c[0x0][0x244] ;  /* 0x0000910000057ab9 */ /* 0x000fe20000000800 */
[----:B------:R-:W-:Y:S01]  /*1460*/  STS [R40+0x12100], R18 ;  /* 0x0121001228007388 */ /* 0x000fe20000000800 */
[----:B0-----:R-:W-:Y:S02]  /*1470*/  SHF.R.S32.HI R9, RZ, 0x1f, R8 ;  /* 0x0000001fff097819 */ /* 0x001fe40000011408 */
[----:B------:R-:W-:Y:S01]  /*1480*/  F2FP.BF16.F32.PACK_AB R28, R29, R28 ;  /* 0x0000001c1d1c723e */ /* 0x000fe200000010ff */
[----:B------:R0:W-:Y:S01]  /*1490*/  STS [R40+0x13000], R21 ;  /* 0x0130001528007388 */ /* 0x0001e20000000800 */
[----:B------:R-:W-:-:S02]  /*14a0*/  ISETP.GE.AND P0, PT, R8, UR5, PT ;  /* 0x0000000508007c0c */ /* 0x000fc4000bf06270 */
[----:B-1----:R-:W-:Y:S01]  /*14b0*/  LEA R16, R12, UR4, 0x1 ;  /* 0x000000040c107c11 */ /* 0x002fe2000f8e08ff */
[----:B------:R-:W-:Y:S04]  /*14c0*/  STS [R40+0x13100], R22 ;  /* 0x0131001628007388 */ /* 0x000fe80000000800 */
[----:B------:R-:W-:Y:S01]  /*14d0*/  STS [R40+0x12400], R19 ;  /* 0x0124001328007388 */ /* 0x000fe20000000800 */
[----:B0-----:R-:W-:Y:S01]  /*14e0*/  VIADDMNMX R21, R3, -R0, 0x40, PT ;  /* 0x0000004003157446 */ /* 0x001fe20003800900 */
[C---:B------:R-:W-:Y:S02]  /*14f0*/  VIADD R0, R2.reuse, 0x8 ;  /* 0x0000000802007836 */ /* 0x040fe40000000000 */
[----:B------:R0:W-:Y:S01]  /*1500*/  STS [R40+0x12500], R20 ;  /* 0x0125001428007388 */ /* 0x0001e20000000800 */
[----:B------:R-:W-:-:S02]  /*1510*/  IADD3 R3, R2, 0x18, RZ ;  /* 0x0000001802037810 */ /* 0x000fc40007ffe0ff */
[-C--:B------:R-:W-:Y:S01]  /*1520*/  ISETP.GE.OR P1, PT, R2, R21.reuse, P0 ;  /* 0x000000150200720c */ /* 0x080fe20000726670 */
[----:B------:R1:W-:Y:S01]  /*1530*/  STS [R40+0x13400], R23 ;  /* 0x0134001728007388 */ /* 0x0003e20000000800 */
[----:B--2---:R-:W-:Y:S01]  /*1540*/  IMAD R14, R36, UR9, RZ ;  /* 0x00000009240e7c24 */ /* 0x004fe2000f8e02ff */
[-C--:B------:R-:W-:Y:S01]  /*1550*/  ISETP.GE.OR P6, PT, R0, R21.reuse, P0 ;  /* 0x000000150000720c */ /* 0x080fe200007c6670 */
[----:B------:R-:W-:Y:S01]  /*1560*/  IMAD.WIDE.U32 R8, R36, UR8, R8 ;  /* 0x0000000824087c25 */ /* 0x000fe2000f8e0008 */
[----:B------:R1:W-:Y:S01]  /*1570*/  STS [R40+0x13500], R24 ;  /* 0x0135001828007388 */ /* 0x0003e20000000800 */
[----:B------:R-:W-:Y:S02]  /*1580*/  ISETP.GE.OR P4, PT, R3, R21, P0 ;  /* 0x000000150300720c */ /* 0x000fe40000786670 */
[----:B------:R-:W-:Y:S01]  /*1590*/  IMAD R15, R37, UR8, R14 ;  /* 0x00000008250f7c24 */ /* 0x000fe2000f8e020e */
[----:B------:R1:W-:Y:S01]  /*15a0*/  STS [R40+0x14000], R30 ;  /* 0x0140001e28007388 */ /* 0x0003e20000000800 */
[C---:B------:R-:W-:Y:S01]  /*15b0*/  VIADD R0, R2.reuse, 0x10 ;  /* 0x0000001002007836 */ /* 0x040fe20000000000 */
[----:B------:R-:W-:Y:S01]  /*15c0*/  ULDC.64 UR8, c[0x0][0x260] ;  /* 0x0000980000087ab9 */ /* 0x000fe20000000a00 */
[----:B------:R-:W-:Y:S01]  /*15d0*/  VIADD R3, R2, 0x28 ;  /* 0x0000002802037836 */ /* 0x000fe20000000000 */
[----:B------:R1:W-:Y:S01]  /*15e0*/  STS [R40+0x14100], R34 ;  /* 0x0141002228007388 */ /* 0x0003e20000000800 */
[----:B------:R-:W-:Y:S01]  /*15f0*/  IADD3 R9, R9, R15, RZ ;  /* 0x0000000f09097210 */ /* 0x000fe20007ffe0ff */
[----:B------:R-:W-:Y:S01]  /*1600*/  IMAD R70, R70, UR8, RZ ;  /* 0x0000000846467c24 */ /* 0x000fe2000f8e02ff */
[-C--:B------:R-:W-:Y:S01]  /*1610*/  ISETP.GE.OR P5, PT, R0, R21.reuse, P0 ;  /* 0x000000150000720c */ /* 0x080fe200007a6670 */
[----:B------:R1:W-:Y:S01]  /*1620*/  STS [R40+0x15000], R47 ;  /* 0x0150002f28007388 */ /* 0x0003e20000000800 */
[----:B------:R-:W-:Y:S01]  /*1630*/  VIADD R0, R2, 0x20 ;  /* 0x0000002002007836 */ /* 0x000fe20000000000 */
[-C--:B------:R-:W-:Y:S01]  /*1640*/  ISETP.GE.OR P2, PT, R3, R21.reuse, P0 ;  /* 0x000000150300720c */ /* 0x080fe20000746670 */
[C---:B------:R-:W-:Y:S01]  /*1650*/  IMAD R3, R69.reuse, UR9, R70 ;  /* 0x0000000945037c24 */ /* 0x040fe2000f8e0246 */
[----:B------:R1:W-:Y:S01]  /*1660*/  STS [R40+0x15100], R49 ;  /* 0x0151003128007388 */ /* 0x0003e20000000800 */
[----:B------:R-:W-:Y:S01]  /*1670*/  IMAD.WIDE.U32 R8, R69, UR8, R8 ;  /* 0x0000000845087c25 */ /* 0x000fe2000f8e0008 */
[----:B------:R-:W-:-:S02]  /*1680*/  ISETP.GE.OR P3, PT, R0, R21, P0 ;  /* 0x000000150000720c */ /* 0x000fc40000766670 */
[----:B------:R1:W-:Y:S01]  /*1690*/  STS [R40+0x14400], R43 ;  /* 0x0144002b28007388 */ /* 0x0003e20000000800 */
[----:B------:R-:W-:Y:S01]  /*16a0*/  IMAD.WIDE R68, R68, 0x40, R10 ;  /* 0x0000004044447825 */ /* 0x000fe200078e020a */
[----:B------:R-:W-:Y:S02]  /*16b0*/  IADD3 R3, R9, R3, RZ ;  /* 0x0000000309037210 */ /* 0x000fe40007ffe0ff */
[----:B------:R1:W-:Y:S01]  /*16c0*/  STS [R40+0x14500], R45 ;  /* 0x0145002d28007388 */ /* 0x0003e20000000800 */
[C---:B------:R-:W-:Y:S02]  /*16d0*/  VIADD R0, R2.reuse, 0x30 ;  /* 0x0000003002007836 */ /* 0x040fe40000000000 */
[----:B0-----:R-:W-:Y:S01]  /*16e0*/  VIADD R20, R2, 0x38 ;  /* 0x0000003802147836 */ /* 0x001fe20000000000 */
[----:B------:R1:W-:Y:S04]  /*16f0*/  STS [R40+0x15400], R38 ;  /* 0x0154002628007388 */ /* 0x0003e80000000800 */
        /* <DEDUP_REMOVED lines=8> */
[----:B------:R1:W-:Y:S01]  /*1780*/  STS [R40+0x17500], R28 ;  /* 0x0175001c28007388 */ /* 0x0003e20000000800 */
[----:B------:R-:W-:Y:S06]  /*1790*/  BAR.SYNC.DEFER_BLOCKING 0x0 ;  /* 0x0000000000007b1d */ /* 0x000fec0000010000 */
[----:B------:R1:W0:Y:S01]  /*17a0*/  LDS.128 R4, [R13+0x10700] ;  /* 0x010700000d047984 */ /* 0x0002220000000c00 */
[----:B------:R-:W-:Y:S05]  /*17b0*/  @P1 BRA `(.L_x_83) ;  /* 0x00000000002c1947 */ /* 0x000fea0003800000 */
[----:B------:R-:W2:Y:S01]  /*17c0*/  LDS.128 R16, [R16] ;  /* 0x0000000010107984 */ /* 0x000ea20000000c00 */
[----:B------:R-:W-:Y:S01]  /*17d0*/  ULDC.64 UR4, c[0x0][0x250] ;  /* 0x0000940000047ab9 */ /* 0x000fe20000000a00 */
[----:B------:R-:W-:Y:S02]  /*17e0*/  IMAD.MOV.U32 R2, RZ, RZ, R8 ;  /* 0x000000ffff027224 */ /* 0x000fe400078e0008 */
[----:B------:R-:W-:Y:S02]  /*17f0*/  IMAD R15, R69, UR4, RZ ;  /* 0x00000004450f7c24 */ /* 0x000fe4000f8e02ff */
[----:B------:R-:W-:-:S04]  /*1800*/  IMAD.WIDE.U32 R10, R68, UR4, R2 ;  /* 0x00000004440a7c25 */ /* 0x000fc8000f8e0002 */
[----:B------:R-:W-:Y:S01]  /*1810*/  IMAD R15, R68, UR5, R15 ;  /* 0x00000005440f7c24 */ /* 0x000fe2000f8e020f */
[----:B------:R-:W-:Y:S02]  /*1820*/  ULDC.64 UR4, c[0x0][0x238] ;  /* 0x00008e0000047ab9 */ /* 0x000fe40000000a00 */
[----:B------:R-:W-:Y:S01]  /*1830*/  LEA R14, P1, R10, UR4, 0x1 ;  /* 0x000000040a0e7c11 */ /* 0x000fe2000f8208ff */
[----:B------:R-:W-:-:S05]  /*1840*/  IMAD.IADD R11, R11, 0x1, R15 ;  /* 0x000000010b0b7824 */ /* 0x000fca00078e020f */
[----:B------:R-:W-:-:S05]  /*1850*/  LEA.HI.X R15, R10, UR5, R11, 0x1, P1 ;  /* 0x000000050a0f7c11 */ /* 0x000fca00088f0c0b */
[----:B--2---:R2:W-:Y:S02]  /*1860*/  STG.E.128 desc[UR6][R14.64], R16 ;  /* 0x000000100e007986 */ /* 0x0045e4000c101d06 */
.L_x_83:
[----:B------:R-:W-:Y:S05]  /*1870*/  BSYNC B0 ;  /* 0x0000000000007941 */ /* 0x000fea0003800000 */
.L_x_82:
[----:B--2---:R2:W3:Y:S01]  /*1880*/  LDS.128 R16, [R13+0x10100] ;  /* 0x010100000d107984 */ /* 0x0044e20000000c00 */
[----:B------:R-:W-:Y:S01]  /*1890*/  BSSY B0, `(.L_x_84) ;  /* 0x0000011000007945 */ /* 0x000fe20003800000 */
[-C--:B------:R-:W-:Y:S02]  /*18a0*/  ISETP.GE.OR P1, PT, R0, R21.reuse, P0 ;  /* 0x000000150000720c */ /* 0x080fe40000726670 */
[----:B------:R-:W-:Y:S01]  /*18b0*/  ISETP.GE.OR P0, PT, R20, R21, P0 ;  /* 0x000000151400720c */ /* 0x000fe20000706670 */
[----:B------:R-:W-:-:S12]  /*18c0*/  @P6 BRA `(.L_x_85) ;  /* 0x0000000000346947 */ /* 0x000fd80003800000 */
[----:B------:R-:W-:Y:S01]  /*18d0*/  IADD3 R15, P6, R68, 0x8, RZ ;  /* 0x00000008440f7810 */ /* 0x000fe20007fde0ff */
        /* <DEDUP_REMOVED lines=8> */
[----:B------:R-:W-:Y:S02]  /*1960*/  LEA R14, P6, R10, UR4, 0x1 ;  /* 0x000000040a0e7c11 */ /* 0x000fe4000f8c08ff */
[----:B------:R-:W-:-:S04]  /*1970*/  IADD3 R11, R11, R15, RZ ;  /* 0x0000000f0b0b7210 */ /* 0x000fc80007ffe0ff */
[----:B------:R-:W-:-:S05]  /*1980*/  LEA.HI.X R15, R10, UR5, R11, 0x1, P6 ;  /* 0x000000050a0f7c11 */ /* 0x000fca000b0f0c0b */
[----:B---3--:R4:W-:Y:S02]  /*1990*/  STG.E.128 desc[UR6][R14.64], R16 ;  /* 0x000000100e007986 */ /* 0x0089e4000c101d06 */
.L_x_85:
[----:B------:R-:W-:Y:S05]  /*19a0*/  BSYNC B0 ;  /* 0x0000000000007941 */ /* 0x000fea0003800000 */
.L_x_84:
[----:B---34-:R3:W4:Y:S01]  /*19b0*/  LDS.128 R16, [R13+0x10200] ;  /* 0x010200000d107984 */ /* 0x0187220000000c00 */
[----:B------:R-:W-:Y:S04]  /*19c0*/  BSSY B0, `(.L_x_86) ;  /* 0x000000f000007945 */ /* 0x000fe80003800000 */
[----:B------:R-:W-:Y:S05]  /*19d0*/  @P5 BRA `(.L_x_87) ;  /* 0x0000000000345947 */ /* 0x000fea0003800000 */
[----:B------:R-:W-:Y:S01]  /*19e0*/  IADD3 R15, P5, R68, 0x10, RZ ;  /* 0x00000010440f7810 */ /* 0x000fe20007fbe0ff */
[----:B------:R-:W-:Y:S01]  /*19f0*/  ULDC.64 UR4, c[0x0][0x250] ;  /* 0x0000940000047ab9 */ /* 0x000fe20000000a00 */
[----:B------:R-:W-:Y:S01]  /*1a00*/  MOV R11, R3 ;  /* 0x00000003000b7202 */ /* 0x000fe20000000f00 */
        /* <DEDUP_REMOVED lines=10> */
.L_x_87:
[----:B------:R-:W-:Y:S05]  /*1ab0*/  BSYNC B0 ;  /* 0x0000000000007941 */ /* 0x000fea0003800000 */
.L_x_86:
[----:B----4-:R4:W0:Y:S01]  /*1ac0*/  LDS.128 R16, [R13+0x10300] ;  /* 0x010300000d107984 */ /* 0x0108220000000c00 */
        /* <DEDUP_REMOVED lines=14> */
[----:B0-----:R0:W-:Y:S02]  /*1bb0*/  STG.E.128 desc[UR6][R14.64], R16 ;  /* 0x000000100e007986 */ /* 0x0011e4000c101d06 */
.L_x_89:
[----:B------:R-:W-:Y:S05]  /*1bc0*/  BSYNC B0 ;  /* 0x0000000000007941 */ /* 0x000fea0003800000 */
.L_x_88:
[----:B0-----:R0:W0:Y:S01]  /*1bd0*/  LDS.128 R16, [R13+0x10400] ;  /* 0x010400000d107984 */ /* 0x0010220000000c00 */
[----:B------:R-:W-:Y:S04]  /*1be0*/  BSSY B0, `(.L_x_90) ;  /* 0x000000f000007945 */ /* 0x000fe80003800000 */
[----:B------:R-:W-:Y:S05]  /*1bf0*/  @P3 BRA `(.L_x_91) ;  /* 0x0000000000343947 */ /* 0x000fea0003800000 */
        /* <DEDUP_REMOVED lines=12> */
[----:B0-----:R0:W-:Y:S02]  /*1cc0*/  STG.E.128 desc[UR6][R14.64], R16 ;  /* 0x000000100e007986 */ /* 0x0011e4000c101d06 */
.L_x_91:
[----:B------:R-:W-:Y:S05]  /*1cd0*/  BSYNC B0 ;  /* 0x0000000000007941 */ /* 0x000fea0003800000 */
.L_x_90:
[----:B0-----:R0:W0:Y:S01]  /*1ce0*/  LDS.128 R16, [R13+0x10500] ;  /* 0x010500000d107984 */ /* 0x0010220000000c00 */
        /* <DEDUP_REMOVED lines=15> */
.L_x_93:
[----:B------:R-:W-:Y:S05]  /*1de0*/  BSYNC B0 ;  /* 0x0000000000007941 */ /* 0x000fea0003800000 */
.L_x_92:
[----:B01234-:R-:W0:Y:S01]  /*1df0*/  LDS.128 R12, [R13+0x10600] ;  /* 0x010600000d0c7984 */ /* 0x01fe220000000c00 */
        /* <DEDUP_REMOVED lines=15> */
.L_x_95:
[----:B------:R-:W-:Y:S05]  /*1ef0*/  BSYNC B0 ;  /* 0x0000000000007941 */ /* 0x000fea0003800000 */
.L_x_94:
[----:B------:R-:W-:Y:S05]  /*1f00*/  @P0 EXIT ;  /* 0x000000000000094d */ /* 0x000fea0003800000 */
[----:B------:R-:W-:Y:S01]  /*1f10*/  IADD3 R9, P0, R68, 0x38, RZ ;  /* 0x0000003844097810 */ /* 0x000fe20007f1e0ff */
[----:B------:R-:W-:Y:S01]  /*1f20*/  ULDC.64 UR4, c[0x0][0x250] ;  /* 0x0000940000047ab9 */ /* 0x000fe20000000a00 */
[----:B------:R-:W-:Y:S02]  /*1f30*/  IMAD.MOV.U32 R2, RZ, RZ, R8 ;  /* 0x000000ffff027224 */ /* 0x000fe400078e0008 */
[----:B------:R-:W-:Y:S02]  /*1f40*/  IADD3.X R68, RZ, R69, RZ, P0, !PT ;  /* 0x00000045ff447210 */ /* 0x000fe400007fe4ff */
[----:B------:R-:W-:-:S04]  /*1f50*/  IMAD.WIDE.U32 R2, R9, UR4, R2 ;  /* 0x0000000409027c25 */ /* 0x000fc8000f8e0002 */
[----:B------:R-:W-:-:S04]  /*1f60*/  IMAD R68, R68, UR4, RZ ;  /* 0x0000000444447c24 */ /* 0x000fc8000f8e02ff */
[----:B------:R-:W-:Y:S01]  /*1f70*/  IMAD R9, R9, UR5, R68 ;  /* 0x0000000509097c24 */ /* 0x000fe2000f8e0244 */
[----:B------:R-:W-:Y:S02]  /*1f80*/  ULDC.64 UR4, c[0x0][0x238] ;  /* 0x00008e0000047ab9 */ /* 0x000fe40000000a00 */
[----:B------:R-:W-:Y:S02]  /*1f90*/  LEA R8, P0, R2, UR4, 0x1 ;  /* 0x0000000402087c11 */ /* 0x000fe4000f8008ff */
[----:B------:R-:W-:-:S04]  /*1fa0*/  IADD3 R3, R3, R9, RZ ;  /* 0x0000000903037210 */ /* 0x000fc80007ffe0ff */
[----:B------:R-:W-:-:S05]  /*1fb0*/  LEA.HI.X R9, R2, UR5, R3, 0x1, P0 ;  /* 0x0000000502097c11 */ /* 0x000fca00080f0c03 */
[----:B------:R-:W-:Y:S01]  /*1fc0*/  STG.E.128 desc[UR6][R8.64], R4 ;  /* 0x0000000408007986 */ /* 0x000fe2000c101d06 */
[----:B------:R-:W-:Y:S05]  /*1fd0*/  EXIT ;  /* 0x000000000000794d */ /* 0x000fea0003800000 */
.L_x_96:
        /* <DEDUP_REMOVED lines=10> */
.L_x_153:


//--------------------- .text._ZN7cutlass13device_kernelIN5flash19enable_sm80_to_sm89INS1_16FlashAttnBwdSm80INS1_25CollectiveMainloopBwdSm80ILi1ELi1EN4cute5tupleIJNS5_1CILi64EEES8_NS7_ILi256EEEEEENS_10bfloat16_tEfNS_4arch4Sm80ELb1ELb0ELb0ELb1ELb0ELb0ELb0ELb0ELi2ELi4ELi2ELi2ELb0EEENS1_24CollectiveEpilogueBwdGQAISA_fSD_Li256ELb1ELb0EEENS1_25SingleTileBwdLPTSchedulerILb1ELi64ELb0EEEEEEEEEvNT_6ParamsE --------------------------
	.section	.text._ZN7cutlass13device_kernelIN5flash19enable_sm80_to_sm89INS1_16FlashAttnBwdSm80INS1_25CollectiveMainloopBwdSm80ILi1ELi1EN4cute5tupleIJNS5_1CILi64EEES8_NS7_ILi256EEEEEENS_10bfloat16_tEfNS_4arch4Sm80ELb1ELb0ELb0ELb1ELb0ELb0ELb0ELb0ELi2ELi4ELi2ELi2ELb0EEENS1_24CollectiveEpilogueBwdGQAISA_fSD_Li256ELb1ELb0EEENS1_25SingleTileBwdLPTSchedulerILb1ELi64ELb0EEEEEEEEEvNT_6ParamsE,"ax",@progbits
	.align	128
.text._ZN7cutlass13device_kernelIN5flash19enable_sm80_to_sm89INS1_16FlashAttnBwdSm80INS1_25CollectiveMainloopBwdSm80ILi1ELi1EN4cute5tupleIJNS5_1CILi64EEES8_NS7_ILi256EEEEEENS_10bfloat16_tEfNS_4arch4Sm80ELb1ELb0ELb0ELb1ELb0ELb0ELb0ELb0ELi2ELi4ELi2ELi2ELb0EEENS1_24CollectiveEpilogueBwdGQAISA_fSD_Li256ELb1ELb0EEENS1_25SingleTileBwdLPTSchedulerILb1ELi64ELb0EEEEEEEEEvNT_6ParamsE:
        .type           _ZN7cutlass13device_kernelIN5flash19enable_sm80_to_sm89INS1_16FlashAttnBwdSm80INS1_25CollectiveMainloopBwdSm80ILi1ELi1EN4cute5tupleIJNS5_1CILi64EEES8_NS7_ILi256EEEEEENS_10bfloat16_tEfNS_4arch4Sm80ELb1ELb0ELb0ELb1ELb0ELb0ELb0ELb0ELi2ELi4ELi2ELi2ELb0EEENS1_24CollectiveEpilogueBwdGQAISA_fSD_Li256ELb1ELb0EEENS1_25SingleTileBwdLPTSchedulerILb1ELi64ELb0EEEEEEEEEvNT_6ParamsE,@function
        .size           _ZN7cutlass13device_kernelIN5flash19enable_sm80_to_sm89INS1_16FlashAttnBwdSm80INS1_25CollectiveMainloopBwdSm80ILi1ELi1EN4cute5tupleIJNS5_1CILi64EEES8_NS7_ILi256EEEEEENS_10bfloat16_tEfNS_4arch4Sm80ELb1ELb0ELb0ELb1ELb0ELb0ELb0ELb0ELi2ELi4ELi2ELi2ELb0EEENS1_24CollectiveEpilogueBwdGQAISA_fSD_Li256ELb1ELb0EEENS1_25SingleTileBwdLPTSchedulerILb1ELi64ELb0EEEEEEEEEvNT_6ParamsE,(.L_x_154 - _ZN7cutlass13device_kernelIN5flash19enable_sm80_to_sm89INS1_16FlashAttnBwdSm80INS1_25CollectiveMainloopBwdSm80ILi1ELi1EN4cute5tupleIJNS5_1CILi64EEES8_NS7_ILi256EEEEEENS_10bfloat16_tEfNS_4arch4Sm80ELb1ELb0ELb0ELb1ELb0ELb0ELb0ELb0ELi2ELi4ELi2ELi2ELb0EEENS1_24CollectiveEpilogueBwdGQAISA_fSD_Li256ELb1ELb0EEENS1_25SingleTileBwdLPTSchedulerILb1ELi64ELb0EEEEEEEEEvNT_6ParamsE)
        .other          _ZN7cutlass13device_kernelIN5flash19enable_sm80_to_sm89INS1_16FlashAttnBwdSm80INS1_25CollectiveMainloopBwdSm80ILi1ELi1EN4cute5tupleIJNS5_1CILi64EEES8_NS7_ILi256EEEEEENS_10bfloat16_tEfNS_4arch4Sm80ELb1ELb0ELb0ELb1ELb0ELb0ELb0ELb0ELi2ELi4ELi2ELi2ELb0EEENS1_24CollectiveEpilogueBwdGQAISA_fSD_Li256ELb1ELb0EEENS1_25SingleTileBwdLPTSchedulerILb1ELi64ELb0EEEEEEEEEvNT_6ParamsE,@"STO_CUDA_ENTRY STV_DEFAULT"
_ZN7cutlass13device_kernelIN5flash19enable_sm80_to_sm89INS1_16FlashAttnBwdSm80INS1_25CollectiveMainloopBwdSm80ILi1ELi1EN4cute5tupleIJNS5_1CILi64EEES8_NS7_ILi256EEEEEENS_10bfloat16_tEfNS_4arch4Sm80ELb1ELb0ELb0ELb1ELb0ELb0ELb0ELb0ELi2ELi4ELi2ELi2ELb0EEENS1_24CollectiveEpilogueBwdGQAISA_fSD_Li256ELb1ELb0EEENS1_25SingleTileBwdLPTSchedulerILb1ELi64ELb0EEEEEEEEEvNT_6ParamsE:
[----:B------:R-:W-:Y:S01]  /*0000*/  LDC R1, c[0x0][0x28] ;  /* 0x00000a00ff017b82 */ /* 0x000fe20000000800 */
[----:B------:R-:W-:Y:S05]  /*0010*/  EXIT ;  /* 0x000000000000794d */ /* 0x000fea0003800000 */
.L_x_97:
        /* <DEDUP_REMOVED lines=14> */
.L_x_154:


//--------------------- .text._ZN7cutlass13device_kernelIN5flash22FlashAttnBwdPreprocessIN4cute5tupleIJNS3_1CILi64EEENS5_ILi256EEEEEENS_10bfloat16_tEfNS_4arch4Sm80ELb1ELb1EEEEEvNT_6ParamsE --------------------------
	.section	.text._ZN7cutlass13device_kernelIN5flash22FlashAttnBwdPreprocessIN4cute5tupleIJNS3_1CILi64EEENS5_ILi256EEEEEENS_10bfloat16_tEfNS_4arch4Sm80ELb1ELb1EEEEEvNT_6ParamsE,"ax",@progbits
	.align	128
.text._ZN7cutlass13device_kernelIN5flash22FlashAttnBwdPreprocessIN4cute5tupleIJNS3_1CILi64EEENS5_ILi256EEEEEENS_10bfloat16_tEfNS_4arch4Sm80ELb1ELb1EEEEEvNT_6ParamsE:
        .type           _ZN7cutlass13device_kernelIN5flash22FlashAttnBwdPreprocessIN4cute5tupleIJNS3_1CILi64EEENS5_ILi256EEEEEENS_10bfloat16_tEfNS_4arch4Sm80ELb1ELb1EEEEEvNT_6ParamsE,@function
        .size           _ZN7cutlass13device_kernelIN5flash22FlashAttnBwdPreprocessIN4cute5tupleIJNS3_1CILi64EEENS5_ILi256EEEEEENS_10bfloat16_tEfNS_4arch4Sm80ELb1ELb1EEEEEvNT_6ParamsE,(.L_x_155 - _ZN7cutlass13device_kernelIN5flash22FlashAttnBwdPreprocessIN4cute5tupleIJNS3_1CILi64EEENS5_ILi256EEEEEENS_10bfloat16_tEfNS_4arch4Sm80ELb1ELb1EEEEEvNT_6ParamsE)
        .other          _ZN7cutlass13device_kernelIN5flash22FlashAttnBwdPreprocessIN4cute5tupleIJNS3_1CILi64EEENS5_ILi256EEEEEENS_10bfloat16_tEfNS_4arch4Sm80ELb1ELb1EEEEEvNT_6ParamsE,@"STO_CUDA_ENTRY STV_DEFAULT"
_ZN7cutlass13device_kernelIN5flash22FlashAttnBwdPreprocessIN4cute5tupleIJNS3_1CILi64EEENS5_ILi256EEEEEENS_10bfloat16_tEfNS_4arch4Sm80ELb1ELb1EEEEEvNT_6ParamsE:
[----:B------:R-:W-:Y:S08]  /*0000*/  LDC R1, c[0x0][0x28] ;  /* 0x00000a00ff017b82 */ /* 0x000ff00000000800 */
[----:B------:R-:W0:Y:S01]  /*0010*/  S2UR UR12, SR_CTAID.Z ;  /* 0x00000000000c79c3 */ /* 0x000e220000002700 */
[----:B------:R-:W-:Y:S01]  /*0020*/  ULDC.64 UR18, c[0x0][0x2f0] ;  /* 0x0000bc0000127ab9 */ /* 0x000fe20000000a00 */
[----:B------:R-:W-:Y:S01]  /*0030*/  ULDC.64 UR4, c[0x0][0x2f0] ;  /* 0x0000bc0000047ab9 */ /* 0x000fe20000000a00 */
[----:B------:R-:W-:Y:S01]  /*0040*/  UISETP.NE.U32.AND UP0, UPT, UR18, URZ, UPT ;  /* 0x0000003f1200728c */ /* 0x000fe2000bf05070 */
[----:B------:R-:W-:Y:S01]  /*0050*/  ULDC.64 UR6, c[0x0][0x2f8] ;  /* 0x0000be0000067ab9 */ /* 0x000fe20000000a00 */
[----:B------:R-:W-:-:S02]  /*0060*/  ULDC.64 UR10, c[0x0][0x208] ;  /* 0x00008200000a7ab9 */ /* 0x000fc40000000a00 */
[----:B------:R-:W-:Y:S02]  /*0070*/  UISETP.NE.AND.EX UP0, UPT, UR19, URZ, UPT, UP0 ;  /* 0x0000003f1300728c */ /* 0x000fe4000bf05300 */
[----:B------:R-:W-:-:S04]  /*0080*/  UISETP.NE.U32.AND UP1, UPT, UR6, URZ, UPT ;  /* 0x0000003f0600728c */ /* 0x000fc8000bf25070 */
[----:B------:R-:W-:Y:S01]  /*0090*/  PLOP3.LUT P0, PT, PT, PT, UP0, 0x80, 0x0 ;  /* 0x000000000000781c */ /* 0x000fe20003f0f008 */
[----:B------:R-:W-:Y:S02]  /*00a0*/  UISETP.NE.AND.EX UP1, UPT, UR7, URZ, UPT, UP1 ;  /* 0x0000003f0700728c */ /* 0x000fe4000bf25310 */
[----:B0-----:R-:W-:-:S06]  /*00b0*/  UIMAD.WIDE UR4, UR12, 0x4, UR4 ;  /* 0x000000040c0478a5 */ /* 0x001fcc000f8e0204 */
[----:B------:R-:W-:Y:S02]  /*00c0*/  IMAD.U32 R2, RZ, RZ, UR4 ;  /* 0x00000004ff027e24 */ /* 0x000fe4000f8e00ff */
[----:B------:R-:W-:Y:S01]  /*00d0*/  IMAD.U32 R3, RZ, RZ, UR5 ;  /* 0x00000005ff037e24 */ /* 0x000fe2000f8e00ff */
[----:B------:R-:W-:-:S04]  /*00e0*/  @UP1 ULDC.64 UR4, c[0x0][0x2f8] ;  /* 0x0000be0000041ab9 */ /* 0x000fc80000000a00 */
[----:B------:R-:W2:Y:S01]  /*00f0*/  @P0 LDG.E R0, desc[UR10][R2.64] ;  /* 0x0000000a02000981 */ /* 0x000ea2000c1e1900 */
[----:B------:R-:W-:Y:S01]  /*0100*/  PLOP3.LUT P1, PT, PT, PT, UP1, 0x80, 0x0 ;  /* 0x000000000000781c */ /* 0x000fe20003f2f018 */
[----:B------:R-:W-:-:S06]  /*0110*/  @UP1 UIMAD.WIDE UR4, UR12, 0x4, UR4 ;  /* 0x000000040c0418a5 */ /* 0x000fcc000f8e0204 */
[----:B------:R-:W-:Y:S01]  /*0120*/  IMAD.U32 R4, RZ, RZ, UR4 ;  /* 0x00000004ff047e24 */ /* 0x000fe2000f8e00ff */
[----:B------:R-:W-:-:S05]  /*0130*/  MOV R5, UR5 ;  /* 0x0000000500057c02 */ /* 0x000fca0008000f00 */
[----:B------:R-:W3:Y:S01]  /*0140*/  @P1 LDG.E R4, desc[UR10][R4.64] ;  /* 0x0000000a04041981 */ /* 0x000ee2000c1e1900 */
[----:B------:R-:W0:Y:S01]  /*0150*/  S2UR UR13, SR_CTAID.X ;  /* 0x00000000000d79c3 */ /* 0x000e220000002500 */
[----:B------:R-:W-:Y:S01]  /*0160*/  ULDC UR8, c[0x0][0x218] ;  /* 0x0000860000087ab9 */ /* 0x000fe20000000800 */
[----:B------:R-:W-:Y:S01]  /*0170*/  UMOV UR6, URZ ;  /* 0x0000003f00067c82 */ /* 0x000fe20008000000 */
[----:B------:R-:W1:Y:S01]  /*0180*/  S2R R7, SR_TID.X ;  /* 0x0000000000077919 */ /* 0x000e620000002100 */
[----:B------:R-:W-:-:S04]  /*0190*/  UMOV UR7, URZ ;  /* 0x0000003f00077c82 */ /* 0x000fc80008000000 */
[----:B------:R-:W4:Y:S01]  /*01a0*/  S2UR UR16, SR_CTAID.Y ;  /* 0x00000000001079c3 */ /* 0x000f220000002600 */
[----:B0-----:R-:W-:Y:S01]  /*01b0*/  USHF.L.U32 UR15, UR13, 0x6, URZ ;  /* 0x000000060d0f7899 */ /* 0x001fe2000800063f */
[----:B--2---:R-:W-:-:S13]  /*01c0*/  @P0 R2UR UR9, R0 ;  /* 0x00000000000902ca */ /* 0x004fda00000e0000 */
[----:B------:R-:W-:Y:S01]  /*01d0*/  @UP0 ULEA UR4, UR12, UR9, 0x6 ;  /* 0x000000090c040291 */ /* 0x000fe2000f8e303f */
[----:B---3--:R-:W-:Y:S01]  /*01e0*/  @P1 R2UR UR8, R4 ;  /* 0x00000000040812ca */ /* 0x008fe200000e0000 */
[----:B------:R-:W-:Y:S02]  /*01f0*/  @UP0 USHF.R.S32.HI UR14, URZ, 0x1f, UR9 ;  /* 0x0000001f3f0e0899 */ /* 0x000fe40008011409 */
[----:B------:R-:W-:Y:S01]  /*0200*/  @UP0 USHF.R.S32.HI UR5, URZ, 0x1f, UR4 ;  /* 0x0000001f3f050899 */ /* 0x000fe20008011404 */
[----:B------:R-:W-:-:S03]  /*0210*/  @UP0 UMOV UR6, UR9 ;  /* 0x0000000900060c82 */ /* 0x000fc60008000000 */
[----:B------:R-:W-:Y:S01]  /*0220*/  @UP0 ULEA.HI UR5, UR5, UR4, URZ, 0x6 ;  /* 0x0000000405050291 */ /* 0x000fe2000f8f303f */
[----:B------:R-:W-:Y:S02]  /*0230*/  @UP0 UMOV UR7, UR14 ;  /* 0x0000000e00070c82 */ /* 0x000fe40008000000 */
[----:B------:R-:W-:Y:S01]  /*0240*/  UMOV UR4, URZ ;  /* 0x0000003f00047c82 */ /* 0x000fe20008000000 */
[----:B------:R-:W-:Y:S01]  /*0250*/  @UP0 ULOP3.LUT UR4, UR5, 0xffffffc0, URZ, 0xc0, !UPT ;  /* 0xffffffc005040892 */ /* 0x000fe2000f8ec03f */
[----:B-1--4-:R-:W-:Y:S11]  /*0260*/  @P1 BRA `(.L_x_98) ;  /* 0x0000000000181947 */ /* 0x012ff60003800000 */
[----:B------:R-:W-:Y:S05]  /*0270*/  @!P0 BRA `(.L_x_98) ;  /* 0x0000000000148947 */ /* 0x000fea0003800000 */
[----:B------:R-:W2:Y:S04]  /*0280*/  LDG.E R4, desc[UR10][R2.64] ;  /* 0x0000000a02047981 */ /* 0x000ea8000c1e1900 */
[----:B------:R-:W3:Y:S01]  /*0290*/  LDG.E R0, desc[UR10][R2.64+0x4] ;  /* 0x0000040a02007981 */ /* 0x000ee2000c1e1900 */
[----:B--2---:R-:W-:Y:S02]  /*02a0*/  R2UR UR5, R4 ;  /* 0x00000000040572ca */ /* 0x004fe400000e0000 */
[----:B---3--:R-:W-:-:S13]  /*02b0*/  R2UR UR8, R0 ;  /* 0x00000000000872ca */ /* 0x008fda00000e0000 */
[----:B------:R-:W-:-:S12]  /*02c0*/  UIADD3 UR8, -UR5, UR8, URZ ;  /* 0x0000000805087290 */ /* 0x000fd8000fffe13f */
.L_x_98:
[----:B------:R-:W-:Y:S01]  /*02d0*/  UISETP.NE.U32.AND UP0, UPT, UR18, URZ, UPT ;  /* 0x0000003f1200728c */ /* 0x000fe2000bf05070 */
[----:B------:R-:W-:-:S03]  /*02e0*/  IMAD.U32 R0, RZ, RZ, UR15 ;  /* 0x0000000fff007e24 */ /* 0x000fc6000f8e00ff */
[----:B------:R-:W-:Y:S02]  /*02f0*/  UISETP.NE.AND.EX UP0, UPT, UR19, URZ, UPT, UP0 ;  /* 0x0000003f1300728c */ /* 0x000fe4000bf05300 */
[----:B------:R-:W-:-:S04]  /*0300*/  ISETP.GE.AND P1, PT, R0, UR8, PT ;  /* 0x0000000800007c0c */ /* 0x000fc8000bf26270 */
[----:B------:R-:W-:-:S13]  /*0310*/  PLOP3.LUT P0, PT, PT, PT, UP0, 0x80, 0x0 ;  /* 0x000000000000781c */ /* 0x000fda0003f0f008 */
[----:B------:R-:W-:Y:S05]  /*0320*/  @P0 EXIT P1 ;  /* 0x000000000000094d */ /* 0x000fea0000800000 */
[----:B------:R-:W-:Y:S01]  /*0330*/  UIADD3 UR20, -UR15, UR8, URZ ;  /* 0x000000080f147290 */ /* 0x000fe2000fffe13f */
[----:B------:R-:W-:Y:S01]  /*0340*/  SHF.R.S32.HI R40, RZ, 0x1f, R7 ;  /* 0x0000001fff287819 */ /* 0x000fe20000011407 */
[----:B------:R-:W-:Y:S01]  /*0350*/  USHF.R.S32.HI UR5, URZ, 0x1f, UR12 ;  /* 0x0000001f3f057899 */ /* 0x000fe2000801140c */
[----:B------:R-:W-:Y:S01]  /*0360*/  BSSY B0, `(.L_x_99) ;  /* 0x0000025000007945 */ /* 0x000fe20003800000 */
[----:B------:R-:W-:Y:S01]  /*0370*/  USHF.R.S32.HI UR14, URZ, 0x1f, UR16 ;  /* 0x0000001f3f0e7899 */ /* 0x000fe20008011410 */
[----:B------:R-:W-:Y:S01]  /*0380*/  LEA.HI R40, R40, R7, RZ, 0x4 ;  /* 0x0000000728287211 */ /* 0x000fe200078f20ff */
[----:B------:R-:W-:Y:S01]  /*0390*/  USEL UR17, UR12, URZ, !UP0 ;  /* 0x0000003f0c117287 */ /* 0x000fe2000c000000 */
[C---:B------:R-:W-:Y:S01]  /*03a0*/  ISETP.GE.AND P0, PT, R7.reuse, UR20, PT ;  /* 0x0000001407007c0c */ /* 0x040fe2000bf06270 */
[----:B------:R-:W-:Y:S01]  /*03b0*/  USEL UR5, UR5, URZ, !UP0 ;  /* 0x0000003f05057287 */ /* 0x000fe2000c000000 */
[----:B------:R-:W-:Y:S01]  /*03c0*/  SHF.R.S32.HI R0, RZ, 0x4, R40 ;  /* 0x00000004ff007819 */ /* 0x000fe20000011428 */
[----:B------:R-:W-:Y:S01]  /*03d0*/  IMAD.MOV.U32 R67, RZ, RZ, 0x7f800000 ;  /* 0x7f800000ff437424 */ /* 0x000fe200078e00ff */
[----:B------:R-:W-:Y:S01]  /*03e0*/  ISETP.GT.OR P0, PT, R7, 0x3f, P0 ;  /* 0x0000003f0700780c */ /* 0x000fe20000704670 */
[----:B------:R-:W-:Y:S01]  /*03f0*/  IMAD.U32 R11, RZ, RZ, UR13 ;  /* 0x0000000dff0b7e24 */ /* 0x000fe2000f8e00ff */
[----:B------:R-:W-:-:S02]  /*0400*/  LOP3.LUT R66, R40, 0xfffffff0, RZ, 0xc0, !PT ;  /* 0xfffffff028427812 */ /* 0x000fc400078ec0ff */
[----:B------:R-:W-:Y:S02]  /*0410*/  SHF.R.S32.HI R2, RZ, 0x1f, R0 ;  /* 0x0000001fff027819 */ /* 0x000fe40000011400 */
[----:B------:R-:W-:Y:S02]  /*0420*/  IADD3 R74, P1, R0, UR6, RZ ;  /* 0x00000006004a7c10 */ /* 0x000fe4000ff3e0ff */
[----:B------:R-:W-:Y:S02]  /*0430*/  IADD3 R66, -R66, R7, RZ ;  /* 0x0000000742427210 */ /* 0x000fe40007ffe1ff */
[----:B------:R-:W-:-:S03]  /*0440*/  IADD3.X R75, R2, UR7, RZ, P1, !PT ;  /* 0x00000007024b7c10 */ /* 0x000fc60008ffe4ff */
[----:B------:R-:W-:Y:S06]  /*0450*/  @P0 BRA `(.L_x_100) ;  /* 0x0000000000540947 */ /* 0x000fec0003800000 */
[----:B------:R-:W0:Y:S01]  /*0460*/  LDC.64 R8, c[0x0][0x290] ;  /* 0x0000a400ff087b82 */ /* 0x000e220000000a00 */
[----:B------:R-:W-:Y:S02]  /*0470*/  USHF.R.S32.HI UR9, URZ, 0x1f, UR15 ;  /* 0x0000001f3f097899 */ /* 0x000fe4000801140f */
[----:B------:R-:W-:Y:S01]  /*0480*/  IMAD.U32 R2, RZ, RZ, UR15 ;  /* 0x0000000fff027e24 */ /* 0x000fe2000f8e00ff */
[----:B------:R-:W-:-:S04]  /*0490*/  ULDC.64 UR18, c[0x0][0x298] ;  /* 0x0000a60000127ab9 */ /* 0x000fc80000000a00 */
[--C-:B------:R-:W-:Y:S01]  /*04a0*/  IADD3 R2, P0, P1, R2, UR6, R7.reuse ;  /* 0x0000000602027c10 */ /* 0x100fe2000f91e007 */
[----:B------:R-:W-:Y:S01]  /*04b0*/  IMAD.U32 R6, RZ, RZ, UR9 ;  /* 0x00000009ff067e24 */ /* 0x000fe2000f8e00ff */
[----:B------:R-:W-:Y:S01]  /*04c0*/  SHF.R.S32.HI R7, RZ, 0x1f, R7 ;  /* 0x0000001fff077819 */ /* 0x000fe20000011407 */
[----:B------:R-:W-:-:S03]  /*04d0*/  UIMAD UR9, UR5, UR18, URZ ;  /* 0x00000012050972a4 */ /* 0x000fc6000f8e023f */
[----:B------:R-:W-:Y:S01]  /*04e0*/  IADD3.X R3, R6, UR7, R7, P0, P1 ;  /* 0x0000000706037c10 */ /* 0x000fe200087e2407 */
[----:B------:R-:W-:Y:S01]  /*04f0*/  UIMAD UR9, UR17, UR19, UR9 ;  /* 0x00000013110972a4 */ /* 0x000fe2000f8e0209 */
[C---:B0-----:R-:W-:Y:S02]  /*0500*/  IMAD R4, R8.reuse, UR14, RZ ;  /* 0x0000000e08047c24 */ /* 0x041fe4000f8e02ff */
[----:B------:R-:W-:-:S04]  /*0510*/  IMAD.WIDE.U32 R2, R8, UR16, R2 ;  /* 0x0000001008027c25 */ /* 0x000fc8000f8e0002 */
[----:B------:R-:W-:-:S04]  /*0520*/  IMAD R5, R9, UR16, R4 ;  /* 0x0000001009057c24 */ /* 0x000fc8000f8e0204 */
[----:B------:R-:W-:Y:S01]  /*0530*/  IMAD.IADD R3, R3, 0x1, R5 ;  /* 0x0000000103037824 */ /* 0x000fe200078e0205 */
[----:B------:R-:W-:Y:S01]  /*0540*/  MOV R5, UR18 ;  /* 0x0000001200057c02 */ /* 0x000fe20008000f00 */
[----:B------:R-:W-:-:S04]  /*0550*/  ULDC.64 UR18, c[0x0][0x288] ;  /* 0x0000a20000127ab9 */ /* 0x000fc80000000a00 */
[----:B------:R-:W-:-:S04]  /*0560*/  IMAD.WIDE.U32 R2, R5, UR17, R2 ;  /* 0x0000001105027c25 */ /* 0x000fc8000f8e0002 */
[----:B------:R-:W-:Y:S01]  /*0570*/  VIADD R3, R3, UR9 ;  /* 0x0000000903037c36 */ /* 0x000fe20008000000 */
[----:B------:R-:W-:-:S04]  /*0580*/  LEA R4, P0, R2, UR18, 0x2 ;  /* 0x0000001202047c11 */ /* 0x000fc8000f8010ff */
[----:B------:R-:W-:-:S05]  /*0590*/  LEA.HI.X R5, R2, UR19, R3, 0x2, P0 ;  /* 0x0000001302057c11 */ /* 0x000fca00080f1403 */
[----:B------:R0:W5:Y:S04]  /*05a0*/  LDG.E R67, desc[UR10][R4.64] ;  /* 0x0000000a04437981 */ /* 0x000168000c1e1900 */
.L_x_100:
[----:B------:R-:W-:Y:S05]  /*05b0*/  BSYNC B0 ;  /* 0x0000000000007941 */ /* 0x000fea0003800000 */
.L_x_99:
[----:B------:R-:W-:Y:S01]  /*05c0*/  ISETP.GE.AND P1, PT, R0, UR20, PT ;  /* 0x0000001400007c0c */ /* 0x000fe2000bf26270 */
[----:B------:R-:W-:Y:S01]  /*05d0*/  BSSY B0, `(.L_x_101) ;  /* 0x0000022000007945 */ /* 0x000fe20003800000 */
[----:B------:R-:W-:Y:S01]  /*05e0*/  IMAD.WIDE R74, R11, 0x40, R74 ;  /* 0x000000400b4a7825 */ /* 0x000fe200078e024a */
[----:B0-----:R-:W-:Y:S02]  /*05f0*/  CS2R R4, SRZ ;  /* 0x0000000000047805 */ /* 0x001fe4000001ff00 */
[----:B------:R-:W-:Y:S02]  /*0600*/  CS2R R6, SRZ ;  /* 0x0000000000067805 */ /* 0x000fe4000001ff00 */
[----:B------:R-:W-:Y:S02]  /*0610*/  CS2R R28, SRZ ;  /* 0x00000000001c7805 */ /* 0x000fe4000001ff00 */
[----:B------:R-:W-:-:S04]  /*0620*/  CS2R R30, SRZ ;  /* 0x00000000001e7805 */ /* 0x000fc8000001ff00 */
[----:B------:R-:W-:Y:S05]  /*0630*/  @P1 BRA `(.L_x_102) ;  /* 0x00000000006c1947 */ /* 0x000fea0003800000 */
[----:B------:R-:W0:Y:S01]  /*0640*/  LDC.64 R10, c[0x0][0x230] ;  /* 0x00008c00ff0a7b82 */ /* 0x000e220000000a00 */
[----:B------:R-:W-:Y:S01]  /*0650*/  IMAD.SHL.U32 R8, R66, 0x8, RZ ;  /* 0x0000000842087824 */ /* 0x000fe200078e00ff */
[----:B------:R-:W-:Y:S02]  /*0660*/  ULDC.64 UR18, c[0x0][0x238] ;  /* 0x00008e0000127ab9 */ /* 0x000fe40000000a00 */
[----:B------:R-:W-:Y:S02]  /*0670*/  UIMAD UR6, UR5, UR18, URZ ;  /* 0x00000012050672a4 */ /* 0x000fe4000f8e023f */
[----:B------:R-:W-:Y:S02]  /*0680*/  SHF.R.S32.HI R9, RZ, 0x1f, R8 ;  /* 0x0000001fff097819 */ /* 0x000fe40000011408 */
[----:B------:R-:W-:Y:S01]  /*0690*/  UIMAD UR6, UR17, UR19, UR6 ;  /* 0x00000013110672a4 */ /* 0x000fe2000f8e0206 */
[----:B0-----:R-:W-:-:S04]  /*06a0*/  IMAD R2, R10, UR14, RZ ;  /* 0x0000000e0a027c24 */ /* 0x001fc8000f8e02ff */
[----:B------:R-:W-:Y:S02]  /*06b0*/  IMAD R11, R11, UR16, R2 ;  /* 0x000000100b0b7c24 */ /* 0x000fe4000f8e0202 */
[----:B------:R-:W-:Y:S01]  /*06c0*/  IMAD.WIDE.U32 R2, R10, UR16, R8 ;  /* 0x000000100a027c25 */ /* 0x000fe2000f8e0008 */
[----:B------:R-:W-:Y:S01]  /*06d0*/  MOV R9, UR18 ;  /* 0x0000001200097c02 */ /* 0x000fe20008000f00 */
[----:B------:R-:W-:Y:S02]  /*06e0*/  ULDC.64 UR18, c[0x0][0x228] ;  /* 0x00008a0000127ab9 */ /* 0x000fe40000000a00 */
[----:B------:R-:W-:Y:S02]  /*06f0*/  IMAD.IADD R3, R3, 0x1, R11 ;  /* 0x0000000103037824 */ /* 0x000fe400078e020b */
[----:B------:R-:W-:Y:S02]  /*0700*/  VIADD R10, R8, 0x80 ;  /* 0x00000080080a7836 */ /* 0x000fe40000000000 */
[----:B------:R-:W-:-:S04]  /*0710*/  IMAD.WIDE.U32 R2, R9, UR17, R2 ;  /* 0x0000001109027c25 */ /* 0x000fc8000f8e0002 */
[----:B------:R-:W-:Y:S02]  /*0720*/  IMAD R9, R75, UR18, RZ ;  /* 0x000000124b097c24 */ /* 0x000fe4000f8e02ff */
[----:B------:R-:W-:Y:S01]  /*0730*/  VIADD R3, R3, UR6 ;  /* 0x0000000603037c36 */ /* 0x000fe20008000000 */
[----:B------:R-:W-:Y:S01]  /*0740*/  ULDC UR6, c[0x0][0x21c] ;  /* 0x0000870000067ab9 */ /* 0x000fe20000000800 */
[----:B------:R-:W-:Y:S01]  /*0750*/  IMAD R9, R74, UR19, R9 ;  /* 0x000000134a097c24 */ /* 0x000fe2000f8e0209 */
[----:B------:R-:W-:Y:S01]  /*0760*/  ISETP.GE.AND P0, PT, R8, UR6, PT ;  /* 0x0000000608007c0c */ /* 0x000fe2000bf06270 */
[----:B------:R-:W-:Y:S01]  /*0770*/  IMAD.WIDE.U32 R2, R74, UR18, R2 ;  /* 0x000000124a027c25 */ /* 0x000fe2000f8e0002 */
[----:B------:R-:W-:Y:S01]  /*0780*/  ISETP.GE.AND P2, PT, R10, UR6, PT ;  /* 0x000000060a007c0c */ /* 0x000fe2000bf46270 */
[----:B------:R-:W-:Y:S02]  /*0790*/  ULDC.64 UR6, c[0x0][0x210] ;  /* 0x0000840000067ab9 */ /* 0x000fe40000000a00 */
[----:B------:R-:W-:Y:S01]  /*07a0*/  IMAD.IADD R3, R3, 0x1, R9 ;  /* 0x0000000103037824 */ /* 0x000fe200078e0209 */
[----:B------:R-:W-:-:S04]  /*07b0*/  LEA R8, P3, R2, UR6, 0x1 ;  /* 0x0000000602087c11 */ /* 0x000fc8000f8608ff */
[----:B------:R-:W-:-:S05]  /*07c0*/  LEA.HI.X R9, R2, UR7, R3, 0x1, P3 ;  /* 0x0000000702097c11 */ /* 0x000fca00098f0c03 */
[----:B------:R0:W5:Y:S04]  /*07d0*/  @!P0 LDG.E.128 R4, desc[UR10][R8.64] ;  /* 0x0000000a08048981 */ /* 0x000168000c1e1d00 */
[----:B------:R0:W5:Y:S02]  /*07e0*/  @!P2 LDG.E.128 R28, desc[UR10][R8.64+0x100] ;  /* 0x0001000a081ca981 */ /* 0x000164000c1e1d00 */
.L_x_102:
[----:B------:R-:W-:Y:S05]  /*07f0*/  BSYNC B0 ;  /* 0x0000000000007941 */ /* 0x000fea0003800000 */
.L_x_101:
[----:B------:R-:W-:Y:S01]  /*0800*/  UIMAD UR9, UR13, -0x40, UR8 ;  /* 0xffffffc00d0978a4 */ /* 0x000fe2000f8e0208 */
[----:B------:R-:W-:Y:S01]  /*0810*/  IADD3 R0, R0, 0x10, RZ ;  /* 0x0000001000007810 */ /* 0x000fe20007ffe0ff */
[----:B------:R-:W-:Y:S01]  /*0820*/  BSSY B0, `(.L_x_103) ;  /* 0x000003e000007945 */ /* 0x000fe20003800000 */
[----:B------:R-:W-:Y:S02]  /*0830*/  CS2R R44, SRZ ;  /* 0x00000000002c7805 */ /* 0x000fe4000001ff00 */
[----:B------:R-:W-:Y:S02]  /*0840*/  CS2R R46, SRZ ;  /* 0x00000000002e7805 */ /* 0x000fe4000001ff00 */
[----:B------:R-:W-:Y:S02]  /*0850*/  CS2R R24, SRZ ;  /* 0x0000000000187805 */ /* 0x000fe4000001ff00 */
[----:B------:R-:W-:Y:S02]  /*0860*/  ISETP.GE.AND P0, PT, R0, UR9, PT ;  /* 0x0000000900007c0c */ /* 0x000fe4000bf06270 */
[----:B------:R-:W-:-:S11]  /*0870*/  CS2R R26, SRZ ;  /* 0x00000000001a7805 */ /* 0x000fd6000001ff00 */
[----:B------:R-:W-:Y:S05]  /*0880*/  @P0 BRA `(.L_x_104) ;  /* 0x0000000000dc0947 */ /* 0x000fea0003800000 */
[----:B------:R-:W1:Y:S01]  /*0890*/  LDC R3, c[0x0][0x21c] ;  /* 0x00008700ff037b82 */ /* 0x000e620000000800 */
[----:B0-----:R-:W-:Y:S01]  /*08a0*/  IMAD.SHL.U32 R8, R66, 0x8, RZ ;  /* 0x0000000842087824 */ /* 0x001fe200078e00ff */
[----:B------:R-:W-:Y:S03]  /*08b0*/  BSSY B1, `(.L_x_105) ;  /* 0x000001c000017945 */ /* 0x000fe60003800000 */
[C---:B------:R-:W-:Y:S01]  /*08c0*/  VIADD R0, R8.reuse, 0x80 ;  /* 0x0000008008007836 */ /* 0x040fe20000000000 */
[----:B-1----:R-:W-:-:S04]  /*08d0*/  ISETP.GE.AND P0, PT, R8, R3, PT ;  /* 0x000000030800720c */ /* 0x002fc80003f06270 */
[----:B------:R-:W-:-:S09]  /*08e0*/  ISETP.GE.AND P2, PT, R0, R3, PT ;  /* 0x000000030000720c */ /* 0x000fd20003f46270 */
[----:B------:R-:W-:Y:S05]  /*08f0*/  @P0 BRA `(.L_x_106) ;  /* 0x00000000005c0947 */ /* 0x000fea0003800000 */
[----:B------:R-:W0:Y:S01]  /*0900*/  LDC.64 R10, c[0x0][0x230] ;  /* 0x00008c00ff0a7b82 */ /* 0x000e220000000a00 */
[----:B------:R-:W-:Y:S01]  /*0910*/  SHF.R.S32.HI R9, RZ, 0x1f, R8 ;  /* 0x0000001fff097819 */ /* 0x000fe20000011408 */
[----:B------:R-:W-:Y:S02]  /*0920*/  ULDC.64 UR18, c[0x0][0x238] ;  /* 0x00008e0000127ab9 */ /* 0x000fe40000000a00 */
[----:B------:R-:W-:Y:S02]  /*0930*/  UIMAD UR6, UR5, UR18, URZ ;  /* 0x00000012050672a4 */ /* 0x000fe4000f8e023f */
[----:B------:R-:W-:Y:S02]  /*0940*/  MOV R13, UR18 ;  /* 0x00000012000d7c02 */ /* 0x000fe40008000f00 */
[----:B------:R-:W-:-:S03]  /*0950*/  UIMAD UR6, UR17, UR19, UR6 ;  /* 0x00000013110672a4 */ /* 0x000fc6000f8e0206 */
[----:B------:R-:W-:Y:S01]  /*0960*/  ULDC.64 UR18, c[0x0][0x228] ;  /* 0x00008a0000127ab9 */ /* 0x000fe20000000a00 */
[C---:B0-----:R-:W-:Y:S02]  /*0970*/  IMAD R0, R10.reuse, UR14, RZ ;  /* 0x0000000e0a007c24 */ /* 0x041fe4000f8e02ff */
[----:B------:R-:W-:-:S04]  /*0980*/  IMAD.WIDE.U32 R2, R10, UR16, R8 ;  /* 0x000000100a027c25 */ /* 0x000fc8000f8e0008 */
[----:B------:R-:W-:-:S04]  /*0990*/  IMAD R11, R11, UR16, R0 ;  /* 0x000000100b0b7c24 */ /* 0x000fc8000f8e0200 */
[----:B------:R-:W-:Y:S01]  /*09a0*/  IMAD.IADD R3, R3, 0x1, R11 ;  /* 0x0000000103037824 */ /* 0x000fe200078e020b */
[----:B------:R-:W-:Y:S01]  /*09b0*/  IADD3 R11, P0, R74, 0x10, RZ ;  /* 0x000000104a0b7810 */ /* 0x000fe20007f1e0ff */
[----:B------:R-:W-:-:S04]  /*09c0*/  IMAD.WIDE.U32 R2, R13, UR17, R2 ;  /* 0x000000110d027c25 */ /* 0x000fc8000f8e0002 */
[----:B------:R-:W-:Y:S02]  /*09d0*/  IMAD.X R0, RZ, RZ, R75, P0 ;  /* 0x000000ffff007224 */ /* 0x000fe400000e064b */
[----:B------:R-:W-:Y:S01]  /*09e0*/  VIADD R3, R3, UR6 ;  /* 0x0000000603037c36 */ /* 0x000fe20008000000 */
[----:B------:R-:W-:Y:S01]  /*09f0*/  ULDC.64 UR6, c[0x0][0x210] ;  /* 0x0000840000067ab9 */ /* 0x000fe20000000a00 */
[----:B------:R-:W-:Y:S02]  /*0a00*/  IMAD R0, R0, UR18, RZ ;  /* 0x0000001200007c24 */ /* 0x000fe4000f8e02ff */
[----:B------:R-:W-:-:S04]  /*0a10*/  IMAD.WIDE.U32 R2, R11, UR18, R2 ;  /* 0x000000120b027c25 */ /* 0x000fc8000f8e0002 */
[----:B------:R-:W-:Y:S01]  /*0a20*/  IMAD R13, R11, UR19, R0 ;  /* 0x000000130b0d7c24 */ /* 0x000fe2000f8e0200 */
[----:B------:R-:W-:-:S03]  /*0a30*/  LEA R44, P0, R2, UR6, 0x1 ;  /* 0x00000006022c7c11 */ /* 0x000fc6000f8008ff */
[----:B------:R-:W-:-:S05]  /*0a40*/  IMAD.IADD R3, R3, 0x1, R13 ;  /* 0x0000000103037824 */ /* 0x000fca00078e020d */
[----:B------:R-:W-:-:S06]  /*0a50*/  LEA.HI.X R45, R2, UR7, R3, 0x1, P0 ;  /* 0x00000007022d7c11 */ /* 0x000fcc00080f0c03 */
[----:B------:R-:W5:Y:S02]  /*0a60*/  LDG.E.128 R44, desc[UR10][R44.64] ;  /* 0x0000000a2c2c7981 */ /* 0x000f64000c1e1d00 */
.L_x_106:
[----:B------:R-:W-:Y:S05]  /*0a70*/  BSYNC B1 ;  /* 0x0000000000017941 */ /* 0x000fea0003800000 */
.L_x_105:
[----:B------:R-:W-:Y:S05]  /*0a80*/  @P2 BRA `(.L_x_104) ;  /* 0x00000000005c2947 */ /* 0x000fea0003800000 */
[----:B------:R-:W0:Y:S01]  /*0a90*/  LDC.64 R2, c[0x0][0x230] ;  /* 0x00008c00ff027b82 */ /* 0x000e220000000a00 */
[----:B------:R-:W-:Y:S01]  /*0aa0*/  SHF.R.S32.HI R9, RZ, 0x1f, R8 ;  /* 0x0000001fff097819 */ /* 0x000fe20000011408 */
[----:B------:R-:W-:Y:S02]  /*0ab0*/  ULDC.64 UR18, c[0x0][0x238] ;  /* 0x00008e0000127ab9 */ /* 0x000fe40000000a00 */
[----:B------:R-:W-:Y:S02]  /*0ac0*/  UIMAD UR6, UR5, UR18, URZ ;  /* 0x00000012050672a4 */ /* 0x000fe4000f8e023f */
[----:B------:R-:W-:Y:S02]  /*0ad0*/  IMAD.U32 R11, RZ, RZ, UR18 ;  /* 0x00000012ff0b7e24 */ /* 0x000fe4000f8e00ff */
[----:B------:R-:W-:-:S03]  /*0ae0*/  UIMAD UR6, UR17, UR19, UR6 ;  /* 0x00000013110672a4 */ /* 0x000fc6000f8e0206 */
[----:B------:R-:W-:Y:S01]  /*0af0*/  ULDC.64 UR18, c[0x0][0x228] ;  /* 0x00008a0000127ab9 */ /* 0x000fe20000000a00 */
[C---:B0-----:R-:W-:Y:S02]  /*0b00*/  IMAD R0, R2.reuse, UR14, RZ ;  /* 0x0000000e02007c24 */ /* 0x041fe4000f8e02ff */
[----:B------:R-:W-:-:S04]  /*0b10*/  IMAD.WIDE.U32 R8, R2, UR16, R8 ;  /* 0x0000001002087c25 */ /* 0x000fc8000f8e0008 */
[----:B------:R-:W-:-:S05]  /*0b20*/  IMAD R3, R3, UR16, R0 ;  /* 0x0000001003037c24 */ /* 0x000fca000f8e0200 */
[----:B------:R-:W-:Y:S02]  /*0b30*/  IADD3 R9, R9, R3, RZ ;  /* 0x0000000309097210 */ /* 0x000fe40007ffe0ff */
        /* <DEDUP_REMOVED lines=8> */
[----:B------:R-:W-:-:S04]  /*0bc0*/  LEA R24, P0, R8, UR6, 0x1 ;  /* 0x0000000608187c11 */ /* 0x000fc8000f8008ff */
[----:B------:R-:W-:-:S04]  /*0bd0*/  IADD3 R11, R9, R11, RZ ;  /* 0x0000000b090b7210 */ /* 0x000fc80007ffe0ff */
[----:B------:R-:W-:-:S06]  /*0be0*/  LEA.HI.X R25, R8, UR7, R11, 0x1, P0 ;  /* 0x0000000708197c11 */ /* 0x000fcc00080f0c0b */
[----:B------:R-:W5:Y:S02]  /*0bf0*/  LDG.E.128 R24, desc[UR10][R24.64+0x100] ;  /* 0x0001000a18187981 */ /* 0x000f64000c1e1d00 */
.L_x_104:
[----:B------:R-:W-:Y:S05]  /*0c00*/  BSYNC B0 ;  /* 0x0000000000007941 */ /* 0x000fea0003800000 */
.L_x_103:
[----:B------:R-:W-:Y:S01]  /*0c10*/  LEA.HI.SX32 R0, R40, 0x20, 0x1c ;  /* 0x0000002028007811 */ /* 0x000fe200078fe2ff */
[----:B------:R-:W-:Y:S01]  /*0c20*/  BSSY B0, `(.L_x_107) ;  /* 0x000003e000007945 */ /* 0x000fe20003800000 */
[----:B------:R-:W-:Y:S02]  /*0c30*/  CS2R R36, SRZ ;  /* 0x0000000000247805 */ /* 0x000fe4000001ff00 */
[----:B------:R-:W-:Y:S02]  /*0c40*/  CS2R R38, SRZ ;  /* 0x0000000000267805 */ /* 0x000fe4000001ff00 */
[----:B------:R-:W-:Y:S02]  /*0c50*/  ISETP.GE.AND P2, PT, R0, UR9, PT ;  /* 0x0000000900007c0c */ /* 0x000fe4000bf46270 */
[----:B------:R-:W-:Y:S02]  /*0c60*/  CS2R R32, SRZ ;  /* 0x0000000000207805 */ /* 0x000fe4000001ff00 */
[----:B------:R-:W-:-:S09]  /*0c70*/  CS2R R34, SRZ ;  /* 0x0000000000227805 */ /* 0x000fd2000001ff00 */
        /* <DEDUP_REMOVED lines=31> */
.L_x_110:
[----:B------:R-:W-:Y:S05]  /*0e70*/  BSYNC B1 ;  /* 0x0000000000017941 */ /* 0x000fea0003800000 */
.L_x_109:
        /* <DEDUP_REMOVED lines=24> */
.L_x_108:
[----:B------:R-:W-:Y:S05]  /*1000*/  BSYNC B0 ;  /* 0x0000000000007941 */ /* 0x000fea0003800000 */
.L_x_107:
[----:B------:R-:W1:Y:S01]  /*1010*/  LDC.64 R42, c[0x0][0x250] ;  /* 0x00009400ff2a7b82 */ /* 0x000e620000000a00 */
[C---:B-----5:R-:W-:Y:S01]  /*1020*/  SHF.L.U32 R96, R25.reuse, 0x10, RZ ;  /* 0x0000001019607819 */ /* 0x060fe200000006ff */
[----:B------:R-:W-:Y:S01]  /*1030*/  IMAD.SHL.U32 R76, R66, 0x8, RZ ;  /* 0x00000008424c7824 */ /* 0x000fe200078e00ff */
[----:B------:R-:W-:Y:S01]  /*1040*/  LOP3.LUT R99, R25, 0xffff0000, RZ, 0xc0, !PT ;  /* 0xffff000019637812 */ /* 0x000fe200078ec0ff */
[----:B------:R-:W-:Y:S01]  /*1050*/  IMAD.U32 R94, R24, 0x10000, RZ ;  /* 0x00010000185e7824 */ /* 0x000fe200078e00ff */
[----:B------:R-:W-:Y:S01]  /*1060*/  LEA.HI.SX32 R25, R40, 0x30, 0x1c ;  /* 0x0000003028197811 */ /* 0x000fe200078fe2ff */
[----:B------:R-:W-:Y:S01]  /*1070*/  BSSY B0, `(.L_x_111) ;  /* 0x0000055000007945 */ /* 0x000fe20003800000 */
[----:B------:R-:W-:Y:S01]  /*1080*/  LOP3.LUT R97, R24, 0xffff0000, RZ, 0xc0, !PT ;  /* 0xffff000018617812 */ /* 0x000fe200078ec0ff */
[----:B------:R-:W-:Y:S01]  /*1090*/  IMAD.U32 R19, R7, 0x10000, RZ ;  /* 0x0001000007137824 */ /* 0x000fe200078e00ff */
[----:B------:R-:W-:Y:S01]  /*10a0*/  ISETP.GE.AND P0, PT, R25, UR9, PT ;  /* 0x0000000919007c0c */ /* 0x000fe2000bf06270 */
[----:B------:R-:W-:Y:S01]  /*10b0*/  IMAD.U32 R64, R4, 0x10000, RZ ;  /* 0x0001000004407824 */ /* 0x000fe200078e00ff */
[----:B------:R-:W-:Y:S01]  /*10c0*/  SHF.R.S32.HI R77, RZ, 0x1f, R76 ;  /* 0x0000001fff4d7819 */ /* 0x000fe2000001144c */
[----:B------:R-:W-:Y:S01]  /*10d0*/  IMAD.U32 R23, R5, 0x10000, RZ ;  /* 0x0001000005177824 */ /* 0x000fe200078e00ff */
[----:B------:R-:W-:Y:S01]  /*10e0*/  SHF.L.U32 R21, R6, 0x10, RZ ;  /* 0x0000001006157819 */ /* 0x000fe200000006ff */
[----:B------:R-:W-:Y:S01]  /*10f0*/  IMAD.U32 R0, R28, 0x10000, RZ ;  /* 0x000100001c007824 */ /* 0x000fe200078e00ff */
[----:B------:R-:W-:Y:S01]  /*1100*/  LOP3.LUT R20, R6, 0xffff0000, RZ, 0xc0, !PT ;  /* 0xffff000006147812 */ /* 0x000fe200078ec0ff */
[----:B------:R-:W-:Y:S01]  /*1110*/  IMAD.U32 R68, R29, 0x10000, RZ ;  /* 0x000100001d447824 */ /* 0x000fe200078e00ff */
[----:B------:R-:W-:Y:S01]  /*1120*/  LOP3.LUT R18, R7, 0xffff0000, RZ, 0xc0, !PT ;  /* 0xffff000007127812 */ /* 0x000fe200078ec0ff */
[----:B------:R-:W-:Y:S01]  /*1130*/  IMAD.U32 R7, R37, 0x10000, RZ ;  /* 0x0001000025077824 */ /* 0x000fe200078e00ff */
[----:B------:R-:W-:Y:S01]  /*1140*/  LOP3.LUT R65, R4, 0xffff0000, RZ, 0xc0, !PT ;  /* 0xffff000004417812 */ /* 0x000fe200078ec0ff */
[----:B------:R-:W-:Y:S01]  /*1150*/  IMAD.U32 R72, R31, 0x10000, RZ ;  /* 0x000100001f487824 */ /* 0x000fe200078e00ff */
[----:B------:R-:W-:Y:S01]  /*1160*/  LOP3.LUT R22, R5, 0xffff0000, RZ, 0xc0, !PT ;  /* 0xffff000005167812 */ /* 0x000fe200078ec0ff */
[----:B------:R-:W-:Y:S01]  /*1170*/  IMAD.U32 R98, R26, 0x10000, RZ ;  /* 0x000100001a627824 */ /* 0x000fe200078e00ff */
[----:B0-----:R-:W-:Y:S01]  /*1180*/  LOP3.LUT R9, R36, 0xffff0000, RZ, 0xc0, !PT ;  /* 0xffff000024097812 */ /* 0x001fe200078ec0ff */
[----:B-1----:R-:W-:Y:S01]  /*1190*/  IMAD R24, R42, UR14, RZ ;  /* 0x0000000e2a187c24 */ /* 0x002fe2000f8e02ff */
[----:B------:R-:W-:Y:S01]  /*11a0*/  SHF.L.U32 R8, R36, 0x10, RZ ;  /* 0x0000001024087819 */ /* 0x000fe200000006ff */
[----:B------:R-:W-:Y:S01]  /*11b0*/  IMAD.U32 R16, R44, 0x10000, RZ ;  /* 0x000100002c107824 */ /* 0x000fe200078e00ff */
[----:B------:R-:W-:Y:S01]  /*11c0*/  LOP3.LUT R6, R37, 0xffff0000, RZ, 0xc0, !PT ;  /* 0xffff000025067812 */ /* 0x000fe200078ec0ff */
[----:B------:R-:W-:Y:S01]  /*11d0*/  IMAD R43, R43, UR16, R24 ;  /* 0x000000102b2b7c24 */ /* 0x000fe2000f8e0218 */
[----:B------:R-:W-:Y:S01]  /*11e0*/  LOP3.LUT R69, R28, 0xffff0000, RZ, 0xc0, !PT ;  /* 0xffff00001c457812 */ /* 0x000fe200078ec0ff */
[----:B------:R-:W-:Y:S01]  /*11f0*/  IMAD.U32 R13, R46, 0x10000, RZ ;  /* 0x000100002e0d7824 */ /* 0x000fe200078e00ff */
[----:B------:R-:W-:Y:S01]  /*1200*/  LOP3.LUT R71, R29, 0xffff0000, RZ, 0xc0, !PT ;  /* 0xffff00001d477812 */ /* 0x000fe200078ec0ff */
[----:B------:R-:W-:Y:S01]  /*1210*/  IMAD.U32 R11, R47, 0x10000, RZ ;  /* 0x000100002f0b7824 */ /* 0x000fe200078e00ff */
[----:B------:R-:W-:Y:S01]  /*1220*/  SHF.L.U32 R70, R30, 0x10, RZ ;  /* 0x000000101e467819 */ /* 0x000fe200000006ff */
[----:B------:R-:W-:Y:S01]  /*1230*/  IMAD.U32 R5, R38, 0x10000, RZ ;  /* 0x0001000026057824 */ /* 0x000fe200078e00ff */
[----:B------:R-:W-:Y:S01]  /*1240*/  LOP3.LUT R73, R30, 0xffff0000, RZ, 0xc0, !PT ;  /* 0xffff00001e497812 */ /* 0x000fe200078ec0ff */
[----:B------:R-:W-:Y:S01]  /*1250*/  IMAD.WIDE.U32 R36, R42, UR16, R76 ;  /* 0x000000102a247c25 */ /* 0x000fe2000f8e004c */
[----:B------:R-:W-:-:S02]  /*1260*/  LOP3.LUT R95, R31, 0xffff0000, RZ, 0xc0, !PT ;  /* 0xffff00001f5f7812 */ /* 0x000fc400078ec0ff */
[----:B------:R-:W-:Y:S02]  /*1270*/  CS2R R24, SRZ ;  /* 0x0000000000187805 */ /* 0x000fe4000001ff00 */
[----:B------:R-:W-:Y:S01]  /*1280*/  LOP3.LUT R101, R26, 0xffff0000, RZ, 0xc0, !PT ;  /* 0xffff00001a657812 */ /* 0x000fe200078ec0ff */
[----:B------:R-:W-:Y:S01]  /*1290*/  IMAD.U32 R102, R32, 0x10000, RZ ;  /* 0x0001000020667824 */ /* 0x000fe200078e00ff */
[----:B------:R-:W-:Y:S01]  /*12a0*/  SHF.L.U32 R100, R27, 0x10, RZ ;  /* 0x000000101b647819 */ /* 0x000fe200000006ff */
[----:B------:R-:W-:Y:S01]  /*12b0*/  IMAD.U32 R104, R33, 0x10000, RZ ;  /* 0x0001000021687824 */ /* 0x000fe200078e00ff */
[----:B------:R-:W-:Y:S01]  /*12c0*/  LOP3.LUT R103, R27, 0xffff0000, RZ, 0xc0, !PT ;  /* 0xffff00001b677812 */ /* 0x000fe200078ec0ff */
[----:B------:R-:W-:Y:S01]  /*12d0*/  IMAD.U32 R109, R35, 0x10000, RZ ;  /* 0x00010000236d7824 */ /* 0x000fe200078e00ff */
[----:B------:R-:W-:Y:S02]  /*12e0*/  LOP3.LUT R17, R44, 0xffff0000, RZ, 0xc0, !PT ;  /* 0xffff00002c117812 */ /* 0x000fe400078ec0ff */
[----:B------:R-:W-:-:S02]  /*12f0*/  CS2R R26, SRZ ;  /* 0x00000000001a7805 */ /* 0x000fc4000001ff00 */
[C---:B------:R-:W-:Y:S02]  /*1300*/  SHF.L.U32 R15, R45.reuse, 0x10, RZ ;  /* 0x000000102d0f7819 */ /* 0x040fe400000006ff */
[----:B------:R-:W-:Y:S02]  /*1310*/  CS2R R28, SRZ ;  /* 0x00000000001c7805 */ /* 0x000fe4000001ff00 */
[----:B------:R-:W-:Y:S02]  /*1320*/  LOP3.LUT R14, R45, 0xffff0000, RZ, 0xc0, !PT ;  /* 0xffff00002d0e7812 */ /* 0x000fe400078ec0ff */
[----:B------:R-:W-:Y:S02]  /*1330*/  CS2R R30, SRZ ;  /* 0x00000000001e7805 */ /* 0x000fe4000001ff00 */
[----:B------:R-:W-:Y:S02]  /*1340*/  LOP3.LUT R12, R46, 0xffff0000, RZ, 0xc0, !PT ;  /* 0xffff00002e0c7812 */ /* 0x000fe400078ec0ff */
[----:B------:R-:W-:-:S02]  /*1350*/  LOP3.LUT R10, R47, 0xffff0000, RZ, 0xc0, !PT ;  /* 0xffff00002f0a7812 */ /* 0x000fc400078ec0ff */
[----:B------:R-:W-:Y:S02]  /*1360*/  LOP3.LUT R4, R38, 0xffff0000, RZ, 0xc0, !PT ;  /* 0xffff000026047812 */ /* 0x000fe400078ec0ff */
[C---:B------:R-:W-:Y:S02]  /*1370*/  SHF.L.U32 R3, R39.reuse, 0x10, RZ ;  /* 0x0000001027037819 */ /* 0x040fe400000006ff */
[----:B------:R-:W-:Y:S02]  /*1380*/  LOP3.LUT R2, R39, 0xffff0000, RZ, 0xc0, !PT ;  /* 0xffff000027027812 */ /* 0x000fe400078ec0ff */
[----:B------:R-:W-:Y:S02]  /*1390*/  LOP3.LUT R105, R32, 0xffff0000, RZ, 0xc0, !PT ;  /* 0xffff000020697812 */ /* 0x000fe400078ec0ff */
[----:B------:R-:W-:Y:S02]  /*13a0*/  LOP3.LUT R107, R33, 0xffff0000, RZ, 0xc0, !PT ;  /* 0xffff0000216b7812 */ /* 0x000fe400078ec0ff */
[----:B------:R-:W-:-:S02]  /*13b0*/  SHF.L.U32 R106, R34, 0x10, RZ ;  /* 0x00000010226a7819 */ /* 0x000fc400000006ff */
[----:B------:R-:W-:Y:S02]  /*13c0*/  LOP3.LUT R108, R34, 0xffff0000, RZ, 0xc0, !PT ;  /* 0xffff0000226c7812 */ /* 0x000fe400078ec0ff */
[----:B------:R-:W-:Y:S01]  /*13d0*/  LEA.HI.SX32 R40, R40, 0x10, 0x1c ;  /* 0x0000001028287811 */ /* 0x000fe200078fe2ff */
[----:B------:R-:W-:Y:S06]  /*13e0*/  @P0 BRA `(.L_x_112) ;  /* 0x0000000000740947 */ /* 0x000fec0003800000 */
[----:B------:R-:W0:Y:S01]  /*13f0*/  LDC.64 R38, c[0x0][0x230] ;  /* 0x00008c00ff267b82 */ /* 0x000e220000000a00 */
[----:B------:R-:W-:Y:S01]  /*1400*/  IMAD.SHL.U32 R32, R66, 0x8, RZ ;  /* 0x0000000842207824 */ /* 0x000fe200078e00ff */
[----:B------:R-:W-:Y:S02]  /*1410*/  ULDC.64 UR18, c[0x0][0x238] ;  /* 0x00008e0000127ab9 */ /* 0x000fe40000000a00 */
[----:B------:R-:W-:Y:S01]  /*1420*/  UIMAD UR6, UR5, UR18, URZ ;  /* 0x00000012050672a4 */ /* 0x000fe2000f8e023f */
[----:B------:R-:W-:Y:S01]  /*1430*/  VIADD R42, R32, 0x80 ;  /* 0x00000080202a7836 */ /* 0x000fe20000000000 */
[----:B------:R-:W-:Y:S02]  /*1440*/  SHF.R.S32.HI R33, RZ, 0x1f, R32 ;  /* 0x0000001fff217819 */ /* 0x000fe40000011420 */
[----:B------:R-:W-:Y:S01]  /*1450*/  UIMAD UR6, UR17, UR19, UR6 ;  /* 0x00000013110672a4 */ /* 0x000fe2000f8e0206 */
[----:B0-----:R-:W-:-:S04]  /*1460*/  IMAD R34, R38, UR14, RZ ;  /* 0x0000000e26227c24 */ /* 0x001fc8000f8e02ff */
[----:B------:R-:W-:Y:S02]  /*1470*/  IMAD R41, R39, UR16, R34 ;  /* 0x0000001027297c24 */ /* 0x000fe4000f8e0222 */
[----:B------:R-:W-:Y:S01]  /*1480*/  IMAD.WIDE.U32 R38, R38, UR16, R32 ;  /* 0x0000001026267c25 */ /* 0x000fe2000f8e0020 */
[----:B------:R-:W-:-:S04]  /*1490*/  IADD3 R33, P3, R74, 0x30, RZ ;  /* 0x000000304a217810 */ /* 0x000fc80007f7e0ff */
[----:B------:R-:W-:Y:S01]  /*14a0*/  IADD3 R39, R39, R41, RZ ;  /* 0x0000002927277210 */ /* 0x000fe20007ffe0ff */
[----:B------:R-:W-:Y:S01]  /*14b0*/  IMAD.U32 R41, RZ, RZ, UR18 ;  /* 0x00000012ff297e24 */ /* 0x000fe2000f8e00ff */
[----:B------:R-:W-:Y:S01]  /*14c0*/  ULDC.64 UR18, c[0x0][0x228] ;  /* 0x00008a0000127ab9 */ /* 0x000fe20000000a00 */
[----:B------:R-:W-:Y:S02]  /*14d0*/  IMAD.X R34, RZ, RZ, R75, P3 ;  /* 0x000000ffff227224 */ /* 0x000fe400018e064b */
[----:B------:R-:W-:-:S04]  /*14e0*/  IMAD.WIDE.U32 R38, R41, UR17, R38 ;  /* 0x0000001129267c25 */ /* 0x000fc8000f8e0026 */
[----:B------:R-:W-:Y:S01]  /*14f0*/  IMAD R34, R34, UR18, RZ ;  /* 0x0000001222227c24 */ /* 0x000fe2000f8e02ff */
[----:B------:R-:W-:Y:S01]  /*1500*/  IADD3 R39, R39, UR6, RZ ;  /* 0x0000000627277c10 */ /* 0x000fe2000fffe0ff */
[----:B------:R-:W-:Y:S02]  /*1510*/  ULDC UR6, c[0x0][0x21c] ;  /* 0x0000870000067ab9 */ /* 0x000fe40000000800 */
[C---:B------:R-:W-:Y:S01]  /*1520*/  IMAD R41, R33.reuse, UR19, R34 ;  /* 0x0000001321297c24 */ /* 0x040fe2000f8e0222 */
        /* <DEDUP_REMOVED lines=9> */
.L_x_112:
[----:B------:R-:W-:Y:S05]  /*15c0*/  BSYNC B0 ;  /* 0x0000000000007941 */ /* 0x000fea0003800000 */
.L_x_111:
[----:B------:R-:W-:Y:S01]  /*15d0*/  ULDC.64 UR6, c[0x0][0x258] ;  /* 0x0000960000067ab9 */ /* 0x000fe20000000a00 */
[----:B------:R-:W-:Y:S01]  /*15e0*/  IADD3 R37, R37, R43, RZ ;  /* 0x0000002b25257210 */ /* 0x000fe20007ffe0ff */
[----:B------:R-:W-:Y:S01]  /*15f0*/  IMAD.U32 R79, RZ, RZ, UR6 ;  /* 0x00000006ff4f7e24 */ /* 0x000fe2000f8e00ff */
[----:B------:R-:W-:Y:S01]  /*1600*/  UIMAD UR6, UR5, UR6, URZ ;  /* 0x00000006050672a4 */ /* 0x000fe2000f8e023f */
[----:B------:R-:W-:Y:S01]  /*1610*/  BSSY B0, `(.L_x_113) ;  /* 0x0000026000007945 */ /* 0x000fe20003800000 */
[----:B------:R-:W-:Y:S01]  /*1620*/  LOP3.LUT R110, R35, 0xffff0000, RZ, 0xc0, !PT ;  /* 0xffff0000236e7812 */ /* 0x000fe200078ec0ff */
[----:B------:R-:W-:Y:S01]  /*1630*/  IMAD.WIDE.U32 R78, R79, UR17, R36 ;  /* 0x000000114f4e7c25 */ /* 0x000fe2000f8e0024 */
[----:B------:R-:W-:Y:S01]  /*1640*/  UIMAD UR6, UR17, UR7, UR6 ;  /* 0x00000007110672a4 */ /* 0x000fe2000f8e0206 */
[----:B------:R-:W-:Y:S02]  /*1650*/  ISETP.GE.AND P3, PT, R40, UR9, PT ;  /* 0x0000000928007c0c */ /* 0x000fe4000bf66270 */
[----:B0-----:R-:W-:-:S02]  /*1660*/  CS2R R32, SRZ ;  /* 0x0000000000207805 */ /* 0x001fc4000001ff00 */
[----:B------:R-:W-:Y:S02]  /*1670*/  CS2R R34, SRZ ;  /* 0x0000000000227805 */ /* 0x000fe4000001ff00 */
[----:B------:R-:W-:Y:S02]  /*1680*/  CS2R R36, SRZ ;  /* 0x0000000000247805 */ /* 0x000fe4000001ff00 */
[----:B------:R-:W-:Y:S01]  /*1690*/  CS2R R38, SRZ ;  /* 0x0000000000267805 */ /* 0x000fe2000001ff00 */
[----:B------:R-:W-:Y:S01]  /*16a0*/  VIADD R81, R79, UR6 ;  /* 0x000000064f517c36 */ /* 0x000fe20008000000 */
[----:B------:R-:W-:Y:S02]  /*16b0*/  CS2R R40, SRZ ;  /* 0x0000000000287805 */ /* 0x000fe4000001ff00 */
[----:B------:R-:W-:Y:S02]  /*16c0*/  CS2R R42, SRZ ;  /* 0x00000000002a7805 */ /* 0x000fe4000001ff00 */
[----:B------:R-:W-:-:S02]  /*16d0*/  CS2R R44, SRZ ;  /* 0x00000000002c7805 */ /* 0x000fc4000001ff00 */
[----:B------:R-:W-:Y:S02]  /*16e0*/  CS2R R46, SRZ ;  /* 0x00000000002e7805 */ /* 0x000fe4000001ff00 */
[----:B------:R-:W-:Y:S02]  /*16f0*/  CS2R R48, SRZ ;  /* 0x0000000000307805 */ /* 0x000fe4000001ff00 */
[----:B------:R-:W-:Y:S02]  /*1700*/  CS2R R50, SRZ ;  /* 0x0000000000327805 */ /* 0x000fe4000001ff00 */
[----:B------:R-:W-:Y:S02]  /*1710*/  CS2R R52, SRZ ;  /* 0x0000000000347805 */ /* 0x000fe4000001ff00 */
[----:B------:R-:W-:Y:S02]  /*1720*/  CS2R R54, SRZ ;  /* 0x0000000000367805 */ /* 0x000fe4000001ff00 */
[----:B------:R-:W-:-:S02]  /*1730*/  CS2R R56, SRZ ;  /* 0x0000000000387805 */ /* 0x000fc4000001ff00 */
[----:B------:R-:W-:Y:S02]  /*1740*/  CS2R R58, SRZ ;  /* 0x00000000003a7805 */ /* 0x000fe4000001ff00 */
[----:B------:R-:W-:Y:S02]  /*1750*/  CS2R R60, SRZ ;  /* 0x00000000003c7805 */ /* 0x000fe4000001ff00 */
[----:B------:R-:W-:Y:S01]  /*1760*/  CS2R R62, SRZ ;  /* 0x00000000003e7805 */ /* 0x000fe2000001ff00 */
[----:B------:R-:W-:Y:S06]  /*1770*/  @P1 BRA `(.L_x_114) ;  /* 0x00000000003c1947 */ /* 0x000fec0003800000 */
[----:B------:R-:W-:Y:S01]  /*1780*/  ULDC.64 UR6, c[0x0][0x248] ;  /* 0x0000920000067ab9 */ /* 0x000fe20000000a00 */
[----:B------:R-:W-:Y:S01]  /*1790*/  IMAD.MOV.U32 R80, RZ, RZ, R78 ;  /* 0x000000ffff507224 */ /* 0x000fe200078e004e */
[----:B------:R-:W-:Y:S01]  /*17a0*/  IADD3 R82, R76, 0x80, RZ ;  /* 0x000000804c527810 */ /* 0x000fe20007ffe0ff */
[----:B------:R-:W-:Y:S01]  /*17b0*/  IMAD R83, R75, UR6, RZ ;  /* 0x000000064b537c24 */ /* 0x000fe2000f8e02ff */
[----:B------:R-:W-:Y:S01]  /*17c0*/  ULDC UR14, c[0x0][0x21c] ;  /* 0x00008700000e7ab9 */ /* 0x000fe20000000800 */
[----:B------:R-:W-:Y:S01]  /*17d0*/  IMAD.WIDE.U32 R84, R74, UR6, R80 ;  /* 0x000000064a547c25 */ /* 0x000fe2000f8e0050 */
[----:B------:R-:W-:Y:S02]  /*17e0*/  ISETP.GE.AND P4, PT, R76, UR14, PT ;  /* 0x0000000e4c007c0c */ /* 0x000fe4000bf86270 */
[----:B------:R-:W-:Y:S01]  /*17f0*/  ISETP.GE.AND P5, PT, R82, UR14, PT ;  /* 0x0000000e52007c0c */ /* 0x000fe2000bfa6270 */
[----:B------:R-:W-:Y:S01]  /*1800*/  IMAD R83, R74, UR7, R83 ;  /* 0x000000074a537c24 */ /* 0x000fe2000f8e0253 */
[----:B------:R-:W-:-:S02]  /*1810*/  ULDC.64 UR6, c[0x0][0x240] ;  /* 0x0000900000067ab9 */ /* 0x000fc40000000a00 */
[----:B------:R-:W-:Y:S01]  /*1820*/  LEA R82, P1, R84, UR6, 0x1 ;  /* 0x0000000654527c11 */ /* 0x000fe2000f8208ff */
[----:B------:R-:W-:-:S05]  /*1830*/  IMAD.IADD R83, R85, 0x1, R83 ;  /* 0x0000000155537824 */ /* 0x000fca00078e0253 */
[----:B------:R-:W-:-:S05]  /*1840*/  LEA.HI.X R83, R84, UR7, R83, 0x1, P1 ;  /* 0x0000000754537c11 */ /* 0x000fca00088f0c53 */
[----:B------:R0:W5:Y:S04]  /*1850*/  @!P4 LDG.E.128 R32, desc[UR10][R82.64] ;  /* 0x0000000a5220c981 */ /* 0x000168000c1e1d00 */
[----:B------:R0:W5:Y:S02]  /*1860*/  @!P5 LDG.E.128 R48, desc[UR10][R82.64+0x100] ;  /* 0x0001000a5230d981 */ /* 0x000164000c1e1d00 */
.L_x_114:
[----:B------:R-:W-:Y:S05]  /*1870*/  BSYNC B0 ;  /* 0x0000000000007941 */ /* 0x000fea0003800000 */
.L_x_113:
[----:B------:R-:W-:Y:S04]  /*1880*/  BSSY B0, `(.L_x_115) ;  /* 0x0000020000007945 */ /* 0x000fe80003800000 */
[----:B------:R-:W-:Y:S05]  /*1890*/  @P3 BRA `(.L_x_116) ;  /* 0x0000000000783947 */ /* 0x000fea0003800000 */
[----:B------:R-:W-:Y:S01]  /*18a0*/  ULDC UR6, c[0x0][0x21c] ;  /* 0x0000870000067ab9 */ /* 0x000fe20000000800 */
[----:B0-----:R-:W-:Y:S02]  /*18b0*/  LEA R82, R66, 0x80, 0x3 ;  /* 0x0000008042527811 */ /* 0x001fe400078e18ff */
[----:B------:R-:W-:Y:S02]  /*18c0*/  ISETP.GE.AND P3, PT, R76, UR6, PT ;  /* 0x000000064c007c0c */ /* 0x000fe4000bf66270 */
[----:B------:R-:W-:-:S11]  /*18d0*/  ISETP.GE.AND P1, PT, R82, UR6, PT ;  /* 0x0000000652007c0c */ /* 0x000fd6000bf26270 */
[----:B------:R-:W0:Y:S01]  /*18e0*/  @!P3 LDC.64 R82, c[0x0][0x248] ;  /* 0x00009200ff52bb82 */ /* 0x000e220000000a00 */
[C---:B------:R-:W-:Y:S01]  /*18f0*/  @!P3 IADD3 R111, P4, R74.reuse, 0x10, RZ ;  /* 0x000000104a6fb810 */ /* 0x040fe20007f9e0ff */
[--C-:B------:R-:W-:Y:S01]  /*1900*/  @!P3 IMAD.MOV.U32 R90, RZ, RZ, R78.reuse ;  /* 0x000000ffff5ab224 */ /* 0x100fe200078e004e */
[----:B------:R-:W-:Y:S01]  /*1910*/  @!P1 IADD3 R113, P5, R74, 0x10, RZ ;  /* 0x000000104a719810 */ /* 0x000fe20007fbe0ff */
[----:B------:R-:W-:Y:S01]  /*1920*/  @!P1 IMAD.MOV.U32 R92, RZ, RZ, R78 ;  /* 0x000000ffff5c9224 */ /* 0x000fe200078e004e */
[----:B------:R-:W-:Y:S02]  /*1930*/  @!P3 MOV R91, R81 ;  /* 0x00000051005bb202 */ /* 0x000fe40000000f00 */
[----:B------:R-:W-:Y:S01]  /*1940*/  @!P3 IADD3.X R93, RZ, R75, RZ, P4, !PT ;  /* 0x0000004bff5db210 */ /* 0x000fe200027fe4ff */
[----:B------:R-:W1:Y:S01]  /*1950*/  @!P1 LDC.64 R84, c[0x0][0x248] ;  /* 0x00009200ff549b82 */ /* 0x000e620000000a00 */
[----:B------:R-:W-:-:S07]  /*1960*/  @!P1 IMAD.X R115, RZ, RZ, R75, P5 ;  /* 0x000000ffff739224 */ /* 0x000fce00028e064b */
[----:B------:R-:W2:Y:S08]  /*1970*/  @!P3 LDC.64 R86, c[0x0][0x240] ;  /* 0x00009000ff56bb82 */ /* 0x000eb00000000a00 */
[----:B------:R-:W3:Y:S01]  /*1980*/  @!P1 LDC.64 R88, c[0x0][0x240] ;  /* 0x00009000ff589b82 */ /* 0x000ee20000000a00 */
[----:B0-----:R-:W-:-:S04]  /*1990*/  @!P3 IMAD.WIDE.U32 R90, R111, R82, R90 ;  /* 0x000000526f5ab225 */ /* 0x001fc800078e005a */
[----:B------:R-:W-:Y:S02]  /*19a0*/  @!P3 IMAD R82, R93, R82, RZ ;  /* 0x000000525d52b224 */ /* 0x000fe400078e02ff */
        /* <DEDUP_REMOVED lines=13> */
.L_x_116:
[----:B------:R-:W-:Y:S05]  /*1a80*/  BSYNC B0 ;  /* 0x0000000000007941 */ /* 0x000fea0003800000 */
.L_x_115:
        /* <DEDUP_REMOVED lines=8> */
[----:B------:R-:W-:Y:S01]  /*1b10*/  @!P2 IMAD.MOV.U32 R84, RZ, RZ, R78 ;  /* 0x000000ffff54a224 */ /* 0x000fe200078e004e */
[----:B------:R-:W-:Y:S01]  /*1b20*/  @!P1 IADD3 R113, P4, R74, 0x20, RZ ;  /* 0x000000204a719810 */ /* 0x000fe20007f9e0ff */
[----:B------:R-:W-:Y:S01]  /*1b30*/  @!P2 IMAD.MOV.U32 R85, RZ, RZ, R81 ;  /* 0x000000ffff55a224 */ /* 0x000fe200078e0051 */
[----:B------:R-:W-:Y:S01]  /*1b40*/  @!P1 MOV R92, R78 ;  /* 0x0000004e005c9202 */ /* 0x000fe20000000f00 */
[----:B------:R-:W-:Y:S01]  /*1b50*/  @!P2 IMAD.X R93, RZ, RZ, R75, P3 ;  /* 0x000000ffff5da224 */ /* 0x000fe200018e064b */
[----:B------:R-:W-:Y:S01]  /*1b60*/  @!P1 IADD3.X R115, RZ, R75, RZ, P4, !PT ;  /* 0x0000004bff739210 */ /* 0x000fe200027fe4ff */
[----:B-1----:R-:W1:Y:S08]  /*1b70*/  @!P1 LDC.64 R88, c[0x0][0x248] ;  /* 0x00009200ff589b82 */ /* 0x002e700000000a00 */
        /* <DEDUP_REMOVED lines=9> */
[----:B------:R-:W-:Y:S02]  /*1c10*/  @!P1 IMAD R89, R113, R89, R112 ;  /* 0x0000005971599224 */ /* 0x000fe400078e0270 */
[----:B------:R-:W-:-:S03]  /*1c20*/  @!P2 IMAD.IADD R85, R85, 0x1, R91 ;  /* 0x000000015555a824 */ /* 0x000fc600078e025b */
[----:B------:R-:W-:Y:S02]  /*1c30*/  @!P1 IADD3 R89, R93, R89, RZ ;  /* 0x000000595d599210 */ /* 0x000fe40007ffe0ff */
[----:B---3--:R-:W-:Y:S02]  /*1c40*/  @!P1 LEA R82, P4, R92, R82, 0x1 ;  /* 0x000000525c529211 */ /* 0x008fe400078808ff */
[----:B------:R-:W-:Y:S02]  /*1c50*/  @!P2 LEA.HI.X R87, R84, R87, R85, 0x1, P3 ;  /* 0x000000575457a211 */ /* 0x000fe400018f0c55 */
[----:B------:R-:W-:-:S03]  /*1c60*/  @!P1 LEA.HI.X R83, R92, R83, R89, 0x1, P4 ;  /* 0x000000535c539211 */ /* 0x000fc600020f0c59 */
[----:B------:R2:W5:Y:S04]  /*1c70*/  @!P2 LDG.E.128 R40, desc[UR10][R86.64] ;  /* 0x0000000a5628a981 */ /* 0x000568000c1e1d00 */
[----:B------:R2:W5:Y:S02]  /*1c80*/  @!P1 LDG.E.128 R56, desc[UR10][R82.64+0x100] ;  /* 0x0001000a52389981 */ /* 0x000564000c1e1d00 */
.L_x_118:
[----:B------:R-:W-:Y:S05]  /*1c90*/  BSYNC B0 ;  /* 0x0000000000007941 */ /* 0x000fea0003800000 */
.L_x_117:
[----:B------:R-:W-:Y:S04]  /*1ca0*/  BSSY B0, `(.L_x_119) ;  /* 0x0000013000007945 */ /* 0x000fe80003800000 */
[----:B------:R-:W-:Y:S05]  /*1cb0*/  @P0 BRA `(.L_x_120) ;  /* 0x0000000000440947 */ /* 0x000fea0003800000 */
[----:B------:R-:W-:Y:S01]  /*1cc0*/  IADD3 R77, P0, R74, 0x30, RZ ;  /* 0x000000304a4d7810 */ /* 0x000fe20007f1e0ff */
[----:B------:R-:W-:Y:S01]  /*1cd0*/  ULDC.64 UR14, c[0x0][0x248] ;  /* 0x00009200000e7ab9 */ /* 0x000fe20000000a00 */
[----:B------:R-:W-:Y:S01]  /*1ce0*/  IMAD.MOV.U32 R79, RZ, RZ, R81 ;  /* 0x000000ffff4f7224 */ /* 0x000fe200078e0051 */
[----:B------:R-:W-:Y:S01]  /*1cf0*/  LEA R66, R66, 0x80, 0x3 ;  /* 0x0000008042427811 */ /* 0x000fe200078e18ff */
[----:B------:R-:W-:Y:S01]  /*1d00*/  ULDC UR6, c[0x0][0x21c] ;  /* 0x0000870000067ab9 */ /* 0x000fe20000000800 */
[----:B------:R-:W-:Y:S01]  /*1d10*/  IMAD.X R74, RZ, RZ, R75, P0 ;  /* 0x000000ffff4a7224 */ /* 0x000fe200000e064b */
[----:B------:R-:W-:Y:S01]  /*1d20*/  ISETP.GE.AND P1, PT, R76, UR6, PT ;  /* 0x000000064c007c0c */ /* 0x000fe2000bf26270 */
[----:B------:R-:W-:Y:S01]  /*1d30*/  IMAD.WIDE.U32 R78, R77, UR14, R78 ;  /* 0x0000000e4d4e7c25 */ /* 0x000fe2000f8e004e */
[----:B------:R-:W-:-:S03]  /*1d40*/  ISETP.GE.AND P2, PT, R66, UR6, PT ;  /* 0x0000000642007c0c */ /* 0x000fc6000bf46270 */
[----:B------:R-:W-:-:S04]  /*1d50*/  IMAD R74, R74, UR14, RZ ;  /* 0x0000000e4a4a7c24 */ /* 0x000fc8000f8e02ff */
[----:B------:R-:W-:Y:S01]  /*1d60*/  IMAD R75, R77, UR15, R74 ;  /* 0x0000000f4d4b7c24 */ /* 0x000fe2000f8e024a */
[----:B------:R-:W-:Y:S02]  /*1d70*/  ULDC.64 UR14, c[0x0][0x240] ;  /* 0x00009000000e7ab9 */ /* 0x000fe40000000a00 */
[----:B------:R-:W-:Y:S02]  /*1d80*/  LEA R74, P0, R78, UR14, 0x1 ;  /* 0x0000000e4e4a7c11 */ /* 0x000fe4000f8008ff */
[----:B------:R-:W-:-:S04]  /*1d90*/  IADD3 R75, R79, R75, RZ ;  /* 0x0000004b4f4b7210 */ /* 0x000fc80007ffe0ff */
[----:B------:R-:W-:-:S05]  /*1da0*/  LEA.HI.X R75, R78, UR15, R75, 0x1, P0 ;  /* 0x0000000f4e4b7c11 */ /* 0x000fca00080f0c4b */
[----:B------:R3:W5:Y:S04]  /*1db0*/  @!P1 LDG.E.128 R44, desc[UR10][R74.64] ;  /* 0x0000000a4a2c9981 */ /* 0x000768000c1e1d00 */
[----:B------:R3:W5:Y:S02]  /*1dc0*/  @!P2 LDG.E.128 R60, desc[UR10][R74.64+0x100] ;  /* 0x0001000a4a3ca981 */ /* 0x000764000c1e1d00 */
.L_x_120:
[----:B------:R-:W-:Y:S05]  /*1dd0*/  BSYNC B0 ;  /* 0x0000000000007941 */ /* 0x000fea0003800000 */
.L_x_119:
[----:B---3-5:R-:W-:Y:S01]  /*1de0*/  SHF.L.U32 R74, R34, 0x10, RZ ;  /* 0x00000010224a7819 */ /* 0x028fe200000006ff */
[----:B------:R-:W-:Y:S01]  /*1df0*/  IMAD.U32 R78, R38, 0x10000, RZ ;  /* 0x00010000264e7824 */ /* 0x000fe200078e00ff */
[----:B------:R-:W-:Y:S01]  /*1e00*/  LOP3.LUT R77, R34, 0xffff0000, RZ, 0xc0, !PT ;  /* 0xffff0000224d7812 */ /* 0x000fe200078ec0ff */
[C---:B------:R-:W-:Y:S01]  /*1e10*/  IMAD.U32 R34, R35.reuse, 0x10000, RZ ;  /* 0x0001000023227824 */ /* 0x040fe200078e00ff */
[----:B------:R-:W-:Y:S01]  /*1e20*/  LOP3.LUT R79, R35, 0xffff0000, RZ, 0xc0, !PT ;  /* 0xffff0000234f7812 */ /* 0x000fe200078ec0ff */
[C---:B------:R-:W-:Y:S01]  /*1e30*/  IMAD.U32 R35, R36.reuse, 0x10000, RZ ;  /* 0x0001000024237824 */ /* 0x040fe200078e00ff */
[----:B------:R-:W-:Y:S01]  /*1e40*/  LOP3.LUT R76, R36, 0xffff0000, RZ, 0xc0, !PT ;  /* 0xffff0000244c7812 */ /* 0x000fe200078ec0ff */
[----:B0-2---:R-:W-:Y:S01]  /*1e50*/  IMAD.U32 R82, R42, 0x10000, RZ ;  /* 0x000100002a527824 */ /* 0x005fe200078e00ff */
[C---:B------:R-:W-:Y:S01]  /*1e60*/  SHF.L.U32 R36, R37.reuse, 0x10, RZ ;  /* 0x0000001025247819 */ /* 0x040fe200000006ff */
[----:B------:R-:W-:Y:S01]  /*1e70*/  IMAD.U32 R75, R32, 0x10000, RZ ;  /* 0x00010000204b7824 */ /* 0x000fe200078e00ff */
[----:B------:R-:W-:Y:S01]  /*1e80*/  LOP3.LUT R81, R37, 0xffff0000, RZ, 0xc0, !PT ;  /* 0xffff000025517812 */ /* 0x000fe200078ec0ff */
[----:B------:R-:W-:Y:S01]  /*1e90*/  FMUL.FTZ R119, R17, R76 ;  /* 0x0000004c11777220 */ /* 0x000fe20000410000 */
[----:B------:R-:W-:Y:S01]  /*1ea0*/  LOP3.LUT R37, R38, 0xffff0000, RZ, 0xc0, !PT ;  /* 0xffff000026257812 */ /* 0x000fe200078ec0ff */
[C---:B------:R-:W-:Y:S01]  /*1eb0*/  IMAD.U32 R38, R39.reuse, 0x10000, RZ ;  /* 0x0001000027267824 */ /* 0x040fe200078e00ff */
[----:B------:R-:W-:Y:S01]  /*1ec0*/  LOP3.LUT R83, R39, 0xffff0000, RZ, 0xc0, !PT ;  /* 0xffff000027537812 */ /* 0x000fe200078ec0ff */
[----:B-1----:R-:W-:Y:S01]  /*1ed0*/  IMAD.U32 R89, R45, 0x10000, RZ ;  /* 0x000100002d597824 */ /* 0x002fe200078e00ff */
[----:B------:R-:W-:Y:S01]  /*1ee0*/  LOP3.LUT R80, R40, 0xffff0000, RZ, 0xc0, !PT ;  /* 0xffff000028507812 */ /* 0x000fe200078ec0ff */
[----:B------:R-:W-:Y:S01]  /*1ef0*/  FFMA.FTZ R16, R16, R35, R119 ;  /* 0x0000002310107223 */ /* 0x000fe20000010077 */
[----:B------:R-:W-:Y:S01]  /*1f00*/  SHF.L.U32 R39, R40, 0x10, RZ ;  /* 0x0000001028277819 */ /* 0x000fe200000006ff */
[C---:B------:R-:W-:Y:S01]  /*1f10*/  IMAD.U32 R40, R41.reuse, 0x10000, RZ ;  /* 0x0001000029287824 */ /* 0x040fe200078e00ff */
[----:B------:R-:W-:Y:S01]  /*1f20*/  LOP3.LUT R85, R41, 0xffff0000, RZ, 0xc0, !PT ;  /* 0xffff000029557812 */ /* 0x000fe200078ec0ff */
[----:B------:R-:W-:Y:S01]  /*1f30*/  FMUL.FTZ R17, R9, R80 ;  /* 0x0000005009117220 */ /* 0x000fe20000410000 */
[----:B------:R-:W-:Y:S01]  /*1f40*/  LOP3.LUT R41, R42, 0xffff0000, RZ, 0xc0, !PT ;  /* 0xffff00002a297812 */ /* 0x000fe200078ec0ff */
[----:B------:R-:W-:Y:S01]  /*1f50*/  FFMA.FTZ R119, R15, R36, R16 ;  /* 0x000000240f777223 */ /* 0x000fe20000010010 */
[C---:B------:R-:W-:Y:S01]  /*1f60*/  SHF.L.U32 R42, R43.reuse, 0x10, RZ ;  /* 0x000000102b2a7819 */ /* 0x040fe200000006ff */
[----:B------:R-:W-:Y:S01]  /*1f70*/  FFMA.FTZ R8, R8, R39, R17 ;  /* 0x0000002708087223 */ /* 0x000fe20000010011 */
[----:B------:R-:W-:Y:S01]  /*1f80*/  LOP3.LUT R87, R43, 0xffff0000, RZ, 0xc0, !PT ;  /* 0xffff00002b577812 */ /* 0x000fe200078ec0ff */
[C---:B------:R-:W-:Y:S01]  /*1f90*/  IMAD.U32 R43, R24.reuse, 0x10000, RZ ;  /* 0x00010000182b7824 */ /* 0x040fe200078e00ff */
[----:B------:R-:W-:Y:S01]  /*1fa0*/  LOP3.LUT R84, R24, 0xffff0000, RZ, 0xc0, !PT ;  /* 0xffff000018547812 */ /* 0x000fe200078ec0ff */
[C---:B------:R-:W-:Y:S01]  /*1fb0*/  IMAD.U32 R24, R25.reuse, 0x10000, RZ ;  /* 0x0001000019187824 */ /* 0x040fe200078e00ff */
[----:B------:R-:W-:Y:S01]  /*1fc0*/  LOP3.LUT R86, R25, 0xffff0000, RZ, 0xc0, !PT ;  /* 0xffff000019567812 */ /* 0x000fe200078ec0ff */
[----:B------:R-:W-:Y:S01]  /*1fd0*/  FFMA.FTZ R7, R7, R40, R8 ;  /* 0x0000002807077223 */ /* 0x000fe20000010008 */
[----:B------:R-:W-:Y:S01]  /*1fe0*/  LOP3.LUT R66, R32, 0xffff0000, RZ, 0xc0, !PT ;  /* 0xffff000020427812 */ /* 0x000fe200078ec0ff */
[----:B------:R-:W-:Y:S01]  /*1ff0*/  IMAD.U32 R32, R33, 0x10000, RZ ;  /* 0x0001000021207824 */ /* 0x000fe200078e00ff */
[----:B------:R-:W-:Y:S01]  /*2000*/  LOP3.LUT R25, R44, 0xffff0000, RZ, 0xc0, !PT ;  /* 0xffff00002c197812 */ /* 0x000fe200078ec0ff */
[----:B------:R-:W-:Y:S01]  /*2010*/  IMAD.U32 R88, R26, 0x10000, RZ ;  /* 0x000100001a587824 */ /* 0x000fe200078e00ff */
[----:B------:R-:W-:Y:S01]  /*2020*/  SHF.L.U32 R44, R44, 0x10, RZ ;  /* 0x000000102c2c7819 */ /* 0x000fe200000006ff */
[----:B------:R-:W-:Y:S01]  /*2030*/  FMUL.FTZ R117, R65, R66 ;  /* 0x0000004241757220 */ /* 0x000fe20000410000 */
[----:B------:R-:W-:Y:S01]  /*2040*/  LOP3.LUT R33, R33, 0xffff0000, RZ, 0xc0, !PT ;  /* 0xffff000021217812 */ /* 0x000fe200078ec0ff */
[----:B------:R-:W-:Y:S01]  /*2050*/  FMUL.FTZ R84, R84, R25 ;  /* 0x0000001954547220 */ /* 0x000fe20000410000 */
[----:B------:R-:W-:Y:S01]  /*2060*/  LOP3.LUT R91, R45, 0xffff0000, RZ, 0xc0, !PT ;  /* 0xffff00002d5b7812 */ /* 0x000fe200078ec0ff */
[----:B------:R-:W-:Y:S01]  /*2070*/  FFMA.FTZ R64, R64, R75, R117 ;  /* 0x0000004b40407223 */ /* 0x000fe20000010075 */
[----:B------:R-:W-:-:S02]  /*2080*/  IMAD.U32 R111, R46, 0x10000, RZ ;  /* 0x000100002e6f7824 */ /* 0x000fc400078e00ff */
[----:B------:R-:W-:Y:S01]  /*2090*/  FFMA.FTZ R43, R43, R44, R84 ;  /* 0x0000002c2b2b7223 */ /* 0x000fe20000010054 */
[----:B------:R-:W-:Y:S01]  /*20a0*/  FFMA.FTZ R14, R14, R81, R119 ;  /* 0x000000510e0e7223 */ /* 0x000fe20000010077 */
[----:B------:R-:W-:Y:S01]  /*20b0*/  FFMA.FTZ R117, R23, R32, R64 ;  /* 0x0000002017757223 */ /* 0x000fe20000010040 */
[----:B------:R-:W-:Y:S01]  /*20c0*/  FFMA.FTZ R6, R6, R85, R7 ;  /* 0x0000005506067223 */ /* 0x000fe20000010007 */
        /* <DEDUP_REMOVED lines=8> */
[----:B------:R-:W-:Y:S01]  /*2150*/  FFMA.FTZ R88, R88, R111, R43 ;  /* 0x0000006f58587223 */ /* 0x000fe2000001002b */
[----:B------:R-:W-:Y:S01]  /*2160*/  SHF.L.U32 R26, R27, 0x10, RZ ;  /* 0x000000101b1a7819 */ /* 0x000fe200000006ff */
[----:B------:R-:W-:-:S02]  /*2170*/  IMAD.U32 R93, R47, 0x10000, RZ ;  /* 0x000100002f5d7824 */ /* 0x000fc400078e00ff */
        /* <DEDUP_REMOVED lines=10> */
[----:B------:R-:W-:Y:S01]  /*2220*/  SHF.L.U32 R47, R48, 0x10, RZ ;  /* 0x00000010302f7819 */ /* 0x000fe200000006ff */
[----:B------:R-:W-:Y:S01]  /*2230*/  IMAD.U32 R9, R52, 0x10000, RZ ;  /* 0x0001000034097824 */ /* 0x000fe200078e00ff */
[----:B------:R-:W-:Y:S01]  /*2240*/  SHF.L.U32 R17, R28, 0x10, RZ ;  /* 0x000000101c117819 */ /* 0x000fe200000006ff */
[----:B------:R-:W-:-:S02]  /*2250*/  IMAD.U32 R25, R56, 0x10000, RZ ;  /* 0x0001000038197824 */ /* 0x000fc400078e00ff */
[----:B------:R-:W-:Y:S01]  /*2260*/  FFMA.FTZ R19, R18, R79, R19 ;  /* 0x0000004f12137223 */ /* 0x000fe20000010013 */
[----:B------:R-:W-:Y:S02]  /*2270*/  IMAD.U32 R36, R60, 0x10000, RZ ;  /* 0x000100003c247824 */ /* 0x000fe400078e00ff */
        /* <DEDUP_REMOVED lines=14> */
[----:B------:R-:W-:Y:S01]  /*2360*/  IMAD.U32 R28, R29, 0x10000, RZ ;  /* 0x000100001d1c7824 */ /* 0x000fe200078e00ff */
[----:B------:R-:W-:Y:S01]  /*2370*/  LOP3.LUT R112, R51, 0xffff0000, RZ, 0xc0, !PT ;  /* 0xffff000033707812 */ /* 0x000fe200078ec0ff */
[----:B------:R-:W-:Y:S01]  /*2380*/  IMAD.U32 R51, R53, 0x10000, RZ ;  /* 0x0001000035337824 */ /* 0x000fe200078e00ff */
        /* <DEDUP_REMOVED lines=15> */
[C---:B------:R-:W-:Y:S01]  /*2480*/  IMAD.U32 R65, R55.reuse, 0x10000, RZ ;  /* 0x0001000037417824 */ /* 0x040fe200078e00ff */
        /* <DEDUP_REMOVED lines=36> */
[----:B------:R-:W-:Y:S01]  /*26d0*/  FFMA.FTZ R16, R31, R16, R30 ;  /* 0x000000101f107223 */ /* 0x000fe2000001001e */
[----:B------:R-:W0:Y:S01]  /*26e0*/  S2R R12, SR_TID.X ;  /* 0x00000000000c7919 */ /* 0x000e220000002100 */
[----:B------:R-:W-:Y:S01]  /*26f0*/  USHF.L.U32 UR18, UR13, 0x6, URZ ;  /* 0x000000060d127899 */ /* 0x000fe2000800063f */
[----:B------:R-:W-:Y:S01]  /*2700*/  BSSY B0, `(.L_x_121) ;  /* 0x000004c000007945 */ /* 0x000fe20003800000 */
[----:B------:R-:W-:Y:S01]  /*2710*/  USHF.R.S32.HI UR19, URZ, 0x1f, UR16 ;  /* 0x0000001f3f137899 */ /* 0x000fe20008011410 */
[----:B------:R-:W1:Y:S04]  /*2720*/  SHFL.BFLY PT, R3, R72, 0x8, 0x1f ;  /* 0x0d001f0048037f89 */ /* 0x000e6800000e0000 */
[----:B------:R-:W2:Y:S04]  /*2730*/  SHFL.BFLY PT, R5, R76, 0x8, 0x1f ;  /* 0x0d001f004c057f89 */ /* 0x000ea800000e0000 */
[----:B------:R-:W3:Y:S04]  /*2740*/  SHFL.BFLY PT, R0, R59, 0x8, 0x1f ;  /* 0x0d001f003b007f89 */ /* 0x000ee800000e0000 */
[----:B------:R-:W4:Y:S01]  /*2750*/  SHFL.BFLY PT, R7, R16, 0x8, 0x1f ;  /* 0x0d001f0010077f89 */ /* 0x000f2200000e0000 */
[----:B-1----:R-:W-:Y:S01]  /*2760*/  FADD.FTZ R3, R72, R3 ;  /* 0x0000000348037221 */ /* 0x002fe20000010000 */
[----:B--2---:R-:W-:Y:S01]  /*2770*/  FADD.FTZ R2, R76, R5 ;  /* 0x000000054c027221 */ /* 0x004fe20000010000 */
[----:B0-----:R-:W-:Y:S01]  /*2780*/  SHF.R.S32.HI R13, RZ, 0x1f, R12 ;  /* 0x0000001fff0d7819 */ /* 0x001fe2000001140c */
[----:B---3--:R-:W-:-:S03]  /*2790*/  FADD.FTZ R6, R59, R0 ;  /* 0x000000003b067221 */ /* 0x008fc60000010000 */
[----:B------:R-:W0:Y:S01]  /*27a0*/  SHFL.BFLY PT, R5, R2, 0x4, 0x1f ;  /* 0x0c801f0002057f89 */ /* 0x000e2200000e0000 */
[----:B------:R-:W-:Y:S01]  /*27b0*/  LEA.HI R13, R13, R12, RZ, 0x4 ;  /* 0x0000000c0d0d7211 */ /* 0x000fe200078f20ff */
[----:B----4-:R-:W-:Y:S02]  /*27c0*/  FADD.FTZ R9, R16, R7 ;  /* 0x0000000710097221 */ /* 0x010fe40000010000 */
[----:B------:R-:W1:Y:S04]  /*27d0*/  SHFL.BFLY PT, R0, R3, 0x4, 0x1f ;  /* 0x0c801f0003007f89 */ /* 0x000e6800000e0000 */
[----:B------:R-:W2:Y:S04]  /*27e0*/  SHFL.BFLY PT, R7, R6, 0x4, 0x1f ;  /* 0x0c801f0006077f89 */ /* 0x000ea800000e0000 */
[----:B------:R-:W3:Y:S01]  /*27f0*/  SHFL.BFLY PT, R10, R9, 0x4, 0x1f ;  /* 0x0c801f00090a7f89 */ /* 0x000ee200000e0000 */
[----:B0-----:R-:W-:Y:S01]  /*2800*/  FADD.FTZ R4, R2, R5 ;  /* 0x0000000502047221 */ /* 0x001fe20000010000 */
[----:B-1----:R-:W-:Y:S01]  /*2810*/  FADD.FTZ R0, R3, R0 ;  /* 0x0000000003007221 */ /* 0x002fe20000010000 */
[----:B--2---:R-:W-:-:S04]  /*2820*/  FADD.FTZ R8, R6, R7 ;  /* 0x0000000706087221 */ /* 0x004fc80000010000 */
[----:B------:R-:W0:Y:S01]  /*2830*/  SHFL.BFLY PT, R5, R0, 0x2, 0x1f ;  /* 0x0c401f0000057f89 */ /* 0x000e2200000e0000 */
[----:B---3--:R-:W-:-:S03]  /*2840*/  FADD.FTZ R11, R9, R10 ;  /* 0x0000000a090b7221 */ /* 0x008fc60000010000 */
[----:B------:R-:W1:Y:S04]  /*2850*/  SHFL.BFLY PT, R7, R4, 0x2, 0x1f ;  /* 0x0c401f0004077f89 */ /* 0x000e6800000e0000 */
[----:B------:R-:W2:Y:S04]  /*2860*/  SHFL.BFLY PT, R3, R8, 0x2, 0x1f ;  /* 0x0c401f0008037f89 */ /* 0x000ea800000e0000 */
[----:B------:R-:W3:Y:S01]  /*2870*/  SHFL.BFLY PT, R2, R11, 0x2, 0x1f ;  /* 0x0c401f000b027f89 */ /* 0x000ee200000e0000 */
[----:B0-----:R-:W-:Y:S01]  /*2880*/  FADD.FTZ R5, R0, R5 ;  /* 0x0000000500057221 */ /* 0x001fe20000010000 */
[----:B-1----:R-:W-:Y:S01]  /*2890*/  FADD.FTZ R7, R4, R7 ;  /* 0x0000000704077221 */ /* 0x002fe20000010000 */
[----:B--2---:R-:W-:-:S04]  /*28a0*/  FADD.FTZ R3, R8, R3 ;  /* 0x0000000308037221 */ /* 0x004fc80000010000 */
[----:B------:R-:W0:Y:S01]  /*28b0*/  SHFL.BFLY PT, R6, R7, 0x1, 0x1f ;  /* 0x0c201f0007067f89 */ /* 0x000e2200000e0000 */
[----:B---3--:R-:W-:Y:S01]  /*28c0*/  FADD.FTZ R9, R11, R2 ;  /* 0x000000020b097221 */ /* 0x008fe20000010000 */
[----:B------:R-:W-:Y:S02]  /*28d0*/  LOP3.LUT R11, R13, 0xfffffff0, RZ, 0xc0, !PT ;  /* 0xfffffff00d0b7812 */ /* 0x000fe400078ec0ff */
[----:B------:R-:W1:Y:S04]  /*28e0*/  SHFL.BFLY PT, R2, R5, 0x1, 0x1f ;  /* 0x0c201f0005027f89 */ /* 0x000e6800000e0000 */
[----:B------:R-:W2:Y:S01]  /*28f0*/  SHFL.BFLY PT, R10, R3, 0x1, 0x1f ;  /* 0x0c201f00030a7f89 */ /* 0x000ea200000e0000 */
[----:B------:R-:W-:-:S03]  /*2900*/  IMAD.IADD R11, R12, 0x1, -R11 ;  /* 0x000000010c0b7824 */ /* 0x000fc600078e0a0b */
[----:B------:R-:W3:Y:S02]  /*2910*/  SHFL.BFLY PT, R0, R9, 0x1, 0x1f ;  /* 0x0c201f0009007f89 */ /* 0x000ee400000e0000 */
[----:B------:R-:W-:Y:S01]  /*2920*/  ISETP.NE.AND P0, PT, R11, RZ, PT ;  /* 0x000000ff0b00720c */ /* 0x000fe20003f05270 */
[----:B0-----:R-:W-:Y:S01]  /*2930*/  FADD.FTZ R6, R7, R6 ;  /* 0x0000000607067221 */ /* 0x001fe20000010000 */
[----:B-1----:R-:W-:Y:S01]  /*2940*/  FADD.FTZ R8, R5, R2 ;  /* 0x0000000205087221 */ /* 0x002fe20000010000 */
[----:B--2---:R-:W-:Y:S01]  /*2950*/  FADD.FTZ R10, R3, R10 ;  /* 0x0000000a030a7221 */ /* 0x004fe20000010000 */
[----:B---3--:R-:W-:-:S09]  /*2960*/  FADD.FTZ R11, R9, R0 ;  /* 0x00000000090b7221 */ /* 0x008fd20000010000 */
[----:B------:R-:W-:Y:S05]  /*2970*/  @P0 BRA `(.L_x_122) ;  /* 0x0000000000900947 */ /* 0x000fea0003800000 */
[----:B------:R-:W-:Y:S01]  /*2980*/  USHF.R.S32.HI UR7, URZ, 0x1f, UR4 ;  /* 0x0000001f3f077899 */ /* 0x000fe20008011404 */
[----:B------:R-:W-:Y:S01]  /*2990*/  SHF.R.S32.HI R0, RZ, 0x4, R13 ;  /* 0x00000004ff007819 */ /* 0x000fe2000001140d */
[----:B------:R-:W-:Y:S01]  /*29a0*/  UIADD3 UR6, UP0, UR18, UR4, URZ ;  /* 0x0000000412067290 */ /* 0x000fe2000ff1e03f */
[----:B------:R-:W-:Y:S01]  /*29b0*/  ULDC.64 UR14, c[0x0][0x278] ;  /* 0x00009e00000e7ab9 */ /* 0x000fe20000000a00 */
[----:B------:R-:W-:Y:S01]  /*29c0*/  UIMAD UR20, UR13, -0x40, UR8 ;  /* 0xffffffc00d1478a4 */ /* 0x000fe2000f8e0208 */
[----:B------:R-:W-:Y:S01]  /*29d0*/  SHF.R.S32.HI R4, RZ, 0x1f, R0 ;  /* 0x0000001fff047819 */ /* 0x000fe20000011400 */
[----:B------:R-:W-:Y:S01]  /*29e0*/  ULEA.HI.X.SX32 UR7, UR18, UR7, 0x1, UP0 ;  /* 0x0000000712077291 */ /* 0x000fe200080f0e3f */
[C---:B------:R-:W-:Y:S01]  /*29f0*/  VIADD R7, R0.reuse, 0x10 ;  /* 0x0000001000077836 */ /* 0x040fe20000000000 */
[----:B------:R-:W-:Y:S02]  /*2a00*/  UIMAD UR9, UR19, UR14, URZ ;  /* 0x0000000e130972a4 */ /* 0x000fe4000f8e023f */
[----:B------:R-:W-:Y:S01]  /*2a10*/  UIMAD.WIDE.U32 UR6, UR16, UR14, UR6 ;  /* 0x0000000e100672a5 */ /* 0x000fe2000f8e0006 */
[----:B------:R-:W-:Y:S01]  /*2a20*/  ISETP.GE.AND P3, PT, R0, UR20, PT ;  /* 0x0000001400007c0c */ /* 0x000fe2000bf66270 */
[----:B------:R-:W-:Y:S01]  /*2a30*/  UIMAD UR9, UR16, UR15, UR9 ;  /* 0x0000000f100972a4 */ /* 0x000fe2000f8e0209 */
[----:B------:R-:W-:-:S02]  /*2a40*/  ISETP.GE.AND P2, PT, R7, UR20, PT ;  /* 0x0000001407007c0c */ /* 0x000fc4000bf46270 */
[----:B------:R-:W-:Y:S01]  /*2a50*/  ULDC.64 UR14, c[0x0][0x280] ;  /* 0x0000a000000e7ab9 */ /* 0x000fe20000000a00 */
[----:B------:R-:W-:Y:S01]  /*2a60*/  UIADD3 UR7, UR7, UR9, URZ ;  /* 0x0000000907077290 */ /* 0x000fe2000fffe03f */
[----:B------:R-:W-:Y:S01]  /*2a70*/  FSEL R7, R6, RZ, !P2 ;  /* 0x000000ff06077208 */ /* 0x000fe20005000000 */
[----:B------:R-:W-:Y:S02]  /*2a80*/  UIMAD UR9, UR5, UR14, URZ ;  /* 0x0000000e050972a4 */ /* 0x000fe4000f8e023f */
[----:B------:R-:W-:Y:S02]  /*2a90*/  UIMAD.WIDE.U32 UR6, UR17, UR14, UR6 ;  /* 0x0000000e110672a5 */ /* 0x000fe4000f8e0006 */
[----:B------:R-:W-:-:S03]  /*2aa0*/  UIMAD UR9, UR17, UR15, UR9 ;  /* 0x0000000f110972a4 */ /* 0x000fc6000f8e0209 */
[----:B------:R-:W-:Y:S01]  /*2ab0*/  ULDC.64 UR14, c[0x0][0x260] ;  /* 0x00009800000e7ab9 */ /* 0x000fe20000000a00 */
[----:B------:R-:W-:Y:S02]  /*2ac0*/  IADD3 R3, P0, R0, UR6, RZ ;  /* 0x0000000600037c10 */ /* 0x000fe4000ff1e0ff */
[----:B------:R-:W-:Y:S02]  /*2ad0*/  MOV R5, UR9 ;  /* 0x0000000900057c02 */ /* 0x000fe40008000f00 */
[C---:B------:R-:W-:Y:S02]  /*2ae0*/  LEA R2, P4, R3.reuse, UR14, 0x2 ;  /* 0x0000000e03027c11 */ /* 0x040fe4000f8810ff */
[----:B------:R-:W-:Y:S01]  /*2af0*/  IADD3.X R4, R4, UR7, R5, P0, !PT ;  /* 0x0000000704047c10 */ /* 0x000fe200087fe405 */
[C---:B------:R-:W-:Y:S01]  /*2b00*/  VIADD R5, R0.reuse, 0x20 ;  /* 0x0000002000057836 */ /* 0x040fe20000000000 */
[----:B------:R-:W-:Y:S02]  /*2b10*/  IADD3 R0, R0, 0x30, RZ ;  /* 0x0000003000007810 */ /* 0x000fe40007ffe0ff */
[----:B------:R-:W-:-:S02]  /*2b20*/  LEA.HI.X R3, R3, UR15, R4, 0x2, P4 ;  /* 0x0000000f03037c11 */ /* 0x000fc4000a0f1404 */
[----:B------:R-:W-:Y:S02]  /*2b30*/  ISETP.GE.AND P1, PT, R5, UR20, PT ;  /* 0x0000001405007c0c */ /* 0x000fe4000bf26270 */
[----:B------:R-:W-:Y:S01]  /*2b40*/  ISETP.GE.AND P0, PT, R0, UR20, PT ;  /* 0x0000001400007c0c */ /* 0x000fe2000bf06270 */
[----:B------:R0:W-:Y:S01]  /*2b50*/  STG.E desc[UR10][R2.64+0x40], R7 ;  /* 0x0000400702007986 */ /* 0x0001e2000c10190a */
[----:B------:R-:W-:Y:S02]  /*2b60*/  FSEL R5, R8, RZ, !P3 ;  /* 0x000000ff08057208 */ /* 0x000fe40005800000 */
[----:B------:R-:W-:Y:S02]  /*2b70*/  FSEL R9, R10, RZ, !P1 ;  /* 0x000000ff0a097208 */ /* 0x000fe40004800000 */
[----:B------:R-:W-:Y:S01]  /*2b80*/  FSEL R11, R11, RZ, !P0 ;  /* 0x000000ff0b0b7208 */ /* 0x000fe20004000000 */
[----:B------:R0:W-:Y:S04]  /*2b90*/  STG.E desc[UR10][R2.64], R5 ;  /* 0x0000000502007986 */ /* 0x0001e8000c10190a */
[----:B------:R0:W-:Y:S04]  /*2ba0*/  STG.E desc[UR10][R2.64+0x80], R9 ;  /* 0x0000800902007986 */ /* 0x0001e8000c10190a */
[----:B------:R0:W-:Y:S02]  /*2bb0*/  STG.E desc[UR10][R2.64+0xc0], R11 ;  /* 0x0000c00b02007986 */ /* 0x0001e4000c10190a */
.L_x_122:
[----:B------:R-:W-:Y:S05]  /*2bc0*/  BSYNC B0 ;  /* 0x0000000000007941 */ /* 0x000fea0003800000 */
.L_x_121:
[----:B------:R-:W-:Y:S01]  /*2bd0*/  UIADD3 UR8, UR8, 0x3f, URZ ;  /* 0x0000003f08087890 */ /* 0x000fe2000fffe03f */
[----:B0-----:R-:W0:Y:S01]  /*2be0*/  LDC.64 R6, c[0x0][0x2d0] ;  /* 0x0000b400ff067b82 */ /* 0x001e220000000a00 */
[----:B------:R-:W-:Y:S02]  /*2bf0*/  BSSY B0, `(.L_x_123) ;  /* 0x0000022000007945 */ /* 0x000fe40003800000 */
[----:B------:R-:W-:Y:S02]  /*2c00*/  USHF.R.S32.HI UR6, URZ, 0x1f, UR8 ;  /* 0x0000001f3f067899 */ /* 0x000fe40008011408 */
[----:B------:R-:W-:Y:S02]  /*2c10*/  UIMAD UR7, UR13, -0x40, UR8 ;  /* 0xffffffc00d0778a4 */ /* 0x000fe4000f8e0208 */
[----:B------:R-:W-:-:S04]  /*2c20*/  ULEA.HI UR6, UR6, UR8, URZ, 0x6 ;  /* 0x0000000806067291 */ /* 0x000fc8000f8f303f */
[----:B------:R-:W-:-:S04]  /*2c30*/  ULOP3.LUT UR6, UR6, 0xffffffc0, URZ, 0xc0, !UPT ;  /* 0xffffffc006067892 */ /* 0x000fc8000f8ec03f */
[----:B------:R-:W-:-:S06]  /*2c40*/  UIADD3 UR6, UR7, UR6, -UR8 ;  /* 0x0000000607067290 */ /* 0x000fcc000fffe808 */
[----:B------:R-:W-:-:S04]  /*2c50*/  ISETP.GE.AND P0, PT, R12, UR6, PT ;  /* 0x000000060c007c0c */ /* 0x000fc8000bf06270 */
[----:B------:R-:W-:-:S13]  /*2c60*/  ISETP.GT.OR P0, PT, R12, 0x3f, P0 ;  /* 0x0000003f0c00780c */ /* 0x000fda0000704670 */
[----:B------:R-:W-:Y:S05]  /*2c70*/  @P0 BRA `(.L_x_124) ;  /* 0x0000000000640947 */ /* 0x000fea0003800000 */
[----:B------:R-:W1:Y:S01]  /*2c80*/  LDC.64 R4, c[0x0][0x2a8] ;  /* 0x0000aa00ff047b82 */ /* 0x000e620000000a00 */
[----:B------:R-:W-:Y:S01]  /*2c90*/  USHF.R.S32.HI UR6, URZ, 0x1f, UR18 ;  /* 0x0000001f3f067899 */ /* 0x000fe20008011412 */
[----:B------:R-:W-:Y:S01]  /*2ca0*/  IMAD.U32 R9, RZ, RZ, UR4 ;  /* 0x00000004ff097e24 */ /* 0x000fe2000f8e00ff */
[----:B------:R-:W-:Y:S01]  /*2cb0*/  USHF.R.S32.HI UR7, URZ, 0x1f, UR4 ;  /* 0x0000001f3f077899 */ /* 0x000fe20008011404 */
[--C-:B------:R-:W-:Y:S01]  /*2cc0*/  SHF.R.S32.HI R3, RZ, 0x1f, R12.reuse ;  /* 0x0000001fff037819 */ /* 0x100fe2000001140c */
[----:B------:R-:W-:Y:S02]  /*2cd0*/  ULDC.64 UR8, c[0x0][0x2b0] ;  /* 0x0000ac0000087ab9 */ /* 0x000fe40000000a00 */
[----:B------:R-:W-:Y:S01]  /*2ce0*/  IMAD.U32 R8, RZ, RZ, UR6 ;  /* 0x00000006ff087e24 */ /* 0x000fe2000f8e00ff */
[----:B------:R-:W-:Y:S01]  /*2cf0*/  IADD3 R2, P0, P1, R9, UR18, R12 ;  /* 0x0000001209027c10 */ /* 0x000fe2000f91e00c */
[----:B------:R-:W-:-:S03]  /*2d00*/  UIMAD UR6, UR5, UR8, URZ ;  /* 0x00000008050672a4 */ /* 0x000fc6000f8e023f */
[----:B------:R-:W-:Y:S01]  /*2d10*/  IADD3.X R3, R8, UR7, R3, P0, P1 ;  /* 0x0000000708037c10 */ /* 0x000fe200087e2403 */
[----:B------:R-:W-:Y:S01]  /*2d20*/  UIMAD UR6, UR17, UR9, UR6 ;  /* 0x00000009110672a4 */ /* 0x000fe2000f8e0206 */
[----:B------:R-:W-:Y:S01]  /*2d30*/  FSETP.NEU.FTZ.AND P0, PT, R67, -INF , PT ;  /* 0xff8000004300780b */ /* 0x000fe20003f1d000 */
[C---:B-1----:R-:W-:Y:S02]  /*2d40*/  IMAD R0, R4.reuse, UR19, RZ ;  /* 0x0000001304007c24 */ /* 0x042fe4000f8e02ff */
[----:B------:R-:W-:-:S04]  /*2d50*/  IMAD.WIDE.U32 R2, R4, UR16, R2 ;  /* 0x0000001004027c25 */ /* 0x000fc8000f8e0002 */
[----:B------:R-:W-:Y:S02]  /*2d60*/  IMAD R5, R5, UR16, R0 ;  /* 0x0000001005057c24 */ /* 0x000fe4000f8e0200 */
[----:B------:R-:W-:-:S03]  /*2d70*/  FMUL.FTZ R0, R67, 1.4426950216293334961 ;  /* 0x3fb8aa3b43007820 */ /* 0x000fc60000410000 */
[----:B------:R-:W-:Y:S01]  /*2d80*/  IADD3 R3, R3, R5, RZ ;  /* 0x0000000503037210 */ /* 0x000fe20007ffe0ff */
[----:B------:R-:W-:Y:S01]  /*2d90*/  IMAD.U32 R5, RZ, RZ, UR8 ;  /* 0x00000008ff057e24 */ /* 0x000fe2000f8e00ff */
[----:B------:R-:W-:-:S03]  /*2da0*/  ULDC.64 UR8, c[0x0][0x2a0] ;  /* 0x0000a80000087ab9 */ /* 0x000fc60000000a00 */
[----:B------:R-:W-:-:S04]  /*2db0*/  IMAD.WIDE.U32 R2, R5, UR17, R2 ;  /* 0x0000001105027c25 */ /* 0x000fc8000f8e0002 */
[----:B------:R-:W-:Y:S01]  /*2dc0*/  VIADD R3, R3, UR6 ;  /* 0x0000000603037c36 */ /* 0x000fe20008000000 */
[----:B------:R-:W-:-:S04]  /*2dd0*/  LEA R4, P1, R2, UR8, 0x2 ;  /* 0x0000000802047c11 */ /* 0x000fc8000f8210ff */
[----:B------:R-:W-:Y:S02]  /*2de0*/  LEA.HI.X R5, R2, UR9, R3, 0x2, P1 ;  /* 0x0000000902057c11 */ /* 0x000fe400088f1403 */
[----:B------:R-:W-:-:S05]  /*2df0*/  FSEL R3, R0, RZ, P0 ;  /* 0x000000ff00037208 */ /* 0x000fca0000000000 */
[----:B------:R1:W-:Y:S02]  /*2e00*/  STG.E desc[UR10][R4.64], R3 ;  /* 0x0000000304007986 */ /* 0x0003e4000c10190a */
.L_x_124:
[----:B------:R-:W-:Y:S05]  /*2e10*/  BSYNC B0 ;  /* 0x0000000000007941 */ /* 0x000fea0003800000 */
.L_x_123:
[----:B------:R-:W-:Y:S01]  /*2e20*/  USHF.L.U32 UR7, UR13, 0xe, URZ ;  /* 0x0000000e0d077899 */ /* 0x000fe2000800063f */
[----:B------:R-:W-:Y:S01]  /*2e30*/  SHF.L.U32 R0, R12, 0x2, RZ ;  /* 0x000000020c007819 */ /* 0x000fe200000006ff */
[----:B------:R-:W-:Y:S01]  /*2e40*/  USHF.L.U32 UR6, UR4, 0x8, URZ ;  /* 0x0000000804067899 */ /* 0x000fe2000800063f */
[----:B01----:R-:W-:Y:S01]  /*2e50*/  IMAD R4, R6, UR19, RZ ;  /* 0x0000001306047c24 */ /* 0x003fe2000f8e02ff */
[----:B------:R-:W-:Y:S02]  /*2e60*/  USHF.R.S32.HI UR8, URZ, 0x1f, UR7 ;  /* 0x0000001f3f087899 */ /* 0x000fe40008011407 */
[----:B------:R-:W-:Y:S01]  /*2e70*/  IMAD.U32 R3, RZ, RZ, UR7 ;  /* 0x00000007ff037e24 */ /* 0x000fe2000f8e00ff */
[----:B------:R-:W-:Y:S01]  /*2e80*/  USHF.R.S32.HI UR7, URZ, 0x1f, UR6 ;  /* 0x0000001f3f077899 */ /* 0x000fe20008011406 */
[----:B------:R-:W-:Y:S01]  /*2e90*/  IMAD R5, R7, UR16, R4 ;  /* 0x0000001007057c24 */ /* 0x000fe2000f8e0204 */
[----:B------:R-:W-:Y:S02]  /*2ea0*/  ULDC.64 UR14, c[0x0][0x2e8] ;  /* 0x0000ba00000e7ab9 */ /* 0x000fe40000000a00 */
[----:B------:R-:W-:Y:S01]  /*2eb0*/  IADD3 R2, P0, P1, R0, UR6, R3 ;  /* 0x0000000600027c10 */ /* 0x000fe2000f91e003 */
[----:B------:R-:W-:Y:S01]  /*2ec0*/  IMAD.U32 R3, RZ, RZ, UR8 ;  /* 0x00000008ff037e24 */ /* 0x000fe2000f8e00ff */
[----:B------:R-:W-:Y:S01]  /*2ed0*/  SHF.R.S32.HI R0, RZ, 0x1f, R0 ;  /* 0x0000001fff007819 */ /* 0x000fe20000011400 */
[----:B------:R-:W-:-:S02]  /*2ee0*/  ULDC.64 UR8, c[0x0][0x2d8] ;  /* 0x0000b60000087ab9 */ /* 0x000fc40000000a00 */
[----:B------:R-:W-:Y:S01]  /*2ef0*/  UIMAD UR6, UR5, UR8, URZ ;  /* 0x00000008050672a4 */ /* 0x000fe2000f8e023f */
[----:B------:R-:W-:Y:S02]  /*2f00*/  IADD3.X R3, R0, UR7, R3, P0, P1 ;  /* 0x0000000700037c10 */ /* 0x000fe400087e2403 */
[----:B------:R-:W-:Y:S01]  /*2f10*/  ISETP.NE.U32.AND P0, PT, RZ, UR14, PT ;  /* 0x0000000eff007c0c */ /* 0x000fe2000bf05070 */
[----:B------:R-:W-:Y:S01]  /*2f20*/  UIMAD UR6, UR17, UR9, UR6 ;  /* 0x00000009110672a4 */ /* 0x000fe2000f8e0206 */
[----:B------:R-:W-:Y:S02]  /*2f30*/  IMAD.WIDE.U32 R2, R6, UR16, R2 ;  /* 0x0000001006027c25 */ /* 0x000fe4000f8e0002 */
[----:B------:R-:W-:-:S03]  /*2f40*/  ISETP.NE.AND.EX P0, PT, RZ, UR15, PT, P0 ;  /* 0x0000000fff007c0c */ /* 0x000fc6000bf05300 */
[----:B------:R-:W-:Y:S01]  /*2f50*/  IADD3 R3, R3, R5, RZ ;  /* 0x0000000503037210 */ /* 0x000fe20007ffe0ff */
[----:B------:R-:W-:Y:S01]  /*2f60*/  IMAD.U32 R5, RZ, RZ, UR8 ;  /* 0x00000008ff057e24 */ /* 0x000fe2000f8e00ff */
[----:B------:R-:W-:Y:S01]  /*2f70*/  ISETP.NE.OR P0, PT, R12, RZ, !P0 ;  /* 0x000000ff0c00720c */ /* 0x000fe20004705670 */
[----:B------:R-:W-:Y:S02]  /*2f80*/  ULDC.64 UR8, c[0x0][0x2b8] ;  /* 0x0000ae0000087ab9 */ /* 0x000fe40000000a00 */
[----:B------:R-:W-:-:S04]  /*2f90*/  IMAD.WIDE.U32 R2, R5, UR17, R2 ;  /* 0x0000001105027c25 */ /* 0x000fc8000f8e0002 */
[----:B------:R-:W-:Y:S01]  /*2fa0*/  VIADD R3, R3, UR6 ;  /* 0x0000000603037c36 */ /* 0x000fe20008000000 */
        /* <DEDUP_REMOVED lines=19> */
[----:B------:R-:W-:Y:S01]  /*30e0*/  ULDC UR4, c[0x0][0x2e0] ;  /* 0x0000b80000047ab9 */ /* 0x000fe20000000800 */
[----:B------:R-:W-:Y:S01]  /*30f0*/  ULDC UR6, c[0x0][0x220] ;  /* 0x0000880000067ab9 */ /* 0x000fe20000000800 */
[----:B------:R-:W-:-:S04]  /*3100*/  UIMAD UR4, UR13, UR4, UR12 ;  /* 0x000000040d0472a4 */ /* 0x000fc8000f8e020c */
[----:B------:R-:W-:-:S03]  /*3110*/  UIMAD UR6, UR4, UR6, UR16 ;  /* 0x00000006040672a4 */ /* 0x000fc6000f8e0210 */
[----:B------:R-:W-:Y:S02]  /*3120*/  ULDC.64 UR4, c[0x0][0x2e8] ;  /* 0x0000ba0000047ab9 */ /* 0x000fe40000000a00 */
[----:B------:R-:W-:-:S06]  /*3130*/  UIMAD.WIDE UR4, UR6, 0x4, UR4 ;  /* 0x00000004060478a5 */ /* 0x000fcc000f8e0204 */
[----:B------:R-:W-:Y:S01]  /*3140*/  MOV R2, UR4 ;  /* 0x0000000400027c02 */ /* 0x000fe20008000f00 */
[----:B------:R-:W-:-:S05]  /*3150*/  IMAD.U32 R3, RZ, RZ, UR5 ;  /* 0x00000005ff037e24 */ /* 0x000fca000f8e00ff */
[----:B------:R-:W-:Y:S01]  /*3160*/  STG.E desc[UR10][R2.64], RZ ;  /* 0x000000ff02007986 */ /* 0x000fe2000c10190a */
[----:B------:R-:W-:Y:S05]  /*3170*/  EXIT ;  /* 0x000000000000794d */ /* 0x000fea0003800000 */
.L_x_125:
        /* <DEDUP_REMOVED lines=16> */
.L_x_155:


//--------------------- .nv.shared._ZN7cutlass13device_kernelIN5flash19enable_sm80_to_sm89INS1_16FlashAttnBwdSm80INS1_25CollectiveMainloopBwdSm80ILi1ELi1EN4cute5tupleIJNS5_1CILi32EEENS7_ILi64EEENS7_ILi256EEEEEENS_10bfloat16_tEfNS_4arch4Sm80ELb0ELb0ELb0ELb0ELb0ELb0ELb0ELb0ELi2ELi2ELi2ELi1ELb1EEENS1_21CollectiveEpilogueBwdISB_SC_SE_Li256ELb0ELb0ELi4EEENS1_19SingleTileSchedulerILb0ELb0ELb0ELi64EEEEEEEEEvNT_6ParamsE --------------------------
	.section	.nv.shared._ZN7cutlass13device_kernelIN5flash19enable_sm80_to_sm89INS1_16FlashAttnBwdSm80INS1_25CollectiveMainloopBwdSm80ILi1ELi1EN4cute5tupleIJNS5_1CILi32EEENS7_ILi64EEENS7_ILi256EEEEEENS_10bfloat16_tEfNS_4arch4Sm80ELb0ELb0ELb0ELb0ELb0ELb0ELb0ELb0ELi2ELi2ELi2ELi1ELb1EEENS1_21CollectiveEpilogueBwdISB_SC_SE_Li256ELb0ELb0ELi4EEENS1_19SingleTileSchedulerILb0ELb0ELb0ELi64EEEEEEEEEvNT_6ParamsE,"aw",@nobits
	.sectionflags	@""
	.align	16
	.zero		1024


//--------------------- .nv.shared.reserved.0     --------------------------
	.section	.nv.shared.reserved.0,"aw",@nobits
	.weak		__nv_reservedSMEM_offset_0_alias
	.size		__nv_reservedSMEM_offset_0_alias, 0, 0
	.other		__nv_reservedSMEM_offset_0_alias,@"STO_CUDA_RESERVED_SHARED STV_DEFAULT"
__nv_reservedSMEM_offset_0_alias:
	.zero		0


//--------------------- .nv.global                --------------------------
	.section	.nv.global,"aw",@nobits
.nv.global:
	.type		_ZN66_INTERNAL_53a03d1d_30_flash_bwd_hdim256_bf16_sm80_cu_49158569_31344cute1_E,@object
	.size		_ZN66_INTERNAL_53a03d1d_30_flash_bwd_hdim256_bf16_sm80_cu_49158569_31344cute1_E,(_ZN66_INTERNAL_53a03d1d_30_flash_bwd_hdim256_bf16_sm80_cu_49158569_31344cuda3std3__45__cpo6cbeginE - _ZN66_INTERNAL_53a03d1d_30_flash_bwd_hdim256_bf16_sm80_cu_49158569_31344cute1_E)
_ZN66_INTERNAL_53a03d1d_30_flash_bwd_hdim256_bf16_sm80_cu_49158569_31344cute1_E:
	.zero		1
	.type		_ZN66_INTERNAL_53a03d1d_30_flash_bwd_hdim256_bf16_sm80_cu_49158569_31344cuda3std3__45__cpo6cbeginE,@object
	.size		_ZN66_INTERNAL_53a03d1d_30_flash_bwd_hdim256_bf16_sm80_cu_49158569_31344cuda3std3__45__cpo6cbeginE,(_ZN66_INTERNAL_53a03d1d_30_flash_bwd_hdim256_bf16_sm80_cu_49158569_31344cuda3std3__48in_placeE - _ZN66_INTERNAL_53a03d1d_30_flash_bwd_hdim256_bf16_sm80_cu_49158569_31344cuda3std3__45__cpo6cbeginE)
_ZN66_INTERNAL_53a03d1d_30_flash_bwd_hdim256_bf16_sm80_cu_49158569_31344cuda3std3__45__cpo6cbeginE:
	.zero		1
	.type		_ZN66_INTERNAL_53a03d1d_30_flash_bwd_hdim256_bf16_sm80_cu_49158569_31344cuda3std3__48in_placeE,@object
	.size		_ZN66_INTERNAL_53a03d1d_30_flash_bwd_hdim256_bf16_sm80_cu_49158569_31344cuda3std3__48in_placeE,(_ZN66_INTERNAL_53a03d1d_30_flash_bwd_hdim256_bf16_sm80_cu_49158569_31344cuda3std6ranges3__45__cpo9iter_moveE - _ZN66_INTERNAL_53a03d1d_30_flash_bwd_hdim256_bf16_sm80_cu_49158569_31344cuda3std3__48in_placeE)
_ZN66_INTERNAL_53a03d1d_30_flash_bwd_hdim256_bf16_sm80_cu_49158569_31344cuda3std3__48in_placeE:
	.zero		1
	.type		_ZN66_INTERNAL_53a03d1d_30_flash_bwd_hdim256_bf16_sm80_cu_49158569_31344cuda3std6ranges3__45__cpo9iter_moveE,@object
	.size		_ZN66_INTERNAL_53a03d1d_30_flash_bwd_hdim256_bf16_sm80_cu_49158569_31344cuda3std6ranges3__45__cpo9iter_moveE,(_ZN66_INTERNAL_53a03d1d_30_flash_bwd_hdim256_bf16_sm80_cu_49158569_31344cuda3std3__45__cpo5beginE - _ZN66_INTERNAL_53a03d1d_30_flash_bwd_hdim256_bf16_sm80_cu_49158569_31344cuda3std6ranges3__45__cpo9iter_moveE)
_ZN66_INTERNAL_53a03d1d_30_flash_bwd_hdim256_bf16_sm80_cu_49158569_31344cuda3std6ranges3__45__cpo9iter_moveE:
	.zero		1
	.type		_ZN66_INTERNAL_53a03d1d_30_flash_bwd_hdim256_bf16_sm80_cu_49158569_31344cuda3std3__45__cpo5beginE,@object
	.size		_ZN66_INTERNAL_53a03d1d_30_flash_bwd_hdim256_bf16_sm80_cu_49158569_31344cuda3std3__45__cpo5beginE,(_ZN66_INTERNAL_53a03d1d_30_flash_bwd_hdim256_bf16_sm80_cu_49158569_31344cuda3std3__468_GLOBAL__N__53a03d1d_30_flash_bwd_hdim256_bf16_sm80_cu_49158569_31346ignoreE - _ZN66_INTERNAL_53a03d1d_30_flash_bwd_hdim256_bf16_sm80_cu_49158569_31344cuda3std3__45__cpo5beginE)
_ZN66_INTERNAL_53a03d1d_30_flash_bwd_hdim256_bf16_sm80_cu_49158569_31344cuda3std3__45__cpo5beginE:
	.zero		1
	.type		_ZN66_INTERNAL_53a03d1d_30_flash_bwd_hdim256_bf16_sm80_cu_49158569_31344cuda3std3__468_GLOBAL__N__53a03d1d_30_flash_bwd_hdim256_bf16_sm80_cu_49158569_31346ignoreE,@object
	.size		_ZN66_INTERNAL_53a03d1d_30_flash_bwd_hdim256_bf16_sm80_cu_49158569_31344cuda3std3__468_GLOBAL__N__53a03d1d_30_flash_bwd_hdim256_bf16_sm80_cu_49158569_31346ignoreE,(_ZN66_INTERNAL_53a03d1d_30_flash_bwd_hdim256_bf16_sm80_cu_49158569_31344cute7productE - _ZN66_INTERNAL_53a03d1d_30_flash_bwd_hdim256_bf16_sm80_cu_49158569_31344cuda3std3__468_GLOBAL__N__53a03d1d_30_flash_bwd_hdim256_bf16_sm80_cu_49158569_31346ignoreE)
_ZN66_INTERNAL_53a03d1d_30_flash_bwd_hdim256_bf16_sm80_cu_49158569_31344cuda3std3__468_GLOBAL__N__53a03d1d_30_flash_bwd_hdim256_bf16_sm80_cu_49158569_31346ignoreE:
	.zero		1
	.type		_ZN66_INTERNAL_53a03d1d_30_flash_bwd_hdim256_bf16_sm80_cu_49158569_31344cute7productE,@object
	.size		_ZN66_INTERNAL_53a03d1d_30_flash_bwd_hdim256_bf16_sm80_cu_49158569_31344cute7productE,(_ZN66_INTERNAL_53a03d1d_30_flash_bwd_hdim256_bf16_sm80_cu_49158569_31344cuda3std3__45__cpo3endE - _ZN66_INTERNAL_53a03d1d_30_flash_bwd_hdim256_bf16_sm80_cu_49158569_31344cute7productE)
_ZN66_INTERNAL_53a03d1d_30_flash_bwd_hdim256_bf16_sm80_cu_49158569_31344cute7productE:
	.zero		1
	.type		_ZN66_INTERNAL_53a03d1d_30_flash_bwd_hdim256_bf16_sm80_cu_49158569_31344cuda3std3__45__cpo3endE,@object
	.size		_ZN66_INTERNAL_53a03d1d_30_flash_bwd_hdim256_bf16_sm80_cu_49158569_31344cuda3std3__45__cpo3endE,(_ZN66_INTERNAL_53a03d1d_30_flash_bwd_hdim256_bf16_sm80_cu_49158569_31344cuda3std3__419piecewise_constructE - _ZN66_INTERNAL_53a03d1d_30_flash_bwd_hdim256_bf16_sm80_cu_49158569_31344cuda3std3__45__cpo3endE)
_ZN66_INTERNAL_53a03d1d_30_flash_bwd_hdim256_bf16_sm80_cu_49158569_31344cuda3std3__45__cpo3endE:
	.zero		1
	.type		_ZN66_INTERNAL_53a03d1d_30_flash_bwd_hdim256_bf16_sm80_cu_49158569_31344cuda3std3__419piecewise_constructE,@object
	.size		_ZN66_INTERNAL_53a03d1d_30_flash_bwd_hdim256_bf16_sm80_cu_49158569_31344cuda3std3__419piecewise_constructE,(_ZN66_INTERNAL_53a03d1d_30_flash_bwd_hdim256_bf16_sm80_cu_49158569_31344cuda3std3__45__cpo4cendE - _ZN66_INTERNAL_53a03d1d_30_flash_bwd_hdim256_bf16_sm80_cu_49158569_31344cuda3std3__419piecewise_constructE)
_ZN66_INTERNAL_53a03d1d_30_flash_bwd_hdim256_bf16_sm80_cu_49158569_31344cuda3std3__419piecewise_constructE:
	.zero		1
	.type		_ZN66_INTERNAL_53a03d1d_30_flash_bwd_hdim256_bf16_sm80_cu_49158569_31344cuda3std3__45__cpo4cendE,@object
	.size		_ZN66_INTERNAL_53a03d1d_30_flash_bwd_hdim256_bf16_sm80_cu_49158569_31344cuda3std3__45__cpo4cendE,(_ZN66_INTERNAL_53a03d1d_30_flash_bwd_hdim256_bf16_sm80_cu_49158569_31344cuda3std6ranges3__45__cpo4swapE - _ZN66_INTERNAL_53a03d1d_30_flash_bwd_hdim256_bf16_sm80_cu_49158569_31344cuda3std3__45__cpo4cendE)
_ZN66_INTERNAL_53a03d1d_30_flash_bwd_hdim256_bf16_sm80_cu_49158569_31344cuda3std3__45__cpo4cendE:
	.zero		1
	.type		_ZN66_INTERNAL_53a03d1d_30_flash_bwd_hdim256_bf16_sm80_cu_49158569_31344cuda3std6ranges3__45__cpo4swapE,@object
	.size		_ZN66_INTERNAL_53a03d1d_30_flash_bwd_hdim256_bf16_sm80_cu_49158569_31344cuda3std6ranges3__45__cpo4swapE,(.L_7 - _ZN66_INTERNAL_53a03d1d_30_flash_bwd_hdim256_bf16_sm80_cu_49158569_31344cuda3std6ranges3__45__cpo4swapE)
_ZN66_INTERNAL_53a03d1d_30_flash_bwd_hdim256_bf16_sm80_cu_49158569_31344cuda3std6ranges3__45__cpo4swapE:
	.zero		1
.L_7:


//--------------------- .nv.shared._ZN7cutlass13device_kernelIN5flash19enable_sm80_to_sm89INS1_16FlashAttnBwdSm80INS1_25CollectiveMainloopBwdSm80ILi1ELi1EN4cute5tupleIJNS5_1CILi32EEENS7_ILi64EEENS7_ILi256EEEEEENS_10bfloat16_tEfNS_4arch4Sm80ELb0ELb0ELb0ELb0ELb0ELb0ELb0ELb0ELi2ELi2ELi2ELi1ELb1EEENS1_24CollectiveEpilogueBwdGQAISB_fSE_Li256ELb0ELb0EEENS1_19SingleTileSchedulerILb0ELb0ELb0ELi64EEEEEEEEEvNT_6ParamsE --------------------------
	.section	.nv.shared._ZN7cutlass13device_kernelIN5flash19enable_sm80_to_sm89INS1_16FlashAttnBwdSm80INS1_25CollectiveMainloopBwdSm80ILi1ELi1EN4cute5tupleIJNS5_1CILi32EEENS7_ILi64EEENS7_ILi256EEEEEENS_10bfloat16_tEfNS_4arch4Sm80ELb0ELb0ELb0ELb0ELb0ELb0ELb0ELb0ELi2ELi2ELi2ELi1ELb1EEENS1_24CollectiveEpilogueBwdGQAISB_fSE_Li256ELb0ELb0EEENS1_19SingleTileSchedulerILb0ELb0ELb0ELi64EEEEEEEEEvNT_6ParamsE,"aw",@nobits
	.sectionflags	@""
	.align	16
	.zero		1024


//--------------------- .nv.shared._ZN7cutlass13device_kernelIN5flash19enable_sm80_to_sm89INS1_16FlashAttnBwdSm80INS1_25CollectiveMainloopBwdSm80ILi1ELi1EN4cute5tupleIJNS5_1CILi32EEENS7_ILi64EEENS7_ILi256EEEEEENS_10bfloat16_tEfNS_4arch4Sm80ELb0ELb0ELb0ELb1ELb0ELb0ELb0ELb0ELi2ELi2ELi2ELi1ELb1EEENS1_21CollectiveEpilogueBwdISB_SC_SE_Li256ELb1ELb0ELi4EEENS1_19SingleTileSchedulerILb1ELb0ELb0ELi64EEEEEEEEEvNT_6ParamsE --------------------------
	.section	.nv.shared._ZN7cutlass13device_kernelIN5flash19enable_sm80_to_sm89INS1_16FlashAttnBwdSm80INS1_25CollectiveMainloopBwdSm80ILi1ELi1EN4cute5tupleIJNS5_1CILi32EEENS7_ILi64EEENS7_ILi256EEEEEENS_10bfloat16_tEfNS_4arch4Sm80ELb0ELb0ELb0ELb1ELb0ELb0ELb0ELb0ELi2ELi2ELi2ELi1ELb1EEENS1_21CollectiveEpilogueBwdISB_SC_SE_Li256ELb1ELb0ELi4EEENS1_19SingleTileSchedulerILb1ELb0ELb0ELi64EEEEEEEEEvNT_6ParamsE,"aw",@nobits
	.sectionflags	@""
	.align	16
	.zero		1024


//--------------------- .nv.shared._ZN7cutlass13device_kernelIN5flash19enable_sm80_to_sm89INS1_16FlashAttnBwdSm80INS1_25CollectiveMainloopBwdSm80ILi1ELi1EN4cute5tupleIJNS5_1CILi32EEENS7_ILi64EEENS7_ILi256EEEEEENS_10bfloat16_tEfNS_4arch4Sm80ELb0ELb0ELb0ELb1ELb0ELb0ELb0ELb0ELi2ELi2ELi2ELi1ELb1EEENS1_24CollectiveEpilogueBwdGQAISB_fSE_Li256ELb1ELb0EEENS1_19SingleTileSchedulerILb1ELb0ELb0ELi64EEEEEEEEEvNT_6ParamsE --------------------------
	.section	.nv.shared._ZN7cutlass13device_kernelIN5flash19enable_sm80_to_sm89INS1_16FlashAttnBwdSm80INS1_25CollectiveMainloopBwdSm80ILi1ELi1EN4cute5tupleIJNS5_1CILi32EEENS7_ILi64EEENS7_ILi256EEEEEENS_10bfloat16_tEfNS_4arch4Sm80ELb0ELb0ELb0ELb1ELb0ELb0ELb0ELb0ELi2ELi2ELi2ELi1ELb1EEENS1_24CollectiveEpilogueBwdGQAISB_fSE_Li256ELb1ELb0EEENS1_19SingleTileSchedulerILb1ELb0ELb0ELi64EEEEEEEEEvNT_6ParamsE,"aw",@nobits
	.sectionflags	@""
	.align	16
	.zero		1024


//--------------------- .nv.shared._ZN7cutlass13device_kernelIN5flash19enable_sm80_to_sm89INS1_16FlashAttnBwdSm80INS1_25CollectiveMainloopBwdSm80ILi1ELi1EN4cute5tupleIJNS5_1CILi32EEENS7_ILi64EEENS7_ILi256EEEEEENS_10bfloat16_tEfNS_4arch4Sm80ELb0ELb1ELb0ELb0ELb0ELb0ELb0ELb0ELi2ELi2ELi2ELi1ELb1EEENS1_21CollectiveEpilogueBwdISB_SC_SE_Li256ELb0ELb0ELi4EEENS1_19SingleTileSchedulerILb0ELb0ELb0ELi64EEEEEEEEEvNT_6ParamsE --------------------------
	.section	.nv.shared._ZN7cutlass13device_kernelIN5flash19enable_sm80_to_sm89INS1_16FlashAttnBwdSm80INS1_25CollectiveMainloopBwdSm80ILi1ELi1EN4cute5tupleIJNS5_1CILi32EEENS7_ILi64EEENS7_ILi256EEEEEENS_10bfloat16_tEfNS_4arch4Sm80ELb0ELb1ELb0ELb0ELb0ELb0ELb0ELb0ELi2ELi2ELi2ELi1ELb1EEENS1_21CollectiveEpilogueBwdISB_SC_SE_Li256ELb0ELb0ELi4EEENS1_19SingleTileSchedulerILb0ELb0ELb0ELi64EEEEEEEEEvNT_6ParamsE,"aw",@nobits
	.sectionflags	@""
	.align	16
	.zero		1024


//--------------------- .nv.shared._ZN7cutlass13device_kernelIN5flash19enable_sm80_to_sm89INS1_16FlashAttnBwdSm80INS1_25CollectiveMainloopBwdSm80ILi1ELi1EN4cute5tupleIJNS5_1CILi32EEENS7_ILi64EEENS7_ILi256EEEEEENS_10bfloat16_tEfNS_4arch4Sm80ELb0ELb1ELb0ELb0ELb0ELb0ELb0ELb0ELi2ELi2ELi2ELi1ELb1EEENS1_24CollectiveEpilogueBwdGQAISB_fSE_Li256ELb0ELb0EEENS1_19SingleTileSchedulerILb0ELb0ELb0ELi64EEEEEEEEEvNT_6ParamsE --------------------------
	.section	.nv.shared._ZN7cutlass13device_kernelIN5flash19enable_sm80_to_sm89INS1_16FlashAttnBwdSm80INS1_25CollectiveMainloopBwdSm80ILi1ELi1EN4cute5tupleIJNS5_1CILi32EEENS7_ILi64EEENS7_ILi256EEEEEENS_10bfloat16_tEfNS_4arch4Sm80ELb0ELb1ELb0ELb0ELb0ELb0ELb0ELb0ELi2ELi2ELi2ELi1ELb1EEENS1_24CollectiveEpilogueBwdGQAISB_fSE_Li256ELb0ELb0EEENS1_19SingleTileSchedulerILb0ELb0ELb0ELi64EEEEEEEEEvNT_6ParamsE,"aw",@nobits
	.sectionflags	@""
	.align	16
	.zero		1024


//--------------------- .nv.shared._ZN7cutlass13device_kernelIN5flash19enable_sm80_to_sm89INS1_16FlashAttnBwdSm80INS1_25CollectiveMainloopBwdSm80ILi1ELi1EN4cute5tupleIJNS5_1CILi32EEENS7_ILi64EEENS7_ILi256EEEEEENS_10bfloat16_tEfNS_4arch4Sm80ELb0ELb1ELb0ELb1ELb0ELb0ELb0ELb0ELi2ELi2ELi2ELi1ELb1EEENS1_21CollectiveEpilogueBwdISB_SC_SE_Li256ELb1ELb0ELi4EEENS1_19SingleTileSchedulerILb1ELb0ELb0ELi64EEEEEEEEEvNT_6ParamsE --------------------------
	.section	.nv.shared._ZN7cutlass13device_kernelIN5flash19enable_sm80_to_sm89INS1_16FlashAttnBwdSm80INS1_25CollectiveMainloopBwdSm80ILi1ELi1EN4cute5tupleIJNS5_1CILi32EEENS7_ILi64EEENS7_ILi256EEEEEENS_10bfloat16_tEfNS_4arch4Sm80ELb0ELb1ELb0ELb1ELb0ELb0ELb0ELb0ELi2ELi2ELi2ELi1ELb1EEENS1_21CollectiveEpilogueBwdISB_SC_SE_Li256ELb1ELb0ELi4EEENS1_19SingleTileSchedulerILb1ELb0ELb0ELi64EEEEEEEEEvNT_6ParamsE,"aw",@nobits
	.sectionflags	@""
	.align	16
	.zero		1024


//--------------------- .nv.shared._ZN7cutlass13device_kernelIN5flash19enable_sm80_to_sm89INS1_16FlashAttnBwdSm80INS1_25CollectiveMainloopBwdSm80ILi1ELi1EN4cute5tupleIJNS5_1CILi32EEENS7_ILi64EEENS7_ILi256EEEEEENS_10bfloat16_tEfNS_4arch4Sm80ELb0ELb1ELb0ELb1ELb0ELb0ELb0ELb0ELi2ELi2ELi2ELi1ELb1EEENS1_24CollectiveEpilogueBwdGQAISB_fSE_Li256ELb1ELb0EEENS1_19SingleTileSchedulerILb1ELb0ELb0ELi64EEEEEEEEEvNT_6ParamsE --------------------------
	.section	.nv.shared._ZN7cutlass13device_kernelIN5flash19enable_sm80_to_sm89INS1_16FlashAttnBwdSm80INS1_25CollectiveMainloopBwdSm80ILi1ELi1EN4cute5tupleIJNS5_1CILi32EEENS7_ILi64EEENS7_ILi256EEEEEENS_10bfloat16_tEfNS_4arch4Sm80ELb0ELb1ELb0ELb1ELb0ELb0ELb0ELb0ELi2ELi2ELi2ELi1ELb1EEENS1_24CollectiveEpilogueBwdGQAISB_fSE_Li256ELb1ELb0EEENS1_19SingleTileSchedulerILb1ELb0ELb0ELi64EEEEEEEEEvNT_6ParamsE,"aw",@nobits
	.sectionflags	@""
	.align	16
	.zero		1024


//--------------------- .nv.shared._ZN7cutlass13device_kernelIN5flash19enable_sm80_to_sm89INS1_16FlashAttnBwdSm80INS1_25CollectiveMainloopBwdSm80ILi1ELi1EN4cute5tupleIJNS5_1CILi32EEENS7_ILi64EEENS7_ILi256EEEEEENS_10bfloat16_tEfNS_4arch4Sm80ELb1ELb0ELb0ELb0ELb0ELb0ELb0ELb0ELi2ELi2ELi2ELi1ELb1EEENS1_21CollectiveEpilogueBwdISB_SC_SE_Li256ELb0ELb0ELi4EEENS1_25SingleTileBwdLPTSchedulerILb0ELi64ELb0EEEEEEEEEvNT_6ParamsE --------------------------
	.section	.nv.shared._ZN7cutlass13device_kernelIN5flash19enable_sm80_to_sm89INS1_16FlashAttnBwdSm80INS1_25CollectiveMainloopBwdSm80ILi1ELi1EN4cute5tupleIJNS5_1CILi32EEENS7_ILi64EEENS7_ILi256EEEEEENS_10bfloat16_tEfNS_4arch4Sm80ELb1ELb0ELb0ELb0ELb0ELb0ELb0ELb0ELi2ELi2ELi2ELi1ELb1EEENS1_21CollectiveEpilogueBwdISB_SC_SE_Li256ELb0ELb0ELi4EEENS1_25SingleTileBwdLPTSchedulerILb0ELi64ELb0EEEEEEEEEvNT_6ParamsE,"aw",@nobits
	.sectionflags	@""
	.align	16
	.zero		1024


//--------------------- .nv.shared._ZN7cutlass13device_kernelIN5flash19enable_sm80_to_sm89INS1_16FlashAttnBwdSm80INS1_25CollectiveMainloopBwdSm80ILi1ELi1EN4cute5tupleIJNS5_1CILi32EEENS7_ILi64EEENS7_ILi256EEEEEENS_10bfloat16_tEfNS_4arch4Sm80ELb1ELb0ELb0ELb0ELb0ELb0ELb0ELb0ELi2ELi2ELi2ELi1ELb1EEENS1_24CollectiveEpilogueBwdGQAISB_fSE_Li256ELb0ELb0EEENS1_25SingleTileBwdLPTSchedulerILb0ELi64ELb0EEEEEEEEEvNT_6ParamsE --------------------------
	.section	.nv.shared._ZN7cutlass13device_kernelIN5flash19enable_sm80_to_sm89INS1_16FlashAttnBwdSm80INS1_25CollectiveMainloopBwdSm80ILi1ELi1EN4cute5tupleIJNS5_1CILi32EEENS7_ILi64EEENS7_ILi256EEEEEENS_10bfloat16_tEfNS_4arch4Sm80ELb1ELb0ELb0ELb0ELb0ELb0ELb0ELb0ELi2ELi2ELi2ELi1ELb1EEENS1_24CollectiveEpilogueBwdGQAISB_fSE_Li256ELb0ELb0EEENS1_25SingleTileBwdLPTSchedulerILb0ELi64ELb0EEEEEEEEEvNT_6ParamsE,"aw",@nobits
	.sectionflags	@""
	.align	16
	.zero		1024


//--------------------- .nv.shared._ZN7cutlass13device_kernelIN5flash22FlashAttnBwdPreprocessIN4cute5tupleIJNS3_1CILi32EEENS5_ILi256EEEEEENS_10bfloat16_tEfNS_4arch4Sm80ELb1ELb0EEEEEvNT_6ParamsE --------------------------
	.section	.nv.shared._ZN7cutlass13device_kernelIN5flash22FlashAttnBwdPreprocessIN4cute5tupleIJNS3_1CILi32EEENS5_ILi256EEEEEENS_10bfloat16_tEfNS_4arch4Sm80ELb1ELb0EEEEEvNT_6ParamsE,"aw",@nobits
	.sectionflags	@""
	.align	16
	.zero		1024


//--------------------- .nv.shared._ZN7cutlass13device_kernelIN5flash19enable_sm80_to_sm89INS1_16FlashAttnBwdSm80INS1_25CollectiveMainloopBwdSm80ILi1ELi1EN4cute5tupleIJNS5_1CILi32EEENS7_ILi64EEENS7_ILi256EEEEEENS_10bfloat16_tEfNS_4arch4Sm80ELb1ELb0ELb0ELb1ELb0ELb0ELb0ELb0ELi2ELi2ELi2ELi1ELb1EEENS1_21CollectiveEpilogueBwdISB_SC_SE_Li256ELb1ELb0ELi4EEENS1_25SingleTileBwdLPTSchedulerILb1ELi64ELb0EEEEEEEEEvNT_6ParamsE --------------------------
	.section	.nv.shared._ZN7cutlass13device_kernelIN5flash19enable_sm80_to_sm89INS1_16FlashAttnBwdSm80INS1_25CollectiveMainloopBwdSm80ILi1ELi1EN4cute5tupleIJNS5_1CILi32EEENS7_ILi64EEENS7_ILi256EEEEEENS_10bfloat16_tEfNS_4arch4Sm80ELb1ELb0ELb0ELb1ELb0ELb0ELb0ELb0ELi2ELi2ELi2ELi1ELb1EEENS1_21CollectiveEpilogueBwdISB_SC_SE_Li256ELb1ELb0ELi4EEENS1_25SingleTileBwdLPTSchedulerILb1ELi64ELb0EEEEEEEEEvNT_6ParamsE,"aw",@nobits
	.sectionflags	@""
	.align	16
	.zero		1024


//--------------------- .nv.shared._ZN7cutlass13device_kernelIN5flash32FlashAttnBwdPostprocessConvertdQIN4cute5tupleIJNS3_1CILi32EEENS5_ILi256EEEEEENS_10bfloat16_tEfNS_4arch4Sm80ELi256ENS3_8TiledMMAINS3_8MMA_AtomIJNS3_30SM80_16x8x16_F32BF16BF16F32_TNEEEENS3_6LayoutINS4_IJNS5_ILi1EEENS5_ILi8EEESH_EEENS4_IJNS5_ILi0EEESH_SK_EEEEENS4_IJNS5_ILi16EEENS5_ILi128EEESN_EEEEELb0EEEEEvNT_6ParamsE --------------------------
	.section	.nv.shared._ZN7cutlass13device_kernelIN5flash32FlashAttnBwdPostprocessConvertdQIN4cute5tupleIJNS3_1CILi32EEENS5_ILi256EEEEEENS_10bfloat16_tEfNS_4arch4Sm80ELi256ENS3_8TiledMMAINS3_8MMA_AtomIJNS3_30SM80_16x8x16_F32BF16BF16F32_TNEEEENS3_6LayoutINS4_IJNS5_ILi1EEENS5_ILi8EEESH_EEENS4_IJNS5_ILi0EEESH_SK_EEEEENS4_IJNS5_ILi16EEENS5_ILi128EEESN_EEEEELb0EEEEEvNT_6ParamsE,"aw",@nobits
	.sectionflags	@""
	.align	16
	.zero		1024


//--------------------- .nv.shared._ZN7cutlass13device_kernelIN5flash19enable_sm80_to_sm89INS1_16FlashAttnBwdSm80INS1_25CollectiveMainloopBwdSm80ILi1ELi1EN4cute5tupleIJNS5_1CILi32EEENS7_ILi64EEENS7_ILi256EEEEEENS_10bfloat16_tEfNS_4arch4Sm80ELb1ELb0ELb0ELb1ELb0ELb0ELb0ELb0ELi2ELi2ELi2ELi1ELb1EEENS1_24CollectiveEpilogueBwdGQAISB_fSE_Li256ELb1ELb0EEENS1_25SingleTileBwdLPTSchedulerILb1ELi64ELb0EEEEEEEEEvNT_6ParamsE --------------------------
	.section	.nv.shared._ZN7cutlass13device_kernelIN5flash19enable_sm80_to_sm89INS1_16FlashAttnBwdSm80INS1_25CollectiveMainloopBwdSm80ILi1ELi1EN4cute5tupleIJNS5_1CILi32EEENS7_ILi64EEENS7_ILi256EEEEEENS_10bfloat16_tEfNS_4arch4Sm80ELb1ELb0ELb0ELb1ELb0ELb0ELb0ELb0ELi2ELi2ELi2ELi1ELb1EEENS1_24CollectiveEpilogueBwdGQAISB_fSE_Li256ELb1ELb0EEENS1_25SingleTileBwdLPTSchedulerILb1ELi64ELb0EEEEEEEEEvNT_6ParamsE,"aw",@nobits
	.sectionflags	@""
	.align	16
	.zero		1024


//--------------------- .nv.shared._ZN7cutlass13device_kernelIN5flash22FlashAttnBwdPreprocessIN4cute5tupleIJNS3_1CILi32EEENS5_ILi256EEEEEENS_10bfloat16_tEfNS_4arch4Sm80ELb1ELb1EEEEEvNT_6ParamsE --------------------------
	.section	.nv.shared._ZN7cutlass13device_kernelIN5flash22FlashAttnBwdPreprocessIN4cute5tupleIJNS3_1CILi32EEENS5_ILi256EEEEEENS_10bfloat16_tEfNS_4arch4Sm80ELb1ELb1EEEEEvNT_6ParamsE,"aw",@nobits
	.sectionflags	@""
	.align	16
	.zero		1024


//--------------------- .nv.shared._ZN7cutlass13device_kernelIN5flash19enable_sm80_to_sm89INS1_16FlashAttnBwdSm80INS1_25CollectiveMainloopBwdSm80ILi1ELi1EN4cute5tupleIJNS5_1CILi64EEES8_NS7_ILi256EEEEEENS_10bfloat16_tEfNS_4arch4Sm80ELb0ELb0ELb0ELb0ELb0ELb0ELb0ELb0ELi2ELi4ELi2ELi2ELb0EEENS1_21CollectiveEpilogueBwdISA_SB_SD_Li256ELb0ELb0ELi4EEENS1_19SingleTileSchedulerILb0ELb0ELb0ELi64EEEEEEEEEvNT_6ParamsE --------------------------
	.section	.nv.shared._ZN7cutlass13device_kernelIN5flash19enable_sm80_to_sm89INS1_16FlashAttnBwdSm80INS1_25CollectiveMainloopBwdSm80ILi1ELi1EN4cute5tupleIJNS5_1CILi64EEES8_NS7_ILi256EEEEEENS_10bfloat16_tEfNS_4arch4Sm80ELb0ELb0ELb0ELb0ELb0ELb0ELb0ELb0ELi2ELi4ELi2ELi2ELb0EEENS1_21CollectiveEpilogueBwdISA_SB_SD_Li256ELb0ELb0ELi4EEENS1_19SingleTileSchedulerILb0ELb0ELb0ELi64EEEEEEEEEvNT_6ParamsE,"aw",@nobits
	.sectionflags	@""
	.align	16
	.zero		1024


//--------------------- .nv.shared._ZN7cutlass13device_kernelIN5flash19enable_sm80_to_sm89INS1_16FlashAttnBwdSm80INS1_25CollectiveMainloopBwdSm80ILi1ELi1EN4cute5tupleIJNS5_1CILi64EEES8_NS7_ILi256EEEEEENS_10bfloat16_tEfNS_4arch4Sm80ELb0ELb0ELb0ELb0ELb0ELb0ELb0ELb0ELi2ELi4ELi2ELi2ELb0EEENS1_24CollectiveEpilogueBwdGQAISA_fSD_Li256ELb0ELb0EEENS1_19SingleTileSchedulerILb0ELb0ELb0ELi64EEEEEEEEEvNT_6ParamsE --------------------------
	.section	.nv.shared._ZN7cutlass13device_kernelIN5flash19enable_sm80_to_sm89INS1_16FlashAttnBwdSm80INS1_25CollectiveMainloopBwdSm80ILi1ELi1EN4cute5tupleIJNS5_1CILi64EEES8_NS7_ILi256EEEEEENS_10bfloat16_tEfNS_4arch4Sm80ELb0ELb0ELb0ELb0ELb0ELb0ELb0ELb0ELi2ELi4ELi2ELi2ELb0EEENS1_24CollectiveEpilogueBwdGQAISA_fSD_Li256ELb0ELb0EEENS1_19SingleTileSchedulerILb0ELb0ELb0ELi64EEEEEEEEEvNT_6ParamsE,"aw",@nobits
	.sectionflags	@""
	.align	16
	.zero		1024


//--------------------- .nv.shared._ZN7cutlass13device_kernelIN5flash19enable_sm80_to_sm89INS1_16FlashAttnBwdSm80INS1_25CollectiveMainloopBwdSm80ILi1ELi1EN4cute5tupleIJNS5_1CILi64EEES8_NS7_ILi256EEEEEENS_10bfloat16_tEfNS_4arch4Sm80ELb0ELb0ELb0ELb1ELb0ELb0ELb0ELb0ELi2ELi4ELi2ELi2ELb0EEENS1_21CollectiveEpilogueBwdISA_SB_SD_Li256ELb1ELb0ELi4EEENS1_19SingleTileSchedulerILb1ELb0ELb0ELi64EEEEEEEEEvNT_6ParamsE --------------------------
	.section	.nv.shared._ZN7cutlass13device_kernelIN5flash19enable_sm80_to_sm89INS1_16FlashAttnBwdSm80INS1_25CollectiveMainloopBwdSm80ILi1ELi1EN4cute5tupleIJNS5_1CILi64EEES8_NS7_ILi256EEEEEENS_10bfloat16_tEfNS_4arch4Sm80ELb0ELb0ELb0ELb1ELb0ELb0ELb0ELb0ELi2ELi4ELi2ELi2ELb0EEENS1_21CollectiveEpilogueBwdISA_SB_SD_Li256ELb1ELb0ELi4EEENS1_19SingleTileSchedulerILb1ELb0ELb0ELi64EEEEEEEEEvNT_6ParamsE,"aw",@nobits
	.sectionflags	@""
	.align	16
	.zero		1024


//--------------------- .nv.shared._ZN7cutlass13device_kernelIN5flash19enable_sm80_to_sm89INS1_16FlashAttnBwdSm80INS1_25CollectiveMainloopBwdSm80ILi1ELi1EN4cute5tupleIJNS5_1CILi64EEES8_NS7_ILi256EEEEEENS_10bfloat16_tEfNS_4arch4Sm80ELb0ELb0ELb0ELb1ELb0ELb0ELb0ELb0ELi2ELi4ELi2ELi2ELb0EEENS1_24CollectiveEpilogueBwdGQAISA_fSD_Li256ELb1ELb0EEENS1_19SingleTileSchedulerILb1ELb0ELb0ELi64EEEEEEEEEvNT_6ParamsE --------------------------
	.section	.nv.shared._ZN7cutlass13device_kernelIN5flash19enable_sm80_to_sm89INS1_16FlashAttnBwdSm80INS1_25CollectiveMainloopBwdSm80ILi1ELi1EN4cute5tupleIJNS5_1CILi64EEES8_NS7_ILi256EEEEEENS_10bfloat16_tEfNS_4arch4Sm80ELb0ELb0ELb0ELb1ELb0ELb0ELb0ELb0ELi2ELi4ELi2ELi2ELb0EEENS1_24CollectiveEpilogueBwdGQAISA_fSD_Li256ELb1ELb0EEENS1_19SingleTileSchedulerILb1ELb0ELb0ELi64EEEEEEEEEvNT_6ParamsE,"aw",@nobits
	.sectionflags	@""
	.align	16
	.zero		1024


//--------------------- .nv.shared._ZN7cutlass13device_kernelIN5flash19enable_sm80_to_sm89INS1_16FlashAttnBwdSm80INS1_25CollectiveMainloopBwdSm80ILi1ELi1EN4cute5tupleIJNS5_1CILi64EEES8_NS7_ILi256EEEEEENS_10bfloat16_tEfNS_4arch4Sm80ELb0ELb1ELb0ELb0ELb0ELb0ELb0ELb0ELi2ELi4ELi2ELi2ELb0EEENS1_21CollectiveEpilogueBwdISA_SB_SD_Li256ELb0ELb0ELi4EEENS1_19SingleTileSchedulerILb0ELb0ELb0ELi64EEEEEEEEEvNT_6ParamsE --------------------------
	.section	.nv.shared._ZN7cutlass13device_kernelIN5flash19enable_sm80_to_sm89INS1_16FlashAttnBwdSm80INS1_25CollectiveMainloopBwdSm80ILi1ELi1EN4cute5tupleIJNS5_1CILi64EEES8_NS7_ILi256EEEEEENS_10bfloat16_tEfNS_4arch4Sm80ELb0ELb1ELb0ELb0ELb0ELb0ELb0ELb0ELi2ELi4ELi2ELi2ELb0EEENS1_21CollectiveEpilogueBwdISA_SB_SD_Li256ELb0ELb0ELi4EEENS1_19SingleTileSchedulerILb0ELb0ELb0ELi64EEEEEEEEEvNT_6ParamsE,"aw",@nobits
	.sectionflags	@""
	.align	16
	.zero		1024


//--------------------- .nv.shared._ZN7cutlass13device_kernelIN5flash19enable_sm80_to_sm89INS1_16FlashAttnBwdSm80INS1_25CollectiveMainloopBwdSm80ILi1ELi1EN4cute5tupleIJNS5_1CILi64EEES8_NS7_ILi256EEEEEENS_10bfloat16_tEfNS_4arch4Sm80ELb0ELb1ELb0ELb0ELb0ELb0ELb0ELb0ELi2ELi4ELi2ELi2ELb0EEENS1_24CollectiveEpilogueBwdGQAISA_fSD_Li256ELb0ELb0EEENS1_19SingleTileSchedulerILb0ELb0ELb0ELi64EEEEEEEEEvNT_6ParamsE --------------------------
	.section	.nv.shared._ZN7cutlass13device_kernelIN5flash19enable_sm80_to_sm89INS1_16FlashAttnBwdSm80INS1_25CollectiveMainloopBwdSm80ILi1ELi1EN4cute5tupleIJNS5_1CILi64EEES8_NS7_ILi256EEEEEENS_10bfloat16_tEfNS_4arch4Sm80ELb0ELb1ELb0ELb0ELb0ELb0ELb0ELb0ELi2ELi4ELi2ELi2ELb0EEENS1_24CollectiveEpilogueBwdGQAISA_fSD_Li256ELb0ELb0EEENS1_19SingleTileSchedulerILb0ELb0ELb0ELi64EEEEEEEEEvNT_6ParamsE,"aw",@nobits
	.sectionflags	@""
	.align	16
	.zero		1024


//--------------------- .nv.shared._ZN7cutlass13device_kernelIN5flash19enable_sm80_to_sm89INS1_16FlashAttnBwdSm80INS1_25CollectiveMainloopBwdSm80ILi1ELi1EN4cute5tupleIJNS5_1CILi64EEES8_NS7_ILi256EEEEEENS_10bfloat16_tEfNS_4arch4Sm80ELb0ELb1ELb0ELb1ELb0ELb0ELb0ELb0ELi2ELi4ELi2ELi2ELb0EEENS1_21CollectiveEpilogueBwdISA_SB_SD_Li256ELb1ELb0ELi4EEENS1_19SingleTileSchedulerILb1ELb0ELb0ELi64EEEEEEEEEvNT_6ParamsE --------------------------
	.section	.nv.shared._ZN7cutlass13device_kernelIN5flash19enable_sm80_to_sm89INS1_16FlashAttnBwdSm80INS1_25CollectiveMainloopBwdSm80ILi1ELi1EN4cute5tupleIJNS5_1CILi64EEES8_NS7_ILi256EEEEEENS_10bfloat16_tEfNS_4arch4Sm80ELb0ELb1ELb0ELb1ELb0ELb0ELb0ELb0ELi2ELi4ELi2ELi2ELb0EEENS1_21CollectiveEpilogueBwdISA_SB_SD_Li256ELb1ELb0ELi4EEENS1_19SingleTileSchedulerILb1ELb0ELb0ELi64EEEEEEEEEvNT_6ParamsE,"aw",@nobits
	.sectionflags	@""
	.align	16
	.zero		1024


//--------------------- .nv.shared._ZN7cutlass13device_kernelIN5flash19enable_sm80_to_sm89INS1_16FlashAttnBwdSm80INS1_25CollectiveMainloopBwdSm80ILi1ELi1EN4cute5tupleIJNS5_1CILi64EEES8_NS7_ILi256EEEEEENS_10bfloat16_tEfNS_4arch4Sm80ELb0ELb1ELb0ELb1ELb0ELb0ELb0ELb0ELi2ELi4ELi2ELi2ELb0EEENS1_24CollectiveEpilogueBwdGQAISA_fSD_Li256ELb1ELb0EEENS1_19SingleTileSchedulerILb1ELb0ELb0ELi64EEEEEEEEEvNT_6ParamsE --------------------------
	.section	.nv.shared._ZN7cutlass13device_kernelIN5flash19enable_sm80_to_sm89INS1_16FlashAttnBwdSm80INS1_25CollectiveMainloopBwdSm80ILi1ELi1EN4cute5tupleIJNS5_1CILi64EEES8_NS7_ILi256EEEEEENS_10bfloat16_tEfNS_4arch4Sm80ELb0ELb1ELb0ELb1ELb0ELb0ELb0ELb0ELi2ELi4ELi2ELi2ELb0EEENS1_24CollectiveEpilogueBwdGQAISA_fSD_Li256ELb1ELb0EEENS1_19SingleTileSchedulerILb1ELb0ELb0ELi64EEEEEEEEEvNT_6ParamsE,"aw",@nobits
	.sectionflags	@""
	.align	16
	.zero		1024


//--------------------- .nv.shared._ZN7cutlass13device_kernelIN5flash19enable_sm80_to_sm89INS1_16FlashAttnBwdSm80INS1_25CollectiveMainloopBwdSm80ILi1ELi1EN4cute5tupleIJNS5_1CILi64EEES8_NS7_ILi256EEEEEENS_10bfloat16_tEfNS_4arch4Sm80ELb1ELb0ELb0ELb0ELb0ELb0ELb0ELb0ELi2ELi4ELi2ELi2ELb0EEENS1_21CollectiveEpilogueBwdISA_SB_SD_Li256ELb0ELb0ELi4EEENS1_25SingleTileBwdLPTSchedulerILb0ELi64ELb0EEEEEEEEEvNT_6ParamsE --------------------------
	.section	.nv.shared._ZN7cutlass13device_kernelIN5flash19enable_sm80_to_sm89INS1_16FlashAttnBwdSm80INS1_25CollectiveMainloopBwdSm80ILi1ELi1EN4cute5tupleIJNS5_1CILi64EEES8_NS7_ILi256EEEEEENS_10bfloat16_tEfNS_4arch4Sm80ELb1ELb0ELb0ELb0ELb0ELb0ELb0ELb0ELi2ELi4ELi2ELi2ELb0EEENS1_21CollectiveEpilogueBwdISA_SB_SD_Li256ELb0ELb0ELi4EEENS1_25SingleTileBwdLPTSchedulerILb0ELi64ELb0EEEEEEEEEvNT_6ParamsE,"aw",@nobits
	.sectionflags	@""
	.align	16
	.zero		1024


//--------------------- .nv.shared._ZN7cutlass13device_kernelIN5flash19enable_sm80_to_sm89INS1_16FlashAttnBwdSm80INS1_25CollectiveMainloopBwdSm80ILi1ELi1EN4cute5tupleIJNS5_1CILi64EEES8_NS7_ILi256EEEEEENS_10bfloat16_tEfNS_4arch4Sm80ELb1ELb0ELb0ELb0ELb0ELb0ELb0ELb0ELi2ELi4ELi2ELi2ELb0EEENS1_24CollectiveEpilogueBwdGQAISA_fSD_Li256ELb0ELb0EEENS1_25SingleTileBwdLPTSchedulerILb0ELi64ELb0EEEEEEEEEvNT_6ParamsE --------------------------
	.section	.nv.shared._ZN7cutlass13device_kernelIN5flash19enable_sm80_to_sm89INS1_16FlashAttnBwdSm80INS1_25CollectiveMainloopBwdSm80ILi1ELi1EN4cute5tupleIJNS5_1CILi64EEES8_NS7_ILi256EEEEEENS_10bfloat16_tEfNS_4arch4Sm80ELb1ELb0ELb0ELb0ELb0ELb0ELb0ELb0ELi2ELi4ELi2ELi2ELb0EEENS1_24CollectiveEpilogueBwdGQAISA_fSD_Li256ELb0ELb0EEENS1_25SingleTileBwdLPTSchedulerILb0ELi64ELb0EEEEEEEEEvNT_6ParamsE,"aw",@nobits
	.sectionflags	@""
	.align	16
	.zero		1024


//--------------------- .nv.shared._ZN7cutlass13device_kernelIN5flash22FlashAttnBwdPreprocessIN4cute5tupleIJNS3_1CILi64EEENS5_ILi256EEEEEENS_10bfloat16_tEfNS_4arch4Sm80ELb1ELb0EEEEEvNT_6ParamsE --------------------------
	.section	.nv.shared._ZN7cutlass13device_kernelIN5flash22FlashAttnBwdPreprocessIN4cute5tupleIJNS3_1CILi64EEENS5_ILi256EEEEEENS_10bfloat16_tEfNS_4arch4Sm80ELb1ELb0EEEEEvNT_6ParamsE,"aw",@nobits
	.sectionflags	@""
	.align	16
	.zero		1024


//--------------------- .nv.shared._ZN7cutlass13device_kernelIN5flash19enable_sm80_to_sm89INS1_16FlashAttnBwdSm80INS1_25CollectiveMainloopBwdSm80ILi1ELi1EN4cute5tupleIJNS5_1CILi64EEES8_NS7_ILi256EEEEEENS_10bfloat16_tEfNS_4arch4Sm80ELb1ELb0ELb0ELb1ELb0ELb0ELb0ELb0ELi2ELi4ELi2ELi2ELb0EEENS1_21CollectiveEpilogueBwdISA_SB_SD_Li256ELb1ELb0ELi4EEENS1_25SingleTileBwdLPTSchedulerILb1ELi64ELb0EEEEEEEEEvNT_6ParamsE --------------------------
	.section	.nv.shared._ZN7cutlass13device_kernelIN5flash19enable_sm80_to_sm89INS1_16FlashAttnBwdSm80INS1_25CollectiveMainloopBwdSm80ILi1ELi1EN4cute5tupleIJNS5_1CILi64EEES8_NS7_ILi256EEEEEENS_10bfloat16_tEfNS_4arch4Sm80ELb1ELb0ELb0ELb1ELb0ELb0ELb0ELb0ELi2ELi4ELi2ELi2ELb0EEENS1_21CollectiveEpilogueBwdISA_SB_SD_Li256ELb1ELb0ELi4EEENS1_25SingleTileBwdLPTSchedulerILb1ELi64ELb0EEEEEEEEEvNT_6ParamsE,"aw",@nobits
	.sectionflags	@""
	.align	16
	.zero		1024


//--------------------- .nv.shared._ZN7cutlass13device_kernelIN5flash32FlashAttnBwdPostprocessConvertdQIN4cute5tupleIJNS3_1CILi64EEENS5_ILi256EEEEEENS_10bfloat16_tEfNS_4arch4Sm80ELi256ENS3_8TiledMMAINS3_8MMA_AtomIJNS3_30SM80_16x8x16_F32BF16BF16F32_TNEEEENS3_6LayoutINS4_IJNS5_ILi2EEENS5_ILi4EEENS5_ILi1EEEEEENS4_IJSJ_SH_NS5_ILi0EEEEEEEENS4_IJNS5_ILi32EEES6_NS5_ILi16EEEEEEEELb0EEEEEvNT_6ParamsE --------------------------
	.section	.nv.shared._ZN7cutlass13device_kernelIN5flash32FlashAttnBwdPostprocessConvertdQIN4cute5tupleIJNS3_1CILi64EEENS5_ILi256EEEEEENS_10bfloat16_tEfNS_4arch4Sm80ELi256ENS3_8TiledMMAINS3_8MMA_AtomIJNS3_30SM80_16x8x16_F32BF16BF16F32_TNEEEENS3_6LayoutINS4_IJNS5_ILi2EEENS5_ILi4EEENS5_ILi1EEEEEENS4_IJSJ_SH_NS5_ILi0EEEEEEEENS4_IJNS5_ILi32EEES6_NS5_ILi16EEEEEEEELb0EEEEEvNT_6ParamsE,"aw",@nobits
	.sectionflags	@""
	.align	16
	.zero		1024


//--------------------- .nv.shared._ZN7cutlass13device_kernelIN5flash19enable_sm80_to_sm89INS1_16FlashAttnBwdSm80INS1_25CollectiveMainloopBwdSm80ILi1ELi1EN4cute5tupleIJNS5_1CILi64EEES8_NS7_ILi256EEEEEENS_10bfloat16_tEfNS_4arch4Sm80ELb1ELb0ELb0ELb1ELb0ELb0ELb0ELb0ELi2ELi4ELi2ELi2ELb0EEENS1_24CollectiveEpilogueBwdGQAISA_fSD_Li256ELb1ELb0EEENS1_25SingleTileBwdLPTSchedulerILb1ELi64ELb0EEEEEEEEEvNT_6ParamsE --------------------------
	.section	.nv.shared._ZN7cutlass13device_kernelIN5flash19enable_sm80_to_sm89INS1_16FlashAttnBwdSm80INS1_25CollectiveMainloopBwdSm80ILi1ELi1EN4cute5tupleIJNS5_1CILi64EEES8_NS7_ILi256EEEEEENS_10bfloat16_tEfNS_4arch4Sm80ELb1ELb0ELb0ELb1ELb0ELb0ELb0ELb0ELi2ELi4ELi2ELi2ELb0EEENS1_24CollectiveEpilogueBwdGQAISA_fSD_Li256ELb1ELb0EEENS1_25SingleTileBwdLPTSchedulerILb1ELi64ELb0EEEEEEEEEvNT_6ParamsE,"aw",@nobits
	.sectionflags	@""
	.align	16
	.zero		1024


//--------------------- .nv.shared._ZN7cutlass13device_kernelIN5flash22FlashAttnBwdPreprocessIN4cute5tupleIJNS3_1CILi64EEENS5_ILi256EEEEEENS_10bfloat16_tEfNS_4arch4Sm80ELb1ELb1EEEEEvNT_6ParamsE --------------------------
	.section	.nv.shared._ZN7cutlass13device_kernelIN5flash22FlashAttnBwdPreprocessIN4cute5tupleIJNS3_1CILi64EEENS5_ILi256EEEEEENS_10bfloat16_tEfNS_4arch4Sm80ELb1ELb1EEEEEvNT_6ParamsE,"aw",@nobits
	.sectionflags	@""
	.align	16
	.zero		1024


//--------------------- .nv.constant0._ZN7cutlass13device_kernelIN5flash19enable_sm80_to_sm89INS1_16FlashAttnBwdSm80INS1_25CollectiveMainloopBwdSm80ILi1ELi1EN4cute5tupleIJNS5_1CILi32EEENS7_ILi64EEENS7_ILi256EEEEEENS_10bfloat16_tEfNS_4arch4Sm80ELb0ELb0ELb0ELb0ELb0ELb0ELb0ELb0ELi2ELi2ELi2ELi1ELb1EEENS1_21CollectiveEpilogueBwdISB_SC_SE_Li256ELb0ELb0ELi4EEENS1_19SingleTileSchedulerILb0ELb0ELb0ELi64EEEEEEEEEvNT_6ParamsE --------------------------
	.section	.nv.constant0._ZN7cutlass13device_kernelIN5flash19enable_sm80_to_sm89INS1_16FlashAttnBwdSm80INS1_25CollectiveMainloopBwdSm80ILi1ELi1EN4cute5tupleIJNS5_1CILi32EEENS7_ILi64EEENS7_ILi256EEEEEENS_10bfloat16_tEfNS_4arch4Sm80ELb0ELb0ELb0ELb0ELb0ELb0ELb0ELb0ELi2ELi2ELi2ELi1ELb1EEENS1_21CollectiveEpilogueBwdISB_SC_SE_Li256ELb0ELb0ELi4EEENS1_19SingleTileSchedulerILb0ELb0ELb0ELi64EEEEEEEEEvNT_6ParamsE,"a",@progbits
	.sectionflags	@""
	.align	4
.nv.constant0._ZN7cutlass13device_kernelIN5flash19enable_sm80_to_sm89INS1_16FlashAttnBwdSm80INS1_25CollectiveMainloopBwdSm80ILi1ELi1EN4cute5tupleIJNS5_1CILi32EEENS7_ILi64EEENS7_ILi256EEEEEENS_10bfloat16_tEfNS_4arch4Sm80ELb0ELb0ELb0ELb0ELb0ELb0ELb0ELb0ELi2ELi2ELi2ELi1ELb1EEENS1_21CollectiveEpilogueBwdISB_SC_SE_Li256ELb0ELb0ELi4EEENS1_19SingleTileSchedulerILb0ELb0ELb0ELi64EEEEEEEEEvNT_6ParamsE:
	.zero		1152


//--------------------- .nv.constant0._ZN7cutlass13device_kernelIN5flash19enable_sm80_to_sm89INS1_16FlashAttnBwdSm80INS1_25CollectiveMainloopBwdSm80ILi1ELi1EN4cute5tupleIJNS5_1CILi32EEENS7_ILi64EEENS7_ILi256EEEEEENS_10bfloat16_tEfNS_4arch4Sm80ELb0ELb0ELb0ELb0ELb0ELb0ELb0ELb0ELi2ELi2ELi2ELi1ELb1EEENS1_24CollectiveEpilogueBwdGQAISB_fSE_Li256ELb0ELb0EEENS1_19SingleTileSchedulerILb0ELb0ELb0ELi64EEEEEEEEEvNT_6ParamsE --------------------------
	.section	.nv.constant0._ZN7cutlass13device_kernelIN5flash19enable_sm80_to_sm89INS1_16FlashAttnBwdSm80INS1_25CollectiveMainloopBwdSm80ILi1ELi1EN4cute5tupleIJNS5_1CILi32EEENS7_ILi64EEENS7_ILi256EEEEEENS_10bfloat16_tEfNS_4arch4Sm80ELb0ELb0ELb0ELb0ELb0ELb0ELb0ELb0ELi2ELi2ELi2ELi1ELb1EEENS1_24CollectiveEpilogueBwdGQAISB_fSE_Li256ELb0ELb0EEENS1_19SingleTileSchedulerILb0ELb0ELb0ELi64EEEEEEEEEvNT_6ParamsE,"a",@progbits
	.sectionflags	@""
	.align	4
.nv.constant0._ZN7cutlass13device_kernelIN5flash19enable_sm80_to_sm89INS1_16FlashAttnBwdSm80INS1_25CollectiveMainloopBwdSm80ILi1ELi1EN4cute5tupleIJNS5_1CILi32EEENS7_ILi64EEENS7_ILi256EEEEEENS_10bfloat16_tEfNS_4arch4Sm80ELb0ELb0ELb0ELb0ELb0ELb0ELb0ELb0ELi2ELi2ELi2ELi1ELb1EEENS1_24CollectiveEpilogueBwdGQAISB_fSE_Li256ELb0ELb0EEENS1_19SingleTileSchedulerILb0ELb0ELb0ELi64EEEEEEEEEvNT_6ParamsE:
	.zero		1160


//--------------------- .nv.constant0._ZN7cutlass13device_kernelIN5flash19enable_sm80_to_sm89INS1_16FlashAttnBwdSm80INS1_25CollectiveMainloopBwdSm80ILi1ELi1EN4cute5tupleIJNS5_1CILi32EEENS7_ILi64EEENS7_ILi256EEEEEENS_10bfloat16_tEfNS_4arch4Sm80ELb0ELb0ELb0ELb1ELb0ELb0ELb0ELb0ELi2ELi2ELi2ELi1ELb1EEENS1_21CollectiveEpilogueBwdISB_SC_SE_Li256ELb1ELb0ELi4EEENS1_19SingleTileSchedulerILb1ELb0ELb0ELi64EEEEEEEEEvNT_6ParamsE --------------------------
	.section	.nv.constant0._ZN7cutlass13device_kernelIN5flash19enable_sm80_to_sm89INS1_16FlashAttnBwdSm80INS1_25CollectiveMainloopBwdSm80ILi1ELi1EN4cute5tupleIJNS5_1CILi32EEENS7_ILi64EEENS7_ILi256EEEEEENS_10bfloat16_tEfNS_4arch4Sm80ELb0ELb0ELb0ELb1ELb0ELb0ELb0ELb0ELi2ELi2ELi2ELi1ELb1EEENS1_21CollectiveEpilogueBwdISB_SC_SE_Li256ELb1ELb0ELi4EEENS1_19SingleTileSchedulerILb1ELb0ELb0ELi64EEEEEEEEEvNT_6ParamsE,"a",@progbits
	.sectionflags	@""
	.align	4
.nv.constant0._ZN7cutlass13device_kernelIN5flash19enable_sm80_to_sm89INS1_16FlashAttnBwdSm80INS1_25CollectiveMainloopBwdSm80ILi1ELi1EN4cute5tupleIJNS5_1CILi32EEENS7_ILi64EEENS7_ILi256EEEEEENS_10bfloat16_tEfNS_4arch4Sm80ELb0ELb0ELb0ELb1ELb0ELb0ELb0ELb0ELi2ELi2ELi2ELi1ELb1EEENS1_21CollectiveEpilogueBwdISB_SC_SE_Li256ELb1ELb0ELi4EEENS1_19SingleTileSchedulerILb1ELb0ELb0ELi64EEEEEEEEEvNT_6ParamsE:
	.zero		1152


//--------------------- .nv.constant0._ZN7cutlass13device_kernelIN5flash19enable_sm80_to_sm89INS1_16FlashAttnBwdSm80INS1_25CollectiveMainloopBwdSm80ILi1ELi1EN4cute5tupleIJNS5_1CILi32EEENS7_ILi64EEENS7_ILi256EEEEEENS_10bfloat16_tEfNS_4arch4Sm80ELb0ELb0ELb0ELb1ELb0ELb0ELb0ELb0ELi2ELi2ELi2ELi1ELb1EEENS1_24CollectiveEpilogueBwdGQAISB_fSE_Li256ELb1ELb0EEENS1_19SingleTileSchedulerILb1ELb0ELb0ELi64EEEEEEEEEvNT_6ParamsE --------------------------
	.section	.nv.constant0._ZN7cutlass13device_kernelIN5flash19enable_sm80_to_sm89INS1_16FlashAttnBwdSm80INS1_25CollectiveMainloopBwdSm80ILi1ELi1EN4cute5tupleIJNS5_1CILi32EEENS7_ILi64EEENS7_ILi256EEEEEENS_10bfloat16_tEfNS_4arch4Sm80ELb0ELb0ELb0ELb1ELb0ELb0ELb0ELb0ELi2ELi2ELi2ELi1ELb1EEENS1_24CollectiveEpilogueBwdGQAISB_fSE_Li256ELb1ELb0EEENS1_19SingleTileSchedulerILb1ELb0ELb0ELi64EEEEEEEEEvNT_6ParamsE,"a",@progbits
	.sectionflags	@""
	.align	4
.nv.constant0._ZN7cutlass13device_kernelIN5flash19enable_sm80_to_sm89INS1_16FlashAttnBwdSm80INS1_25CollectiveMainloopBwdSm80ILi1ELi1EN4cute5tupleIJNS5_1CILi32EEENS7_ILi64EEENS7_ILi256EEEEEENS_10bfloat16_tEfNS_4arch4Sm80ELb0ELb0ELb0ELb1ELb0ELb0ELb0ELb0ELi2ELi2ELi2ELi1ELb1EEENS1_24CollectiveEpilogueBwdGQAISB_fSE_Li256ELb1ELb0EEENS1_19SingleTileSchedulerILb1ELb0ELb0ELi64EEEEEEEEEvNT_6ParamsE:
	.zero		1160


//--------------------- .nv.constant0._ZN7cutlass13device_kernelIN5flash19enable_sm80_to_sm89INS1_16FlashAttnBwdSm80INS1_25CollectiveMainloopBwdSm80ILi1ELi1EN4cute5tupleIJNS5_1CILi32EEENS7_ILi64EEENS7_ILi256EEEEEENS_10bfloat16_tEfNS_4arch4Sm80ELb0ELb1ELb0ELb0ELb0ELb0ELb0ELb0ELi2ELi2ELi2ELi1ELb1EEENS1_21CollectiveEpilogueBwdISB_SC_SE_Li256ELb0ELb0ELi4EEENS1_19SingleTileSchedulerILb0ELb0ELb0ELi64EEEEEEEEEvNT_6ParamsE --------------------------
	.section	.nv.constant0._ZN7cutlass13device_kernelIN5flash19enable_sm80_to_sm89INS1_16FlashAttnBwdSm80INS1_25CollectiveMainloopBwdSm80ILi1ELi1EN4cute5tupleIJNS5_1CILi32EEENS7_ILi64EEENS7_ILi256EEEEEENS_10bfloat16_tEfNS_4arch4Sm80ELb0ELb1ELb0ELb0ELb0ELb0ELb0ELb0ELi2ELi2ELi2ELi1ELb1EEENS1_21CollectiveEpilogueBwdISB_SC_SE_Li256ELb0ELb0ELi4EEENS1_19SingleTileSchedulerILb0ELb0ELb0ELi64EEEEEEEEEvNT_6ParamsE,"a",@progbits
	.sectionflags	@""
	.align	4
.nv.constant0._ZN7cutlass13device_kernelIN5flash19enable_sm80_to_sm89INS1_16FlashAttnBwdSm80INS1_25CollectiveMainloopBwdSm80ILi1ELi1EN4cute5tupleIJNS5_1CILi32EEENS7_ILi64EEENS7_ILi256EEEEEENS_10bfloat16_tEfNS_4arch4Sm80ELb0ELb1ELb0ELb0ELb0ELb0ELb0ELb0ELi2ELi2ELi2ELi1ELb1EEENS1_21CollectiveEpilogueBwdISB_SC_SE_Li256ELb0ELb0ELi4EEENS1_19SingleTileSchedulerILb0ELb0ELb0ELi64EEEEEEEEEvNT_6ParamsE:
	.zero		1152


//--------------------- .nv.constant0._ZN7cutlass13device_kernelIN5flash19enable_sm80_to_sm89INS1_16FlashAttnBwdSm80INS1_25CollectiveMainloopBwdSm80ILi1ELi1EN4cute5tupleIJNS5_1CILi32EEENS7_ILi64EEENS7_ILi256EEEEEENS_10bfloat16_tEfNS_4arch4Sm80ELb0ELb1ELb0ELb0ELb0ELb0ELb0ELb0ELi2ELi2ELi2ELi1ELb1EEENS1_24CollectiveEpilogueBwdGQAISB_fSE_Li256ELb0ELb0EEENS1_19SingleTileSchedulerILb0ELb0ELb0ELi64EEEEEEEEEvNT_6ParamsE --------------------------
	.section	.nv.constant0._ZN7cutlass13device_kernelIN5flash19enable_sm80_to_sm89INS1_16FlashAttnBwdSm80INS1_25CollectiveMainloopBwdSm80ILi1ELi1EN4cute5tupleIJNS5_1CILi32EEENS7_ILi64EEENS7_ILi256EEEEEENS_10bfloat16_tEfNS_4arch4Sm80ELb0ELb1ELb0ELb0ELb0ELb0ELb0ELb0ELi2ELi2ELi2ELi1ELb1EEENS1_24CollectiveEpilogueBwdGQAISB_fSE_Li256ELb0ELb0EEENS1_19SingleTileSchedulerILb0ELb0ELb0ELi64EEEEEEEEEvNT_6ParamsE,"a",@progbits
	.sectionflags	@""
	.align	4
.nv.constant0._ZN7cutlass13device_kernelIN5flash19enable_sm80_to_sm89INS1_16FlashAttnBwdSm80INS1_25CollectiveMainloopBwdSm80ILi1ELi1EN4cute5tupleIJNS5_1CILi32EEENS7_ILi64EEENS7_ILi256EEEEEENS_10bfloat16_tEfNS_4arch4Sm80ELb0ELb1ELb0ELb0ELb0ELb0ELb0ELb0ELi2ELi2ELi2ELi1ELb1EEENS1_24CollectiveEpilogueBwdGQAISB_fSE_Li256ELb0ELb0EEENS1_19SingleTileSchedulerILb0ELb0ELb0ELi64EEEEEEEEEvNT_6ParamsE:
	.zero		1160


//--------------------- .nv.constant0._ZN7cutlass13device_kernelIN5flash19enable_sm80_to_sm89INS1_16FlashAttnBwdSm80INS1_25CollectiveMainloopBwdSm80ILi1ELi1EN4cute5tupleIJNS5_1CILi32EEENS7_ILi64EEENS7_ILi256EEEEEENS_10bfloat16_tEfNS_4arch4Sm80ELb0ELb1ELb0ELb1ELb0ELb0ELb0ELb0ELi2ELi2ELi2ELi1ELb1EEENS1_21CollectiveEpilogueBwdISB_SC_SE_Li256ELb1ELb0ELi4EEENS1_19SingleTileSchedulerILb1ELb0ELb0ELi64EEEEEEEEEvNT_6ParamsE --------------------------
	.section	.nv.constant0._ZN7cutlass13device_kernelIN5flash19enable_sm80_to_sm89INS1_16FlashAttnBwdSm80INS1_25CollectiveMainloopBwdSm80ILi1ELi1EN4cute5tupleIJNS5_1CILi32EEENS7_ILi64EEENS7_ILi256EEEEEENS_10bfloat16_tEfNS_4arch4Sm80ELb0ELb1ELb0ELb1ELb0ELb0ELb0ELb0ELi2ELi2ELi2ELi1ELb1EEENS1_21CollectiveEpilogueBwdISB_SC_SE_Li256ELb1ELb0ELi4EEENS1_19SingleTileSchedulerILb1ELb0ELb0ELi64EEEEEEEEEvNT_6ParamsE,"a",@progbits
	.sectionflags	@""
	.align	4
.nv.constant0._ZN7cutlass13device_kernelIN5flash19enable_sm80_to_sm89INS1_16FlashAttnBwdSm80INS1_25CollectiveMainloopBwdSm80ILi1ELi1EN4cute5tupleIJNS5_1CILi32EEENS7_ILi64EEENS7_ILi256EEEEEENS_10bfloat16_tEfNS_4arch4Sm80ELb0ELb1ELb0ELb1ELb0ELb0ELb0ELb0ELi2ELi2ELi2ELi1ELb1EEENS1_21CollectiveEpilogueBwdISB_SC_SE_Li256ELb1ELb0ELi4EEENS1_19SingleTileSchedulerILb1ELb0ELb0ELi64EEEEEEEEEvNT_6ParamsE:
	.zero		1152


//--------------------- .nv.constant0._ZN7cutlass13device_kernelIN5flash19enable_sm80_to_sm89INS1_16FlashAttnBwdSm80INS1_25CollectiveMainloopBwdSm80ILi1ELi1EN4cute5tupleIJNS5_1CILi32EEENS7_ILi64EEENS7_ILi256EEEEEENS_10bfloat16_tEfNS_4arch4Sm80ELb0ELb1ELb0ELb1ELb0ELb0ELb0ELb0ELi2ELi2ELi2ELi1ELb1EEENS1_24CollectiveEpilogueBwdGQAISB_fSE_Li256ELb1ELb0EEENS1_19SingleTileSchedulerILb1ELb0ELb0ELi64EEEEEEEEEvNT_6ParamsE --------------------------
	.section	.nv.constant0._ZN7cutlass13device_kernelIN5flash19enable_sm80_to_sm89INS1_16FlashAttnBwdSm80INS1_25CollectiveMainloopBwdSm80ILi1ELi1EN4cute5tupleIJNS5_1CILi32EEENS7_ILi64EEENS7_ILi256EEEEEENS_10bfloat16_tEfNS_4arch4Sm80ELb0ELb1ELb0ELb1ELb0ELb0ELb0ELb0ELi2ELi2ELi2ELi1ELb1EEENS1_24CollectiveEpilogueBwdGQAISB_fSE_Li256ELb1ELb0EEENS1_19SingleTileSchedulerILb1ELb0ELb0ELi64EEEEEEEEEvNT_6ParamsE,"a",@progbits
	.sectionflags	@""
	.align	4
.nv.constant0._ZN7cutlass13device_kernelIN5flash19enable_sm80_to_sm89INS1_16FlashAttnBwdSm80INS1_25CollectiveMainloopBwdSm80ILi1ELi1EN4cute5tupleIJNS5_1CILi32EEENS7_ILi64EEENS7_ILi256EEEEEENS_10bfloat16_tEfNS_4arch4Sm80ELb0ELb1ELb0ELb1ELb0ELb0ELb0ELb0ELi2ELi2ELi2ELi1ELb1EEENS1_24CollectiveEpilogueBwdGQAISB_fSE_Li256ELb1ELb0EEENS1_19SingleTileSchedulerILb1ELb0ELb0ELi64EEEEEEEEEvNT_6ParamsE:
	.zero		1160


//--------------------- .nv.constant0._ZN7cutlass13device_kernelIN5flash19enable_sm80_to_sm89INS1_16FlashAttnBwdSm80INS1_25CollectiveMainloopBwdSm80ILi1ELi1EN4cute5tupleIJNS5_1CILi32EEENS7_ILi64EEENS7_ILi256EEEEEENS_10bfloat16_tEfNS_4arch4Sm80ELb1ELb0ELb0ELb0ELb0ELb0ELb0ELb0ELi2ELi2ELi2ELi1ELb1EEENS1_21CollectiveEpilogueBwdISB_SC_SE_Li256ELb0ELb0ELi4EEENS1_25SingleTileBwdLPTSchedulerILb0ELi64ELb0EEEEEEEEEvNT_6ParamsE --------------------------
	.section	.nv.constant0._ZN7cutlass13device_kernelIN5flash19enable_sm80_to_sm89INS1_16FlashAttnBwdSm80INS1_25CollectiveMainloopBwdSm80ILi1ELi1EN4cute5tupleIJNS5_1CILi32EEENS7_ILi64EEENS7_ILi256EEEEEENS_10bfloat16_tEfNS_4arch4Sm80ELb1ELb0ELb0ELb0ELb0ELb0ELb0ELb0ELi2ELi2ELi2ELi1ELb1EEENS1_21CollectiveEpilogueBwdISB_SC_SE_Li256ELb0ELb0ELi4EEENS1_25SingleTileBwdLPTSchedulerILb0ELi64ELb0EEEEEEEEEvNT_6ParamsE,"a",@progbits
	.sectionflags	@""
	.align	4
.nv.constant0._ZN7cutlass13device_kernelIN5flash19enable_sm80_to_sm89INS1_16FlashAttnBwdSm80INS1_25CollectiveMainloopBwdSm80ILi1ELi1EN4cute5tupleIJNS5_1CILi32EEENS7_ILi64EEENS7_ILi256EEEEEENS_10bfloat16_tEfNS_4arch4Sm80ELb1ELb0ELb0ELb0ELb0ELb0ELb0ELb0ELi2ELi2ELi2ELi1ELb1EEENS1_21CollectiveEpilogueBwdISB_SC_SE_Li256ELb0ELb0ELi4EEENS1_25SingleTileBwdLPTSchedulerILb0ELi64ELb0EEEEEEEEEvNT_6ParamsE:
	.zero		1176


//--------------------- .nv.constant0._ZN7cutlass13device_kernelIN5flash19enable_sm80_to_sm89INS1_16FlashAttnBwdSm80INS1_25CollectiveMainloopBwdSm80ILi1ELi1EN4cute5tupleIJNS5_1CILi32EEENS7_ILi64EEENS7_ILi256EEEEEENS_10bfloat16_tEfNS_4arch4Sm80ELb1ELb0ELb0ELb0ELb0ELb0ELb0ELb0ELi2ELi2ELi2ELi1ELb1EEENS1_24CollectiveEpilogueBwdGQAISB_fSE_Li256ELb0ELb0EEENS1_25SingleTileBwdLPTSchedulerILb0ELi64ELb0EEEEEEEEEvNT_6ParamsE --------------------------
	.section	.nv.constant0._ZN7cutlass13device_kernelIN5flash19enable_sm80_to_sm89INS1_16FlashAttnBwdSm80INS1_25CollectiveMainloopBwdSm80ILi1ELi1EN4cute5tupleIJNS5_1CILi32EEENS7_ILi64EEENS7_ILi256EEEEEENS_10bfloat16_tEfNS_4arch4Sm80ELb1ELb0ELb0ELb0ELb0ELb0ELb0ELb0ELi2ELi2ELi2ELi1ELb1EEENS1_24CollectiveEpilogueBwdGQAISB_fSE_Li256ELb0ELb0EEENS1_25SingleTileBwdLPTSchedulerILb0ELi64ELb0EEEEEEEEEvNT_6ParamsE,"a",@progbits
	.sectionflags	@""
	.align	4
.nv.constant0._ZN7cutlass13device_kernelIN5flash19enable_sm80_to_sm89INS1_16FlashAttnBwdSm80INS1_25CollectiveMainloopBwdSm80ILi1ELi1EN4cute5tupleIJNS5_1CILi32EEENS7_ILi64EEENS7_ILi256EEEEEENS_10bfloat16_tEfNS_4arch4Sm80ELb1ELb0ELb0ELb0ELb0ELb0ELb0ELb0ELi2ELi2ELi2ELi1ELb1EEENS1_24CollectiveEpilogueBwdGQAISB_fSE_Li256ELb0ELb0EEENS1_25SingleTileBwdLPTSchedulerILb0ELi64ELb0EEEEEEEEEvNT_6ParamsE:
	.zero		1184


//--------------------- .nv.constant0._ZN7cutlass13device_kernelIN5flash22FlashAttnBwdPreprocessIN4cute5tupleIJNS3_1CILi32EEENS5_ILi256EEEEEENS_10bfloat16_tEfNS_4arch4Sm80ELb1ELb0EEEEEvNT_6ParamsE --------------------------
	.section	.nv.constant0._ZN7cutlass13device_kernelIN5flash22FlashAttnBwdPreprocessIN4cute5tupleIJNS3_1CILi32EEENS5_ILi256EEEEEENS_10bfloat16_tEfNS_4arch4Sm80ELb1ELb0EEEEEvNT_6ParamsE,"a",@progbits
	.sectionflags	@""
	.align	4
.nv.constant0._ZN7cutlass13device_kernelIN5flash22FlashAttnBwdPreprocessIN4cute5tupleIJNS3_1CILi32EEENS5_ILi256EEEEEENS_10bfloat16_tEfNS_4arch4Sm80ELb1ELb0EEEEEvNT_6ParamsE:
	.zero		768


//--------------------- .nv.constant0._ZN7cutlass13device_kernelIN5flash19enable_sm80_to_sm89INS1_16FlashAttnBwdSm80INS1_25CollectiveMainloopBwdSm80ILi1ELi1EN4cute5tupleIJNS5_1CILi32EEENS7_ILi64EEENS7_ILi256EEEEEENS_10bfloat16_tEfNS_4arch4Sm80ELb1ELb0ELb0ELb1ELb0ELb0ELb0ELb0ELi2ELi2ELi2ELi1ELb1EEENS1_21CollectiveEpilogueBwdISB_SC_SE_Li256ELb1ELb0ELi4EEENS1_25SingleTileBwdLPTSchedulerILb1ELi64ELb0EEEEEEEEEvNT_6ParamsE --------------------------
	.section	.nv.constant0._ZN7cutlass13device_kernelIN5flash19enable_sm80_to_sm89INS1_16FlashAttnBwdSm80INS1_25CollectiveMainloopBwdSm80ILi1ELi1EN4cute5tupleIJNS5_1CILi32EEENS7_ILi64EEENS7_ILi256EEEEEENS_10bfloat16_tEfNS_4arch4Sm80ELb1ELb0ELb0ELb1ELb0ELb0ELb0ELb0ELi2ELi2ELi2ELi1ELb1EEENS1_21CollectiveEpilogueBwdISB_SC_SE_Li256ELb1ELb0ELi4EEENS1_25SingleTileBwdLPTSchedulerILb1ELi64ELb0EEEEEEEEEvNT_6ParamsE,"a",@progbits
	.sectionflags	@""
	.align	4
.nv.constant0._ZN7cutlass13device_kernelIN5flash19enable_sm80_to_sm89INS1_16FlashAttnBwdSm80INS1_25CollectiveMainloopBwdSm80ILi1ELi1EN4cute5tupleIJNS5_1CILi32EEENS7_ILi64EEENS7_ILi256EEEEEENS_10bfloat16_tEfNS_4arch4Sm80ELb1ELb0ELb0ELb1ELb0ELb0ELb0ELb0ELi2ELi2ELi2ELi1ELb1EEENS1_21CollectiveEpilogueBwdISB_SC_SE_Li256ELb1ELb0ELi4EEENS1_25SingleTileBwdLPTSchedulerILb1ELi64ELb0EEEEEEEEEvNT_6ParamsE:
	.zero		1176


//--------------------- .nv.constant0._ZN7cutlass13device_kernelIN5flash32FlashAttnBwdPostprocessConvertdQIN4cute5tupleIJNS3_1CILi32EEENS5_ILi256EEEEEENS_10bfloat16_tEfNS_4arch4Sm80ELi256ENS3_8TiledMMAINS3_8MMA_AtomIJNS3_30SM80_16x8x16_F32BF16BF16F32_TNEEEENS3_6LayoutINS4_IJNS5_ILi1EEENS5_ILi8EEESH_EEENS4_IJNS5_ILi0EEESH_SK_EEEEENS4_IJNS5_ILi16EEENS5_ILi128EEESN_EEEEELb0EEEEEvNT_6ParamsE --------------------------
	.section	.nv.constant0._ZN7cutlass13device_kernelIN5flash32FlashAttnBwdPostprocessConvertdQIN4cute5tupleIJNS3_1CILi32EEENS5_ILi256EEEEEENS_10bfloat16_tEfNS_4arch4Sm80ELi256ENS3_8TiledMMAINS3_8MMA_AtomIJNS3_30SM80_16x8x16_F32BF16BF16F32_TNEEEENS3_6LayoutINS4_IJNS5_ILi1EEENS5_ILi8EEESH_EEENS4_IJNS5_ILi0EEESH_SK_EEEEENS4_IJNS5_ILi16EEENS5_ILi128EEESN_EEEEELb0EEEEEvNT_6ParamsE,"a",@progbits
	.sectionflags	@""
	.align	4
.nv.constant0._ZN7cutlass13device_kernelIN5flash32FlashAttnBwdPostprocessConvertdQIN4cute5tupleIJNS3_1CILi32EEENS5_ILi256EEEEEENS_10bfloat16_tEfNS_4arch4Sm80ELi256ENS3_8TiledMMAINS3_8MMA_AtomIJNS3_30SM80_16x8x16_F32BF16BF16F32_TNEEEENS3_6LayoutINS4_IJNS5_ILi1EEENS5_ILi8EEESH_EEENS4_IJNS5_ILi0EEESH_SK_EEEEENS4_IJNS5_ILi16EEENS5_ILi128EEESN_EEEEELb0EEEEEvNT_6ParamsE:
	.zero		640


//--------------------- .nv.constant0._ZN7cutlass13device_kernelIN5flash19enable_sm80_to_sm89INS1_16FlashAttnBwdSm80INS1_25CollectiveMainloopBwdSm80ILi1ELi1EN4cute5tupleIJNS5_1CILi32EEENS7_ILi64EEENS7_ILi256EEEEEENS_10bfloat16_tEfNS_4arch4Sm80ELb1ELb0ELb0ELb1ELb0ELb0ELb0ELb0ELi2ELi2ELi2ELi1ELb1EEENS1_24CollectiveEpilogueBwdGQAISB_fSE_Li256ELb1ELb0EEENS1_25SingleTileBwdLPTSchedulerILb1ELi64ELb0EEEEEEEEEvNT_6ParamsE --------------------------
	.section	.nv.constant0._ZN7cutlass13device_kernelIN5flash19enable_sm80_to_sm89INS1_16FlashAttnBwdSm80INS1_25CollectiveMainloopBwdSm80ILi1ELi1EN4cute5tupleIJNS5_1CILi32EEENS7_ILi64EEENS7_ILi256EEEEEENS_10bfloat16_tEfNS_4arch4Sm80ELb1ELb0ELb0ELb1ELb0ELb0ELb0ELb0ELi2ELi2ELi2ELi1ELb1EEENS1_24CollectiveEpilogueBwdGQAISB_fSE_Li256ELb1ELb0EEENS1_25SingleTileBwdLPTSchedulerILb1ELi64ELb0EEEEEEEEEvNT_6ParamsE,"a",@progbits
	.sectionflags	@""
	.align	4
.nv.constant0._ZN7cutlass13device_kernelIN5flash19enable_sm80_to_sm89INS1_16FlashAttnBwdSm80INS1_25CollectiveMainloopBwdSm80ILi1ELi1EN4cute5tupleIJNS5_1CILi32EEENS7_ILi64EEENS7_ILi256EEEEEENS_10bfloat16_tEfNS_4arch4Sm80ELb1ELb0ELb0ELb1ELb0ELb0ELb0ELb0ELi2ELi2ELi2ELi1ELb1EEENS1_24CollectiveEpilogueBwdGQAISB_fSE_Li256ELb1ELb0EEENS1_25SingleTileBwdLPTSchedulerILb1ELi64ELb0EEEEEEEEEvNT_6ParamsE:
	.zero		1184


//--------------------- .nv.constant0._ZN7cutlass13device_kernelIN5flash22FlashAttnBwdPreprocessIN4cute5tupleIJNS3_1CILi32EEENS5_ILi256EEEEEENS_10bfloat16_tEfNS_4arch4Sm80ELb1ELb1EEEEEvNT_6ParamsE --------------------------
	.section	.nv.constant0._ZN7cutlass13device_kernelIN5flash22FlashAttnBwdPreprocessIN4cute5tupleIJNS3_1CILi32EEENS5_ILi256EEEEEENS_10bfloat16_tEfNS_4arch4Sm80ELb1ELb1EEEEEvNT_6ParamsE,"a",@progbits
	.sectionflags	@""
	.align	4
.nv.constant0._ZN7cutlass13device_kernelIN5flash22FlashAttnBwdPreprocessIN4cute5tupleIJNS3_1CILi32EEENS5_ILi256EEEEEENS_10bfloat16_tEfNS_4arch4Sm80ELb1ELb1EEEEEvNT_6ParamsE:
	.zero		768


//--------------------- .nv.constant0._ZN7cutlass13device_kernelIN5flash19enable_sm80_to_sm89INS1_16FlashAttnBwdSm80INS1_25CollectiveMainloopBwdSm80ILi1ELi1EN4cute5tupleIJNS5_1CILi64EEES8_NS7_ILi256EEEEEENS_10bfloat16_tEfNS_4arch4Sm80ELb0ELb0ELb0ELb0ELb0ELb0ELb0ELb0ELi2ELi4ELi2ELi2ELb0EEENS1_21CollectiveEpilogueBwdISA_SB_SD_Li256ELb0ELb0ELi4EEENS1_19SingleTileSchedulerILb0ELb0ELb0ELi64EEEEEEEEEvNT_6ParamsE --------------------------
	.section	.nv.constant0._ZN7cutlass13device_kernelIN5flash19enable_sm80_to_sm89INS1_16FlashAttnBwdSm80INS1_25CollectiveMainloopBwdSm80ILi1ELi1EN4cute5tupleIJNS5_1CILi64EEES8_NS7_ILi256EEEEEENS_10bfloat16_tEfNS_4arch4Sm80ELb0ELb0ELb0ELb0ELb0ELb0ELb0ELb0ELi2ELi4ELi2ELi2ELb0EEENS1_21CollectiveEpilogueBwdISA_SB_SD_Li256ELb0ELb0ELi4EEENS1_19SingleTileSchedulerILb0ELb0ELb0ELi64EEEEEEEEEvNT_6ParamsE,"a",@progbits
	.sectionflags	@""
	.align	4
.nv.constant0._ZN7cutlass13device_kernelIN5flash19enable_sm80_to_sm89INS1_16FlashAttnBwdSm80INS1_25CollectiveMainloopBwdSm80ILi1ELi1EN4cute5tupleIJNS5_1CILi64EEES8_NS7_ILi256EEEEEENS_10bfloat16_tEfNS_4arch4Sm80ELb0ELb0ELb0ELb0ELb0ELb0ELb0ELb0ELi2ELi4ELi2ELi2ELb0EEENS1_21CollectiveEpilogueBwdISA_SB_SD_Li256ELb0ELb0ELi4EEENS1_19SingleTileSchedulerILb0ELb0ELb0ELi64EEEEEEEEEvNT_6ParamsE:
	.zero		1152


//--------------------- .nv.constant0._ZN7cutlass13device_kernelIN5flash19enable_sm80_to_sm89INS1_16FlashAttnBwdSm80INS1_25CollectiveMainloopBwdSm80ILi1ELi1EN4cute5tupleIJNS5_1CILi64EEES8_NS7_ILi256EEEEEENS_10bfloat16_tEfNS_4arch4Sm80ELb0ELb0ELb0ELb0ELb0ELb0ELb0ELb0ELi2ELi4ELi2ELi2ELb0EEENS1_24CollectiveEpilogueBwdGQAISA_fSD_Li256ELb0ELb0EEENS1_19SingleTileSchedulerILb0ELb0ELb0ELi64EEEEEEEEEvNT_6ParamsE --------------------------
	.section	.nv.constant0._ZN7cutlass13device_kernelIN5flash19enable_sm80_to_sm89INS1_16FlashAttnBwdSm80INS1_25CollectiveMainloopBwdSm80ILi1ELi1EN4cute5tupleIJNS5_1CILi64EEES8_NS7_ILi256EEEEEENS_10bfloat16_tEfNS_4arch4Sm80ELb0ELb0ELb0ELb0ELb0ELb0ELb0ELb0ELi2ELi4ELi2ELi2ELb0EEENS1_24CollectiveEpilogueBwdGQAISA_fSD_Li256ELb0ELb0EEENS1_19SingleTileSchedulerILb0ELb0ELb0ELi64EEEEEEEEEvNT_6ParamsE,"a",@progbits
	.sectionflags	@""
	.align	4
.nv.constant0._ZN7cutlass13device_kernelIN5flash19enable_sm80_to_sm89INS1_16FlashAttnBwdSm80INS1_25CollectiveMainloopBwdSm80ILi1ELi1EN4cute5tupleIJNS5_1CILi64EEES8_NS7_ILi256EEEEEENS_10bfloat16_tEfNS_4arch4Sm80ELb0ELb0ELb0ELb0ELb0ELb0ELb0ELb0ELi2ELi4ELi2ELi2ELb0EEENS1_24CollectiveEpilogueBwdGQAISA_fSD_Li256ELb0ELb0EEENS1_19SingleTileSchedulerILb0ELb0ELb0ELi64EEEEEEEEEvNT_6ParamsE:
	.zero		1160


//--------------------- .nv.constant0._ZN7cutlass13device_kernelIN5flash19enable_sm80_to_sm89INS1_16FlashAttnBwdSm80INS1_25CollectiveMainloopBwdSm80ILi1ELi1EN4cute5tupleIJNS5_1CILi64EEES8_NS7_ILi256EEEEEENS_10bfloat16_tEfNS_4arch4Sm80ELb0ELb0ELb0ELb1ELb0ELb0ELb0ELb0ELi2ELi4ELi2ELi2ELb0EEENS1_21CollectiveEpilogueBwdISA_SB_SD_Li256ELb1ELb0ELi4EEENS1_19SingleTileSchedulerILb1ELb0ELb0ELi64EEEEEEEEEvNT_6ParamsE --------------------------
	.section	.nv.constant0._ZN7cutlass13device_kernelIN5flash19enable_sm80_to_sm89INS1_16FlashAttnBwdSm80INS1_25CollectiveMainloopBwdSm80ILi1ELi1EN4cute5tupleIJNS5_1CILi64EEES8_NS7_ILi256EEEEEENS_10bfloat16_tEfNS_4arch4Sm80ELb0ELb0ELb0ELb1ELb0ELb0ELb0ELb0ELi2ELi4ELi2ELi2ELb0EEENS1_21CollectiveEpilogueBwdISA_SB_SD_Li256ELb1ELb0ELi4EEENS1_19SingleTileSchedulerILb1ELb0ELb0ELi64EEEEEEEEEvNT_6ParamsE,"a",@progbits
	.sectionflags	@""
	.align	4
.nv.constant0._ZN7cutlass13device_kernelIN5flash19enable_sm80_to_sm89INS1_16FlashAttnBwdSm80INS1_25CollectiveMainloopBwdSm80ILi1ELi1EN4cute5tupleIJNS5_1CILi64EEES8_NS7_ILi256EEEEEENS_10bfloat16_tEfNS_4arch4Sm80ELb0ELb0ELb0ELb1ELb0ELb0ELb0ELb0ELi2ELi4ELi2ELi2ELb0EEENS1_21CollectiveEpilogueBwdISA_SB_SD_Li256ELb1ELb0ELi4EEENS1_19SingleTileSchedulerILb1ELb0ELb0ELi64EEEEEEEEEvNT_6ParamsE:
	.zero		1152


//--------------------- .nv.constant0._ZN7cutlass13device_kernelIN5flash19enable_sm80_to_sm89INS1_16FlashAttnBwdSm80INS1_25CollectiveMainloopBwdSm80ILi1ELi1EN4cute5tupleIJNS5_1CILi64EEES8_NS7_ILi256EEEEEENS_10bfloat16_tEfNS_4arch4Sm80ELb0ELb0ELb0ELb1ELb0ELb0ELb0ELb0ELi2ELi4ELi2ELi2ELb0EEENS1_24CollectiveEpilogueBwdGQAISA_fSD_Li256ELb1ELb0EEENS1_19SingleTileSchedulerILb1ELb0ELb0ELi64EEEEEEEEEvNT_6ParamsE --------------------------
	.section	.nv.constant0._ZN7cutlass13device_kernelIN5flash19enable_sm80_to_sm89INS1_16FlashAttnBwdSm80INS1_25CollectiveMainloopBwdSm80ILi1ELi1EN4cute5tupleIJNS5_1CILi64EEES8_NS7_ILi256EEEEEENS_10bfloat16_tEfNS_4arch4Sm80ELb0ELb0ELb0ELb1ELb0ELb0ELb0ELb0ELi2ELi4ELi2ELi2ELb0EEENS1_24CollectiveEpilogueBwdGQAISA_fSD_Li256ELb1ELb0EEENS1_19SingleTileSchedulerILb1ELb0ELb0ELi64EEEEEEEEEvNT_6ParamsE,"a",@progbits
	.sectionflags	@""
	.align	4
.nv.constant0._ZN7cutlass13device_kernelIN5flash19enable_sm80_to_sm89INS1_16FlashAttnBwdSm80INS1_25CollectiveMainloopBwdSm80ILi1ELi1EN4cute5tupleIJNS5_1CILi64EEES8_NS7_ILi256EEEEEENS_10bfloat16_tEfNS_4arch4Sm80ELb0ELb0ELb0ELb1ELb0ELb0ELb0ELb0ELi2ELi4ELi2ELi2ELb0EEENS1_24CollectiveEpilogueBwdGQAISA_fSD_Li256ELb1ELb0EEENS1_19SingleTileSchedulerILb1ELb0ELb0ELi64EEEEEEEEEvNT_6ParamsE:
	.zero		1160


//--------------------- .nv.constant0._ZN7cutlass13device_kernelIN5flash19enable_sm80_to_sm89INS1_16FlashAttnBwdSm80INS1_25CollectiveMainloopBwdSm80ILi1ELi1EN4cute5tupleIJNS5_1CILi64EEES8_NS7_ILi256EEEEEENS_10bfloat16_tEfNS_4arch4Sm80ELb0ELb1ELb0ELb0ELb0ELb0ELb0ELb0ELi2ELi4ELi2ELi2ELb0EEENS1_21CollectiveEpilogueBwdISA_SB_SD_Li256ELb0ELb0ELi4EEENS1_19SingleTileSchedulerILb0ELb0ELb0ELi64EEEEEEEEEvNT_6ParamsE --------------------------
	.section	.nv.constant0._ZN7cutlass13device_kernelIN5flash19enable_sm80_to_sm89INS1_16FlashAttnBwdSm80INS1_25CollectiveMainloopBwdSm80ILi1ELi1EN4cute5tupleIJNS5_1CILi64EEES8_NS7_ILi256EEEEEENS_10bfloat16_tEfNS_4arch4Sm80ELb0ELb1ELb0ELb0ELb0ELb0ELb0ELb0ELi2ELi4ELi2ELi2ELb0EEENS1_21CollectiveEpilogueBwdISA_SB_SD_Li256ELb0ELb0ELi4EEENS1_19SingleTileSchedulerILb0ELb0ELb0ELi64EEEEEEEEEvNT_6ParamsE,"a",@progbits
	.sectionflags	@""
	.align	4
.nv.constant0._ZN7cutlass13device_kernelIN5flash19enable_sm80_to_sm89INS1_16FlashAttnBwdSm80INS1_25CollectiveMainloopBwdSm80ILi1ELi1EN4cute5tupleIJNS5_1CILi64EEES8_NS7_ILi256EEEEEENS_10bfloat16_tEfNS_4arch4Sm80ELb0ELb1ELb0ELb0ELb0ELb0ELb0ELb0ELi2ELi4ELi2ELi2ELb0EEENS1_21CollectiveEpilogueBwdISA_SB_SD_Li256ELb0ELb0ELi4EEENS1_19SingleTileSchedulerILb0ELb0ELb0ELi64EEEEEEEEEvNT_6ParamsE:
	.zero		1152


//--------------------- .nv.constant0._ZN7cutlass13device_kernelIN5flash19enable_sm80_to_sm89INS1_16FlashAttnBwdSm80INS1_25CollectiveMainloopBwdSm80ILi1ELi1EN4cute5tupleIJNS5_1CILi64EEES8_NS7_ILi256EEEEEENS_10bfloat16_tEfNS_4arch4Sm80ELb0ELb1ELb0ELb0ELb0ELb0ELb0ELb0ELi2ELi4ELi2ELi2ELb0EEENS1_24CollectiveEpilogueBwdGQAISA_fSD_Li256ELb0ELb0EEENS1_19SingleTileSchedulerILb0ELb0ELb0ELi64EEEEEEEEEvNT_6ParamsE --------------------------
	.section	.nv.constant0._ZN7cutlass13device_kernelIN5flash19enable_sm80_to_sm89INS1_16FlashAttnBwdSm80INS1_25CollectiveMainloopBwdSm80ILi1ELi1EN4cute5tupleIJNS5_1CILi64EEES8_NS7_ILi256EEEEEENS_10bfloat16_tEfNS_4arch4Sm80ELb0ELb1ELb0ELb0ELb0ELb0ELb0ELb0ELi2ELi4ELi2ELi2ELb0EEENS1_24CollectiveEpilogueBwdGQAISA_fSD_Li256ELb0ELb0EEENS1_19SingleTileSchedulerILb0ELb0ELb0ELi64EEEEEEEEEvNT_6ParamsE,"a",@progbits
	.sectionflags	@""
	.align	4
.nv.constant0._ZN7cutlass13device_kernelIN5flash19enable_sm80_to_sm89INS1_16FlashAttnBwdSm80INS1_25CollectiveMainloopBwdSm80ILi1ELi1EN4cute5tupleIJNS5_1CILi64EEES8_NS7_ILi256EEEEEENS_10bfloat16_tEfNS_4arch4Sm80ELb0ELb1ELb0ELb0ELb0ELb0ELb0ELb0ELi2ELi4ELi2ELi2ELb0EEENS1_24CollectiveEpilogueBwdGQAISA_fSD_Li256ELb0ELb0EEENS1_19SingleTileSchedulerILb0ELb0ELb0ELi64EEEEEEEEEvNT_6ParamsE:
	.zero		1160


//--------------------- .nv.constant0._ZN7cutlass13device_kernelIN5flash19enable_sm80_to_sm89INS1_16FlashAttnBwdSm80INS1_25CollectiveMainloopBwdSm80ILi1ELi1EN4cute5tupleIJNS5_1CILi64EEES8_NS7_ILi256EEEEEENS_10bfloat16_tEfNS_4arch4Sm80ELb0ELb1ELb0ELb1ELb0ELb0ELb0ELb0ELi2ELi4ELi2ELi2ELb0EEENS1_21CollectiveEpilogueBwdISA_SB_SD_Li256ELb1ELb0ELi4EEENS1_19SingleTileSchedulerILb1ELb0ELb0ELi64EEEEEEEEEvNT_6ParamsE --------------------------
	.section	.nv.constant0._ZN7cutlass13device_kernelIN5flash19enable_sm80_to_sm89INS1_16FlashAttnBwdSm80INS1_25CollectiveMainloopBwdSm80ILi1ELi1EN4cute5tupleIJNS5_1CILi64EEES8_NS7_ILi256EEEEEENS_10bfloat16_tEfNS_4arch4Sm80ELb0ELb1ELb0ELb1ELb0ELb0ELb0ELb0ELi2ELi4ELi2ELi2ELb0EEENS1_21CollectiveEpilogueBwdISA_SB_SD_Li256ELb1ELb0ELi4EEENS1_19SingleTileSchedulerILb1ELb0ELb0ELi64EEEEEEEEEvNT_6ParamsE,"a",@progbits
	.sectionflags	@""
	.align	4
.nv.constant0._ZN7cutlass13device_kernelIN5flash19enable_sm80_to_sm89INS1_16FlashAttnBwdSm80INS1_25CollectiveMainloopBwdSm80ILi1ELi1EN4cute5tupleIJNS5_1CILi64EEES8_NS7_ILi256EEEEEENS_10bfloat16_tEfNS_4arch4Sm80ELb0ELb1ELb0ELb1ELb0ELb0ELb0ELb0ELi2ELi4ELi2ELi2ELb0EEENS1_21CollectiveEpilogueBwdISA_SB_SD_Li256ELb1ELb0ELi4EEENS1_19SingleTileSchedulerILb1ELb0ELb0ELi64EEEEEEEEEvNT_6ParamsE:
	.zero		1152


//--------------------- .nv.constant0._ZN7cutlass13device_kernelIN5flash19enable_sm80_to_sm89INS1_16FlashAttnBwdSm80INS1_25CollectiveMainloopBwdSm80ILi1ELi1EN4cute5tupleIJNS5_1CILi64EEES8_NS7_ILi256EEEEEENS_10bfloat16_tEfNS_4arch4Sm80ELb0ELb1ELb0ELb1ELb0ELb0ELb0ELb0ELi2ELi4ELi2ELi2ELb0EEENS1_24CollectiveEpilogueBwdGQAISA_fSD_Li256ELb1ELb0EEENS1_19SingleTileSchedulerILb1ELb0ELb0ELi64EEEEEEEEEvNT_6ParamsE --------------------------
	.section	.nv.constant0._ZN7cutlass13device_kernelIN5flash19enable_sm80_to_sm89INS1_16FlashAttnBwdSm80INS1_25CollectiveMainloopBwdSm80ILi1ELi1EN4cute5tupleIJNS5_1CILi64EEES8_NS7_ILi256EEEEEENS_10bfloat16_tEfNS_4arch4Sm80ELb0ELb1ELb0ELb1ELb0ELb0ELb0ELb0ELi2ELi4ELi2ELi2ELb0EEENS1_24CollectiveEpilogueBwdGQAISA_fSD_Li256ELb1ELb0EEENS1_19SingleTileSchedulerILb1ELb0ELb0ELi64EEEEEEEEEvNT_6ParamsE,"a",@progbits
	.sectionflags	@""
	.align	4
.nv.constant0._ZN7cutlass13device_kernelIN5flash19enable_sm80_to_sm89INS1_16FlashAttnBwdSm80INS1_25CollectiveMainloopBwdSm80ILi1ELi1EN4cute5tupleIJNS5_1CILi64EEES8_NS7_ILi256EEEEEENS_10bfloat16_tEfNS_4arch4Sm80ELb0ELb1ELb0ELb1ELb0ELb0ELb0ELb0ELi2ELi4ELi2ELi2ELb0EEENS1_24CollectiveEpilogueBwdGQAISA_fSD_Li256ELb1ELb0EEENS1_19SingleTileSchedulerILb1ELb0ELb0ELi64EEEEEEEEEvNT_6ParamsE:
	.zero		1160


//--------------------- .nv.constant0._ZN7cutlass13device_kernelIN5flash19enable_sm80_to_sm89INS1_16FlashAttnBwdSm80INS1_25CollectiveMainloopBwdSm80ILi1ELi1EN4cute5tupleIJNS5_1CILi64EEES8_NS7_ILi256EEEEEENS_10bfloat16_tEfNS_4arch4Sm80ELb1ELb0ELb0ELb0ELb0ELb0ELb0ELb0ELi2ELi4ELi2ELi2ELb0EEENS1_21CollectiveEpilogueBwdISA_SB_SD_Li256ELb0ELb0ELi4EEENS1_25SingleTileBwdLPTSchedulerILb0ELi64ELb0EEEEEEEEEvNT_6ParamsE --------------------------
	.section	.nv.constant0._ZN7cutlass13device_kernelIN5flash19enable_sm80_to_sm89INS1_16FlashAttnBwdSm80INS1_25CollectiveMainloopBwdSm80ILi1ELi1EN4cute5tupleIJNS5_1CILi64EEES8_NS7_ILi256EEEEEENS_10bfloat16_tEfNS_4arch4Sm80ELb1ELb0ELb0ELb0ELb0ELb0ELb0ELb0ELi2ELi4ELi2ELi2ELb0EEENS1_21CollectiveEpilogueBwdISA_SB_SD_Li256ELb0ELb0ELi4EEENS1_25SingleTileBwdLPTSchedulerILb0ELi64ELb0EEEEEEEEEvNT_6ParamsE,"a",@progbits
	.sectionflags	@""
	.align	4
.nv.constant0._ZN7cutlass13device_kernelIN5flash19enable_sm80_to_sm89INS1_16FlashAttnBwdSm80INS1_25CollectiveMainloopBwdSm80ILi1ELi1EN4cute5tupleIJNS5_1CILi64EEES8_NS7_ILi256EEEEEENS_10bfloat16_tEfNS_4arch4Sm80ELb1ELb0ELb0ELb0ELb0ELb0ELb0ELb0ELi2ELi4ELi2ELi2ELb0EEENS1_21CollectiveEpilogueBwdISA_SB_SD_Li256ELb0ELb0ELi4EEENS1_25SingleTileBwdLPTSchedulerILb0ELi64ELb0EEEEEEEEEvNT_6ParamsE:
	.zero		1176


//--------------------- .nv.constant0._ZN7cutlass13device_kernelIN5flash19enable_sm80_to_sm89INS1_16FlashAttnBwdSm80INS1_25CollectiveMainloopBwdSm80ILi1ELi1EN4cute5tupleIJNS5_1CILi64EEES8_NS7_ILi256EEEEEENS_10bfloat16_tEfNS_4arch4Sm80ELb1ELb0ELb0ELb0ELb0ELb0ELb0ELb0ELi2ELi4ELi2ELi2ELb0EEENS1_24CollectiveEpilogueBwdGQAISA_fSD_Li256ELb0ELb0EEENS1_25SingleTileBwdLPTSchedulerILb0ELi64ELb0EEEEEEEEEvNT_6ParamsE --------------------------
	.section	.nv.constant0._ZN7cutlass13device_kernelIN5flash19enable_sm80_to_sm89INS1_16FlashAttnBwdSm80INS1_25CollectiveMainloopBwdSm80ILi1ELi1EN4cute5tupleIJNS5_1CILi64EEES8_NS7_ILi256EEEEEENS_10bfloat16_tEfNS_4arch4Sm80ELb1ELb0ELb0ELb0ELb0ELb0ELb0ELb0ELi2ELi4ELi2ELi2ELb0EEENS1_24CollectiveEpilogueBwdGQAISA_fSD_Li256ELb0ELb0EEENS1_25SingleTileBwdLPTSchedulerILb0ELi64ELb0EEEEEEEEEvNT_6ParamsE,"a",@progbits
	.sectionflags	@""
	.align	4
.nv.constant0._ZN7cutlass13device_kernelIN5flash19enable_sm80_to_sm89INS1_16FlashAttnBwdSm80INS1_25CollectiveMainloopBwdSm80ILi1ELi1EN4cute5tupleIJNS5_1CILi64EEES8_NS7_ILi256EEEEEENS_10bfloat16_tEfNS_4arch4Sm80ELb1ELb0ELb0ELb0ELb0ELb0ELb0ELb0ELi2ELi4ELi2ELi2ELb0EEENS1_24CollectiveEpilogueBwdGQAISA_fSD_Li256ELb0ELb0EEENS1_25SingleTileBwdLPTSchedulerILb0ELi64ELb0EEEEEEEEEvNT_6ParamsE:
	.zero		1184


//--------------------- .nv.constant0._ZN7cutlass13device_kernelIN5flash22FlashAttnBwdPreprocessIN4cute5tupleIJNS3_1CILi64EEENS5_ILi256EEEEEENS_10bfloat16_tEfNS_4arch4Sm80ELb1ELb0EEEEEvNT_6ParamsE --------------------------
	.section	.nv.constant0._ZN7cutlass13device_kernelIN5flash22FlashAttnBwdPreprocessIN4cute5tupleIJNS3_1CILi64EEENS5_ILi256EEEEEENS_10bfloat16_tEfNS_4arch4Sm80ELb1ELb0EEEEEvNT_6ParamsE,"a",@progbits
	.sectionflags	@""
	.align	4
.nv.constant0._ZN7cutlass13device_kernelIN5flash22FlashAttnBwdPreprocessIN4cute5tupleIJNS3_1CILi64EEENS5_ILi256EEEEEENS_10bfloat16_tEfNS_4arch4Sm80ELb1ELb0EEEEEvNT_6ParamsE:
	.zero		768


//--------------------- .nv.constant0._ZN7cutlass13device_kernelIN5flash19enable_sm80_to_sm89INS1_16FlashAttnBwdSm80INS1_25CollectiveMainloopBwdSm80ILi1ELi1EN4cute5tupleIJNS5_1CILi64EEES8_NS7_ILi256EEEEEENS_10bfloat16_tEfNS_4arch4Sm80ELb1ELb0ELb0ELb1ELb0ELb0ELb0ELb0ELi2ELi4ELi2ELi2ELb0EEENS1_21CollectiveEpilogueBwdISA_SB_SD_Li256ELb1ELb0ELi4EEENS1_25SingleTileBwdLPTSchedulerILb1ELi64ELb0EEEEEEEEEvNT_6ParamsE --------------------------
	.section	.nv.constant0._ZN7cutlass13device_kernelIN5flash19enable_sm80_to_sm89INS1_16FlashAttnBwdSm80INS1_25CollectiveMainloopBwdSm80ILi1ELi1EN4cute5tupleIJNS5_1CILi64EEES8_NS7_ILi256EEEEEENS_10bfloat16_tEfNS_4arch4Sm80ELb1ELb0ELb0ELb1ELb0ELb0ELb0ELb0ELi2ELi4ELi2ELi2ELb0EEENS1_21CollectiveEpilogueBwdISA_SB_SD_Li256ELb1ELb0ELi4EEENS1_25SingleTileBwdLPTSchedulerILb1ELi64ELb0EEEEEEEEEvNT_6ParamsE,"a",@progbits
	.sectionflags	@""
	.align	4
.nv.constant0._ZN7cutlass13device_kernelIN5flash19enable_sm80_to_sm89INS1_16FlashAttnBwdSm80INS1_25CollectiveMainloopBwdSm80ILi1ELi1EN4cute5tupleIJNS5_1CILi64EEES8_NS7_ILi256EEEEEENS_10bfloat16_tEfNS_4arch4Sm80ELb1ELb0ELb0ELb1ELb0ELb0ELb0ELb0ELi2ELi4ELi2ELi2ELb0EEENS1_21CollectiveEpilogueBwdISA_SB_SD_Li256ELb1ELb0ELi4EEENS1_25SingleTileBwdLPTSchedulerILb1ELi64ELb0EEEEEEEEEvNT_6ParamsE:
	.zero		1176


//--------------------- .nv.constant0._ZN7cutlass13device_kernelIN5flash32FlashAttnBwdPostprocessConvertdQIN4cute5tupleIJNS3_1CILi64EEENS5_ILi256EEEEEENS_10bfloat16_tEfNS_4arch4Sm80ELi256ENS3_8TiledMMAINS3_8MMA_AtomIJNS3_30SM80_16x8x16_F32BF16BF16F32_TNEEEENS3_6LayoutINS4_IJNS5_ILi2EEENS5_ILi4EEENS5_ILi1EEEEEENS4_IJSJ_SH_NS5_ILi0EEEEEEEENS4_IJNS5_ILi32EEES6_NS5_ILi16EEEEEEEELb0EEEEEvNT_6ParamsE --------------------------
	.section	.nv.constant0._ZN7cutlass13device_kernelIN5flash32FlashAttnBwdPostprocessConvertdQIN4cute5tupleIJNS3_1CILi64EEENS5_ILi256EEEEEENS_10bfloat16_tEfNS_4arch4Sm80ELi256ENS3_8TiledMMAINS3_8MMA_AtomIJNS3_30SM80_16x8x16_F32BF16BF16F32_TNEEEENS3_6LayoutINS4_IJNS5_ILi2EEENS5_ILi4EEENS5_ILi1EEEEEENS4_IJSJ_SH_NS5_ILi0EEEEEEEENS4_IJNS5_ILi32EEES6_NS5_ILi16EEEEEEEELb0EEEEEvNT_6ParamsE,"a",@progbits
	.sectionflags	@""
	.align	4
.nv.constant0._ZN7cutlass13device_kernelIN5flash32FlashAttnBwdPostprocessConvertdQIN4cute5tupleIJNS3_1CILi64EEENS5_ILi256EEEEEENS_10bfloat16_tEfNS_4arch4Sm80ELi256ENS3_8TiledMMAINS3_8MMA_AtomIJNS3_30SM80_16x8x16_F32BF16BF16F32_TNEEEENS3_6LayoutINS4_IJNS5_ILi2EEENS5_ILi4EEENS5_ILi1EEEEEENS4_IJSJ_SH_NS5_ILi0EEEEEEEENS4_IJNS5_ILi32EEES6_NS5_ILi16EEEEEEEELb0EEEEEvNT_6ParamsE:
	.zero		640


//--------------------- .nv.constant0._ZN7cutlass13device_kernelIN5flash19enable_sm80_to_sm89INS1_16FlashAttnBwdSm80INS1_25CollectiveMainloopBwdSm80ILi1ELi1EN4cute5tupleIJNS5_1CILi64EEES8_NS7_ILi256EEEEEENS_10bfloat16_tEfNS_4arch4Sm80ELb1ELb0ELb0ELb1ELb0ELb0ELb0ELb0ELi2ELi4ELi2ELi2ELb0EEENS1_24CollectiveEpilogueBwdGQAISA_fSD_Li256ELb1ELb0EEENS1_25SingleTileBwdLPTSchedulerILb1ELi64ELb0EEEEEEEEEvNT_6ParamsE --------------------------
	.section	.nv.constant0._ZN7cutlass13device_kernelIN5flash19enable_sm80_to_sm89INS1_16FlashAttnBwdSm80INS1_25CollectiveMainloopBwdSm80ILi1ELi1EN4cute5tupleIJNS5_1CILi64EEES8_NS7_ILi256EEEEEENS_10bfloat16_tEfNS_4arch4Sm80ELb1ELb0ELb0ELb1ELb0ELb0ELb0ELb0ELi2ELi4ELi2ELi2ELb0EEENS1_24CollectiveEpilogueBwdGQAISA_fSD_Li256ELb1ELb0EEENS1_25SingleTileBwdLPTSchedulerILb1ELi64ELb0EEEEEEEEEvNT_6ParamsE,"a",@progbits
	.sectionflags	@""
	.align	4
.nv.constant0._ZN7cutlass13device_kernelIN5flash19enable_sm80_to_sm89INS1_16FlashAttnBwdSm80INS1_25CollectiveMainloopBwdSm80ILi1ELi1EN4cute5tupleIJNS5_1CILi64EEES8_NS7_ILi256EEEEEENS_10bfloat16_tEfNS_4arch4Sm80ELb1ELb0ELb0ELb1ELb0ELb0ELb0ELb0ELi2ELi4ELi2ELi2ELb0EEENS1_24CollectiveEpilogueBwdGQAISA_fSD_Li256ELb1ELb0EEENS1_25SingleTileBwdLPTSchedulerILb1ELi64ELb0EEEEEEEEEvNT_6ParamsE:
	.zero		1184


//--------------------- .nv.constant0._ZN7cutlass13device_kernelIN5flash22FlashAttnBwdPreprocessIN4cute5tupleIJNS3_1CILi64EEENS5_ILi256EEEEEENS_10bfloat16_tEfNS_4arch4Sm80ELb1ELb1EEEEEvNT_6ParamsE --------------------------
	.section	.nv.constant0._ZN7cutlass13device_kernelIN5flash22FlashAttnBwdPreprocessIN4cute5tupleIJNS3_1CILi64EEENS5_ILi256EEEEEENS_10bfloat16_tEfNS_4arch4Sm80ELb1ELb1EEEEEvNT_6ParamsE,"a",@progbits
	.sectionflags	@""
	.align	4
.nv.constant0._ZN7cutlass13device_kernelIN5flash22FlashAttnBwdPreprocessIN4cute5tupleIJNS3_1CILi64EEENS5_ILi256EEEEEENS_10bfloat16_tEfNS_4arch4Sm80ELb1ELb1EEEEEvNT_6ParamsE:
	.zero		768


//--------------------- SYMBOLS --------------------------

	.type		.nv.reservedSmem.offset0,@object
	.size		.nv.reservedSmem.offset0,0x4
